def attn_fwd(
    Q,
    K,
    V,
    Out,
    Lse,
    sm_scale,
    stride_qz,
    stride_qh,
    stride_qm,
    stride_qk,
    stride_kz,
    stride_kh,
    stride_kn,
    stride_kk,
    stride_vz,
    stride_vh,
    stride_vn,
    stride_vk,
    stride_oz,
    stride_oh,
    stride_om,
    stride_ok,
    seqlen_q,
    seqlen_k,
    BLOCK_M: tl.constexpr,
    BLOCK_N: tl.constexpr,
    HEAD_DIM: tl.constexpr,
    CAUSAL: tl.constexpr,
):
    start_m = tl.program_id(0)
    off_hz = tl.program_id(1)
    q_off = off_hz * stride_qh
    k_off = off_hz * stride_kh
    v_off = off_hz * stride_vh
    offs_m = start_m * BLOCK_M + tl.arange(0, BLOCK_M)
    offs_d = tl.arange(0, HEAD_DIM)
    offs_n = tl.arange(0, BLOCK_N)
    q_ptrs = Q + q_off + offs_m[:, None] * stride_qm + offs_d[None, :] * stride_qk
    k_ptrs = K + k_off + offs_d[:, None] * stride_kk + offs_n[None, :] * stride_kn
    v_ptrs = V + v_off + offs_n[:, None] * stride_vn + offs_d[None, :] * stride_vk
    m_i = tl.full([BLOCK_M], float("-inf"), dtype=tl.float32)
    l_i = tl.zeros([BLOCK_M], dtype=tl.float32) + 1.0
    acc = tl.zeros([BLOCK_M, HEAD_DIM], dtype=tl.float32)
    q = tl.load(q_ptrs)
    acc, l_i, m_i = _attn_fwd_inner(
        acc,
        l_i,
        m_i,
        q,
        k_ptrs,
        v_ptrs,
        sm_scale,
        stride_kn,
        stride_vn,
        start_m,
        seqlen_k,
        BLOCK_M,
        BLOCK_N,
        HEAD_DIM,
        CAUSAL,
    )
    acc = acc / l_i[:, None]
    lse = m_i + tl.math.log2(l_i) / 1.4426950408889634
    o_ptrs = (
        Out
        + off_hz * stride_oh
        + offs_m[:, None] * stride_om
        + offs_d[None, :] * stride_ok
    )
    tl.store(o_ptrs, acc.to(Out.dtype.element_ty))
    tl.store(Lse + off_hz * seqlen_q + offs_m, lse)

# config = {"BLOCK_M": 128, "BLOCK_N": 32, "HEAD_DIM": 256, "arch": "sm_80", "causal": false, "dtype": "bf16", "num_stages": 3, "num_warps": 8}
# arch = sm_80


// ===== COMPILED SASS (sm_80) =====

	.target	sm_80

	.elftype	@"ET_EXEC"


//--------------------- .note.nv.tkinfo           --------------------------
	.section	.note.nv.tkinfo,"",@"SHT_NOTE"
	.sectionflags	@"SHF_NOTE_NV_TKINFO"
	.tkinfo
        /*0018*/ 	.word	0x00000002
        /*0030*/ 	.string	""
        /*0030*/ 	.string	"ptxas"
        /*0030*/ 	.string	"Cuda compilation tools, release 13.0, V13.0.88"
        /*0030*/ 	.string	"Build cuda_13.0.r13.0/compiler.36424714_0"
        /*0030*/ 	.string	"-v  -suppress-debug-info  -lineinfo  -arch sm_80 "



//--------------------- .note.nv.cuinfo           --------------------------
	.section	.note.nv.cuinfo,"",@"SHT_NOTE"
	.sectionflags	@"SHF_NOTE_NV_CUINFO"
        /*0018*/ 	.short	0x0002
        /*001a*/ 	.short	0x0050
        /*001c*/ 	.short	0x0082
	.zero		2


//--------------------- .nv.info                  --------------------------
	.section	.nv.info,"",@"SHT_CUDA_INFO"
	.align	4


	//----- nvinfo : EIATTR_REGCOUNT
	.align		4
        /*0000*/ 	.byte	0x04, 0x2f
        /*0002*/ 	.short	(.L_2 - .L_1)
	.align		4
.L_1:
        /*0004*/ 	.word	index@(attn_fwd)
        /*0008*/ 	.word	0x000000ff


	//----- nvinfo : EIATTR_FRAME_SIZE
	.align		4
.L_2:
        /*000c*/ 	.byte	0x04, 0x11
        /*000e*/ 	.short	(.L_4 - .L_3)
	.align		4
.L_3:
        /*0010*/ 	.word	index@(attn_fwd)
        /*0014*/ 	.word	0x00000200


	//----- nvinfo : EIATTR_MIN_STACK_SIZE
	.align		4
.L_4:
        /*0018*/ 	.byte	0x04, 0x12
        /*001a*/ 	.short	(.L_6 - .L_5)
	.align		4
.L_5:
        /*001c*/ 	.word	index@(attn_fwd)
        /*0020*/ 	.word	0x00000200
.L_6:


//--------------------- .nv.info.attn_fwd         --------------------------
	.section	.nv.info.attn_fwd,"",@"SHT_CUDA_INFO"
	.sectionflags	@""
	.align	4


	//----- nvinfo : EIATTR_CUDA_API_VERSION
	.align		4
        /*0000*/ 	.byte	0x04, 0x37
        /*0002*/ 	.short	(.L_8 - .L_7)
.L_7:
        /*0004*/ 	.word	0x00000082


	//----- nvinfo : EIATTR_SW2861232_WAR
	.align		4
.L_8:
        /*0008*/ 	.byte	0x01, 0x35
	.zero		2


	//----- nvinfo : EIATTR_PARAM_CBANK
	.align		4
        /*000c*/ 	.byte	0x04, 0x0a
        /*000e*/ 	.short	(.L_10 - .L_9)
	.align		4
.L_9:
        /*0010*/ 	.word	index@(.nv.constant0.attn_fwd)
        /*0014*/ 	.short	0x0160
        /*0016*/ 	.short	0x0088


	//----- nvinfo : EIATTR_CBANK_PARAM_SIZE
	.align		4
.L_10:
        /*0018*/ 	.byte	0x03, 0x19
        /*001a*/ 	.short	0x0088


	//----- nvinfo : EIATTR_KPARAM_INFO
	.align		4
        /*001c*/ 	.byte	0x04, 0x17
        /*001e*/ 	.short	(.L_12 - .L_11)
.L_11:
        /*0020*/ 	.word	0x00000000
        /*0024*/ 	.short	0x0019
        /*0026*/ 	.short	0x0080
        /*0028*/ 	.byte	0x00, 0xf4, 0x21, 0x00


	//----- nvinfo : EIATTR_KPARAM_INFO
	.align		4
.L_12:
        /*002c*/ 	.byte	0x04, 0x17
        /*002e*/ 	.short	(.L_14 - .L_13)
.L_13:
        /*0030*/ 	.word	0x00000000
        /*0034*/ 	.short	0x0018
        /*0036*/ 	.short	0x0078
        /*0038*/ 	.byte	0x00, 0xf4, 0x21, 0x00


	//----- nvinfo : EIATTR_KPARAM_INFO
	.align		4
.L_14:
        /*003c*/ 	.byte	0x04, 0x17
        /*003e*/ 	.short	(.L_16 - .L_15)
.L_15:
        /*0040*/ 	.word	0x00000000
        /*0044*/ 	.short	0x0017
        /*0046*/ 	.short	0x0070
        /*0048*/ 	.byte	0x00, 0xf0, 0x11, 0x00


	//----- nvinfo : EIATTR_KPARAM_INFO
	.align		4
.L_16:
        /*004c*/ 	.byte	0x04, 0x17
        /*004e*/ 	.short	(.L_18 - .L_17)
.L_17:
        /*0050*/ 	.word	0x00000000
        /*0054*/ 	.short	0x0016
        /*0056*/ 	.short	0x006c
        /*0058*/ 	.byte	0x00, 0xf0, 0x11, 0x00


	//----- nvinfo : EIATTR_KPARAM_INFO
	.align		4
.L_18:
        /*005c*/ 	.byte	0x04, 0x17
        /*005e*/ 	.short	(.L_20 - .L_19)
.L_19:
        /*0060*/ 	.word	0x00000000
        /*0064*/ 	.short	0x0015
        /*0066*/ 	.short	0x0068
        /*0068*/ 	.byte	0x00, 0xf0, 0x11, 0x00


	//----- nvinfo : EIATTR_KPARAM_INFO
	.align		4
.L_20:
        /*006c*/ 	.byte	0x04, 0x17
        /*006e*/ 	.short	(.L_22 - .L_21)
.L_21:
        /*0070*/ 	.word	0x00000000
        /*0074*/ 	.short	0x0014
        /*0076*/ 	.short	0x0064
        /*0078*/ 	.byte	0x00, 0xf0, 0x11, 0x00


	//----- nvinfo : EIATTR_KPARAM_INFO
	.align		4
.L_22:
        /*007c*/ 	.byte	0x04, 0x17
        /*007e*/ 	.short	(.L_24 - .L_23)
.L_23:
        /*0080*/ 	.word	0x00000000
        /*0084*/ 	.short	0x0013
        /*0086*/ 	.short	0x0060
        /*0088*/ 	.byte	0x00, 0xf0, 0x11, 0x00


	//----- nvinfo : EIATTR_KPARAM_INFO
	.align		4
.L_24:
        /*008c*/ 	.byte	0x04, 0x17
        /*008e*/ 	.short	(.L_26 - .L_25)
.L_25:
        /*0090*/ 	.word	0x00000000
        /*0094*/ 	.short	0x0012
        /*0096*/ 	.short	0x005c
        /*0098*/ 	.byte	0x00, 0xf0, 0x11, 0x00


	//----- nvinfo : EIATTR_KPARAM_INFO
	.align		4
.L_26:
        /*009c*/ 	.byte	0x04, 0x17
        /*009e*/ 	.short	(.L_28 - .L_27)
.L_27:
        /*00a0*/ 	.word	0x00000000
        /*00a4*/ 	.short	0x0011
        /*00a6*/ 	.short	0x0058
        /*00a8*/ 	.byte	0x00, 0xf0, 0x11, 0x00


	//----- nvinfo : EIATTR_KPARAM_INFO
	.align		4
.L_28:
        /*00ac*/ 	.byte	0x04, 0x17
        /*00ae*/ 	.short	(.L_30 - .L_29)
.L_29:
        /*00b0*/ 	.word	0x00000000
        /*00b4*/ 	.short	0x0010
        /*00b6*/ 	.short	0x0054
        /*00b8*/ 	.byte	0x00, 0xf0, 0x11, 0x00


	//----- nvinfo : EIATTR_KPARAM_INFO
	.align		4
.L_30:
        /*00bc*/ 	.byte	0x04, 0x17
        /*00be*/ 	.short	(.L_32 - .L_31)
.L_31:
        /*00c0*/ 	.word	0x00000000
        /*00c4*/ 	.short	0x000f
        /*00c6*/ 	.short	0x0050
        /*00c8*/ 	.byte	0x00, 0xf0, 0x11, 0x00


	//----- nvinfo : EIATTR_KPARAM_INFO
	.align		4
.L_32:
        /*00cc*/ 	.byte	0x04, 0x17
        /*00ce*/ 	.short	(.L_34 - .L_33)
.L_33:
        /*00d0*/ 	.word	0x00000000
        /*00d4*/ 	.short	0x000e
        /*00d6*/ 	.short	0x004c
        /*00d8*/ 	.byte	0x00, 0xf0, 0x11, 0x00


	//----- nvinfo : EIATTR_KPARAM_INFO
	.align		4
.L_34:
        /*00dc*/ 	.byte	0x04, 0x17
        /*00de*/ 	.short	(.L_36 - .L_35)
.L_35:
        /*00e0*/ 	.word	0x00000000
        /*00e4*/ 	.short	0x000d
        /*00e6*/ 	.short	0x0048
        /*00e8*/ 	.byte	0x00, 0xf0, 0x11, 0x00


	//----- nvinfo : EIATTR_KPARAM_INFO
	.align		4
.L_36:
        /*00ec*/ 	.byte	0x04, 0x17
        /*00ee*/ 	.short	(.L_38 - .L_37)
.L_37:
        /*00f0*/ 	.word	0x00000000
        /*00f4*/ 	.short	0x000c
        /*00f6*/ 	.short	0x0044
        /*00f8*/ 	.byte	0x00, 0xf0, 0x11, 0x00


	//----- nvinfo : EIATTR_KPARAM_INFO
	.align		4
.L_38:
        /*00fc*/ 	.byte	0x04, 0x17
        /*00fe*/ 	.short	(.L_40 - .L_39)
.L_39:
        /*0100*/ 	.word	0x00000000
        /*0104*/ 	.short	0x000b
        /*0106*/ 	.short	0x0040
        /*0108*/ 	.byte	0x00, 0xf0, 0x11, 0x00


	//----- nvinfo : EIATTR_KPARAM_INFO
	.align		4
.L_40:
        /*010c*/ 	.byte	0x04, 0x17
        /*010e*/ 	.short	(.L_42 - .L_41)
.L_41:
        /*0110*/ 	.word	0x00000000
        /*0114*/ 	.short	0x000a
        /*0116*/ 	.short	0x003c
        /*0118*/ 	.byte	0x00, 0xf0, 0x11, 0x00


	//----- nvinfo : EIATTR_KPARAM_INFO
	.align		4
.L_42:
        /*011c*/ 	.byte	0x04, 0x17
        /*011e*/ 	.short	(.L_44 - .L_43)
.L_43:
        /*0120*/ 	.word	0x00000000
        /*0124*/ 	.short	0x0009
        /*0126*/ 	.short	0x0038
        /*0128*/ 	.byte	0x00, 0xf0, 0x11, 0x00


	//----- nvinfo : EIATTR_KPARAM_INFO
	.align		4
.L_44:
        /*012c*/ 	.byte	0x04, 0x17
        /*012e*/ 	.short	(.L_46 - .L_45)
.L_45:
        /*0130*/ 	.word	0x00000000
        /*0134*/ 	.short	0x0008
        /*0136*/ 	.short	0x0034
        /*0138*/ 	.byte	0x00, 0xf0, 0x11, 0x00


	//----- nvinfo : EIATTR_KPARAM_INFO
	.align		4
.L_46:
        /*013c*/ 	.byte	0x04, 0x17
        /*013e*/ 	.short	(.L_48 - .L_47)
.L_47:
        /*0140*/ 	.word	0x00000000
        /*0144*/ 	.short	0x0007
        /*0146*/ 	.short	0x0030
        /*0148*/ 	.byte	0x00, 0xf0, 0x11, 0x00


	//----- nvinfo : EIATTR_KPARAM_INFO
	.align		4
.L_48:
        /*014c*/ 	.byte	0x04, 0x17
        /*014e*/ 	.short	(.L_50 - .L_49)
.L_49:
        /*0150*/ 	.word	0x00000000
        /*0154*/ 	.short	0x0006
        /*0156*/ 	.short	0x002c
        /*0158*/ 	.byte	0x00, 0xf0, 0x11, 0x00


	//----- nvinfo : EIATTR_KPARAM_INFO
	.align		4
.L_50:
        /*015c*/ 	.byte	0x04, 0x17
        /*015e*/ 	.short	(.L_52 - .L_51)
.L_51:
        /*0160*/ 	.word	0x00000000
        /*0164*/ 	.short	0x0005
        /*0166*/ 	.short	0x0028
        /*0168*/ 	.byte	0x00, 0xf0, 0x11, 0x00


	//----- nvinfo : EIATTR_KPARAM_INFO
	.align		4
.L_52:
        /*016c*/ 	.byte	0x04, 0x17
        /*016e*/ 	.short	(.L_54 - .L_53)
.L_53:
        /*0170*/ 	.word	0x00000000
        /*0174*/ 	.short	0x0004
        /*0176*/ 	.short	0x0020
        /*0178*/ 	.byte	0x00, 0xf4, 0x21, 0x00


	//----- nvinfo : EIATTR_KPARAM_INFO
	.align		4
.L_54:
        /*017c*/ 	.byte	0x04, 0x17
        /*017e*/ 	.short	(.L_56 - .L_55)
.L_55:
        /*0180*/ 	.word	0x00000000
        /*0184*/ 	.short	0x0003
        /*0186*/ 	.short	0x0018
        /*0188*/ 	.byte	0x00, 0xf4, 0x21, 0x00


	//----- nvinfo : EIATTR_KPARAM_INFO
	.align		4
.L_56:
        /*018c*/ 	.byte	0x04, 0x17
        /*018e*/ 	.short	(.L_58 - .L_57)
.L_57:
        /*0190*/ 	.word	0x00000000
        /*0194*/ 	.short	0x0002
        /*0196*/ 	.short	0x0010
        /*0198*/ 	.byte	0x00, 0xf4, 0x21, 0x00


	//----- nvinfo : EIATTR_KPARAM_INFO
	.align		4
.L_58:
        /*019c*/ 	.byte	0x04, 0x17
        /*019e*/ 	.short	(.L_60 - .L_59)
.L_59:
        /*01a0*/ 	.word	0x00000000
        /*01a4*/ 	.short	0x0001
        /*01a6*/ 	.short	0x0008
        /*01a8*/ 	.byte	0x00, 0xf4, 0x21, 0x00


	//----- nvinfo : EIATTR_KPARAM_INFO
	.align		4
.L_60:
        /*01ac*/ 	.byte	0x04, 0x17
        /*01ae*/ 	.short	(.L_62 - .L_61)
.L_61:
        /*01b0*/ 	.word	0x00000000
        /*01b4*/ 	.short	0x0000
        /*01b6*/ 	.short	0x0000
        /*01b8*/ 	.byte	0x00, 0xf4, 0x21, 0x00


	//----- nvinfo : EIATTR_MAXREG_COUNT
	.align		4
.L_62:
        /*01bc*/ 	.byte	0x03, 0x1b
        /*01be*/ 	.short	0x00ff


	//----- nvinfo : EIATTR_NUM_BARRIERS
	.align		4
        /*01c0*/ 	.byte	0x02, 0x4c
        /*01c2*/ 	.byte	0x01
	.zero		1


	//----- nvinfo : EIATTR_ANNOTATIONS
	.align		4
        /*01c4*/ 	.byte	0x04, 0x55
        /*01c6*/ 	.short	(.L_64 - .L_63)


	//   ....[0]....
.L_63:
        /*01c8*/ 	.word	0x00000001
        /*01cc*/ 	.byte	0xb0, 0x00, 0x00, 0x00, 0x01, 0x00, 0x00, 0x00, 0xc0, 0x34, 0x00, 0x00, 0x01, 0x00, 0x00, 0x00
        /* <DEDUP_REMOVED lines=62> */
        /*05bc*/ 	.byte	0xc0, 0x88, 0x00, 0x00, 0x01, 0x00, 0x00, 0x00, 0xc0, 0x05, 0x01, 0x00


	//----- nvinfo : EIATTR_MERCURY_ISA_VERSION
	.align		4
.L_64:
        /*05c8*/ 	.byte	0x03, 0x5f
        /*05ca*/ 	.short	0x0000


	//----- nvinfo : EIATTR_COOP_GROUP_MASK_REGIDS
	.align		4
        /*05cc*/ 	.byte	0x04, 0x29
        /*05ce*/ 	.short	(.L_66 - .L_65)


	//   ....[0]....
.L_65:
        /*05d0*/ 	.word	0xffffffff


	//   ....[1]....
        /*05d4*/ 	.word	0xffffffff


	//   ....[2]....
        /*05d8*/ 	.word	0xffffffff


	//   ....[3]....
        /*05dc*/ 	.word	0xffffffff


	//   ....[4]....
        /*05e0*/ 	.word	0xffffffff


	//   ....[5]....
        /*05e4*/ 	.word	0xffffffff


	//   ....[6]....
        /*05e8*/ 	.word	0xffffffff


	//   ....[7]....
        /*05ec*/ 	.word	0xffffffff


	//   ....[8]....
        /*05f0*/ 	.word	0xffffffff


	//   ....[9]....
        /*05f4*/ 	.word	0xffffffff


	//   ....[10]....
        /*05f8*/ 	.word	0xffffffff


	//   ....[11]....
        /*05fc*/ 	.word	0xffffffff


	//   ....[12]....
        /*0600*/ 	.word	0xffffffff


	//   ....[13]....
        /*0604*/ 	.word	0xffffffff


	//   ....[14]....
        /*0608*/ 	.word	0xffffffff


	//   ....[15]....
        /*060c*/ 	.word	0xffffffff


	//   ....[16]....
        /*0610*/ 	.word	0xffffffff


	//   ....[17]....
        /*0614*/ 	.word	0xffffffff


	//   ....[18]....
        /*0618*/ 	.word	0xffffffff


	//   ....[19]....
        /*061c*/ 	.word	0xffffffff


	//   ....[20]....
        /*0620*/ 	.word	0xffffffff


	//   ....[21]....
        /*0624*/ 	.word	0xffffffff


	//   ....[22]....
        /*0628*/ 	.word	0xffffffff


	//   ....[23]....
        /*062c*/ 	.word	0xffffffff


	//   ....[24]....
        /*0630*/ 	.word	0xffffffff


	//   ....[25]....
        /*0634*/ 	.word	0xffffffff


	//   ....[26]....
        /*0638*/ 	.word	0xffffffff


	//   ....[27]....
        /*063c*/ 	.word	0xffffffff


	//   ....[28]....
        /*0640*/ 	.word	0xffffffff


	//   ....[29]....
        /*0644*/ 	.word	0xffffffff


	//   ....[30]....
        /*0648*/ 	.word	0xffffffff


	//   ....[31]....
        /*064c*/ 	.word	0xffffffff


	//   ....[32]....
        /*0650*/ 	.word	0xffffffff


	//   ....[33]....
        /*0654*/ 	.word	0xffffffff


	//   ....[34]....
        /*0658*/ 	.word	0xffffffff


	//   ....[35]....
        /*065c*/ 	.word	0xffffffff


	//   ....[36]....
        /*0660*/ 	.word	0xffffffff


	//   ....[37]....
        /*0664*/ 	.word	0xffffffff


	//   ....[38]....
        /*0668*/ 	.word	0xffffffff


	//   ....[39]....
        /*066c*/ 	.word	0xffffffff


	//   ....[40]....
        /*0670*/ 	.word	0xffffffff


	//   ....[41]....
        /*0674*/ 	.word	0xffffffff


	//   ....[42]....
        /*0678*/ 	.word	0xffffffff


	//   ....[43]....
        /*067c*/ 	.word	0xffffffff


	//   ....[44]....
        /*0680*/ 	.word	0xffffffff


	//   ....[45]....
        /*0684*/ 	.word	0xffffffff


	//   ....[46]....
        /*0688*/ 	.word	0xffffffff


	//   ....[47]....
        /*068c*/ 	.word	0xffffffff


	//   ....[48]....
        /*0690*/ 	.word	0xffffffff


	//   ....[49]....
        /*0694*/ 	.word	0xffffffff


	//   ....[50]....
        /*0698*/ 	.word	0xffffffff


	//   ....[51]....
        /*069c*/ 	.word	0xffffffff


	//   ....[52]....
        /*06a0*/ 	.word	0xffffffff


	//   ....[53]....
        /*06a4*/ 	.word	0xffffffff


	//   ....[54]....
        /*06a8*/ 	.word	0xffffffff


	//   ....[55]....
        /*06ac*/ 	.word	0xffffffff


	//   ....[56]....
        /*06b0*/ 	.word	0xffffffff


	//   ....[57]....
        /*06b4*/ 	.word	0xffffffff


	//   ....[58]....
        /*06b8*/ 	.word	0xffffffff


	//   ....[59]....
        /*06bc*/ 	.word	0xffffffff


	//   ....[60]....
        /*06c0*/ 	.word	0xffffffff


	//   ....[61]....
        /*06c4*/ 	.word	0xffffffff


	//   ....[62]....
        /*06c8*/ 	.word	0xffffffff


	//   ....[63]....
        /*06cc*/ 	.word	0xffffffff


	//   ....[64]....
        /*06d0*/ 	.word	0xffffffff


	//   ....[65]....
        /*06d4*/ 	.word	0xffffffff


	//   ....[66]....
        /*06d8*/ 	.word	0xffffffff


	//   ....[67]....
        /*06dc*/ 	.word	0xffffffff


	//   ....[68]....
        /*06e0*/ 	.word	0xffffffff


	//   ....[69]....
        /*06e4*/ 	.word	0xffffffff


	//   ....[70]....
        /*06e8*/ 	.word	0xffffffff


	//   ....[71]....
        /*06ec*/ 	.word	0xffffffff


	//----- nvinfo : EIATTR_COOP_GROUP_INSTR_OFFSETS
	.align		4
.L_66:
        /*06f0*/ 	.byte	0x04, 0x28
        /*06f2*/ 	.short	(.L_68 - .L_67)


	//   ....[0]....
.L_67:
        /*06f4*/ 	.word	0x00006770


	//   ....[1]....
        /*06f8*/ 	.word	0x00006780


	//   ....[2]....
        /*06fc*/ 	.word	0x00006790


	//   ....[3]....
        /*0700*/ 	.word	0x000067a0


	//   ....[4]....
        /*0704*/ 	.word	0x000067b0


	//   ....[5]....
        /*0708*/ 	.word	0x000067c0


	//   ....[6]....
        /*070c*/ 	.word	0x000067d0


	//   ....[7]....
        /*0710*/ 	.word	0x000067e0


	//   ....[8]....
        /*0714*/ 	.word	0x000067f0


	//   ....[9]....
        /*0718*/ 	.word	0x00006800


	//   ....[10]....
        /*071c*/ 	.word	0x00006810


	//   ....[11]....
        /*0720*/ 	.word	0x00006820


	//   ....[12]....
        /*0724*/ 	.word	0x00006830


	//   ....[13]....
        /*0728*/ 	.word	0x00006840


	//   ....[14]....
        /*072c*/ 	.word	0x00006850


	//   ....[15]....
        /*0730*/ 	.word	0x00006860


	//   ....[16]....
        /*0734*/ 	.word	0x00006970


	//   ....[17]....
        /*0738*/ 	.word	0x00006980


	//   ....[18]....
        /*073c*/ 	.word	0x00006990


	//   ....[19]....
        /*0740*/ 	.word	0x000069a0


	//   ....[20]....
        /*0744*/ 	.word	0x000069b0


	//   ....[21]....
        /*0748*/ 	.word	0x000069c0


	//   ....[22]....
        /*074c*/ 	.word	0x000069d0


	//   ....[23]....
        /*0750*/ 	.word	0x000069e0


	//   ....[24]....
        /*0754*/ 	.word	0x000069f0


	//   ....[25]....
        /*0758*/ 	.word	0x00006a00


	//   ....[26]....
        /*075c*/ 	.word	0x00006a10


	//   ....[27]....
        /*0760*/ 	.word	0x00006a20


	//   ....[28]....
        /*0764*/ 	.word	0x00006a30


	//   ....[29]....
        /*0768*/ 	.word	0x00006a40


	//   ....[30]....
        /*076c*/ 	.word	0x00006a50


	//   ....[31]....
        /*0770*/ 	.word	0x00006a60


	//   ....[32]....
        /*0774*/ 	.word	0x00006cb0


	//   ....[33]....
        /*0778*/ 	.word	0x00006cc0


	//   ....[34]....
        /*077c*/ 	.word	0x00006cf0


	//   ....[35]....
        /*0780*/ 	.word	0x00006d00


	//   ....[36]....
        /*0784*/ 	.word	0x00006f10


	//   ....[37]....
        /*0788*/ 	.word	0x00007010


	//   ....[38]....
        /*078c*/ 	.word	0x00007210


	//   ....[39]....
        /*0790*/ 	.word	0x00007260


	//   ....[40]....
        /*0794*/ 	.word	0x00007270


	//   ....[41]....
        /*0798*/ 	.word	0x000072d0


	//   ....[42]....
        /*079c*/ 	.word	0x000073f0


	//   ....[43]....
        /*07a0*/ 	.word	0x00007470


	//   ....[44]....
        /*07a4*/ 	.word	0x000074a0


	//   ....[45]....
        /*07a8*/ 	.word	0x000074e0


	//   ....[46]....
        /*07ac*/ 	.word	0x000074f0


	//   ....[47]....
        /*07b0*/ 	.word	0x000075e0


	//   ....[48]....
        /*07b4*/ 	.word	0x00007610


	//   ....[49]....
        /*07b8*/ 	.word	0x00007660


	//   ....[50]....
        /*07bc*/ 	.word	0x00007690


	//   ....[51]....
        /*07c0*/ 	.word	0x00007710


	//   ....[52]....
        /*07c4*/ 	.word	0x00007740


	//   ....[53]....
        /*07c8*/ 	.word	0x00007770


	//   ....[54]....
        /*07cc*/ 	.word	0x00007780


	//   ....[55]....
        /*07d0*/ 	.word	0x00007790


	//   ....[56]....
        /*07d4*/ 	.word	0x000077f0


	//   ....[57]....
        /*07d8*/ 	.word	0x00007830


	//   ....[58]....
        /*07dc*/ 	.word	0x000079a0


	//   ....[59]....
        /*07e0*/ 	.word	0x000079b0


	//   ....[60]....
        /*07e4*/ 	.word	0x000079c0


	//   ....[61]....
        /*07e8*/ 	.word	0x000079d0


	//   ....[62]....
        /*07ec*/ 	.word	0x000079e0


	//   ....[63]....
        /*07f0*/ 	.word	0x00007a30


	//   ....[64]....
        /*07f4*/ 	.word	0x00007a40


	//   ....[65]....
        /*07f8*/ 	.word	0x00007a50


	//   ....[66]....
        /*07fc*/ 	.word	0x00007a60


	//   ....[67]....
        /*0800*/ 	.word	0x00007a70


	//   ....[68]....
        /*0804*/ 	.word	0x00007c40


	//   ....[69]....
        /*0808*/ 	.word	0x00007c50


	//   ....[70]....
        /*080c*/ 	.word	0x00007c80


	//   ....[71]....
        /*0810*/ 	.word	0x00007c90


	//----- nvinfo : EIATTR_EXIT_INSTR_OFFSETS
	.align		4
.L_68:
        /*0814*/ 	.byte	0x04, 0x1c
        /*0816*/ 	.short	(.L_70 - .L_69)


	//   ....[0]....
.L_69:
        /*0818*/ 	.word	0x000105b0


	//   ....[1]....
        /*081c*/ 	.word	0x00010670


	//----- nvinfo : EIATTR_REQNTID
	.align		4
.L_70:
        /*0820*/ 	.byte	0x04, 0x10
        /*0822*/ 	.short	(.L_72 - .L_71)
.L_71:
        /*0824*/ 	.word	0x00000100
        /*0828*/ 	.word	0x00000001
        /*082c*/ 	.word	0x00000001
.L_72:


//--------------------- .nv.callgraph             --------------------------
	.section	.nv.callgraph,"",@"SHT_CUDA_CALLGRAPH"
	.align	4
	.sectionentsize	8
	.align		4
        /*0000*/ 	.word	0x00000000
	.align		4
        /*0004*/ 	.word	0xffffffff
	.align		4
        /*0008*/ 	.word	0x00000000
	.align		4
        /*000c*/ 	.word	0xfffffffe
	.align		4
        /*0010*/ 	.word	0x00000000
	.align		4
        /*0014*/ 	.word	0xfffffffd
	.align		4
        /*0018*/ 	.word	0x00000000
	.align		4
        /*001c*/ 	.word	0xfffffffc


//--------------------- .nv.rel.action            --------------------------
	.section	.nv.rel.action,"",@"SHT_CUDA_RELOCINFO"
	.align	8
	.sectionentsize	8
        /*0000*/ 	.byte	0x73, 0x00, 0x00, 0x00, 0x00, 0x00, 0x00, 0x00, 0x00, 0x00, 0x00, 0x11, 0x25, 0x00, 0x05, 0x36


//--------------------- .nv.constant4             --------------------------
	.section	.nv.constant4,"a",@progbits
	.align	8
	.align		8
.nv.constant4:
        /*0000*/ 	.dword	_$_str


//--------------------- .nv.constant0.attn_fwd    --------------------------
	.section	.nv.constant0.attn_fwd,"a",@progbits
	.sectionflags	@""
	.align	4
.nv.constant0.attn_fwd:
	.zero		488


//--------------------- .text.attn_fwd            --------------------------
	.section	.text.attn_fwd,"ax",@progbits
	.sectioninfo	@"SHI_REGISTERS=255"
	.align	128
        .global         attn_fwd
        .type           attn_fwd,@function
        .size           attn_fwd,(.L_x_3 - attn_fwd)
        .other          attn_fwd,@"STO_CUDA_ENTRY STV_DEFAULT"
attn_fwd:
.text.attn_fwd:
[----:B------:R-:W-:-:S03]  /*0000*/  MOV R1, c[0x0][0x28] ;  /* 0x00000a0000017a02 */ /* 0x000fc60000000f00 */
[----:B------:R-:W0:Y:S01]  /*0010*/  S2R R179, SR_TID.X ;  /* 0x0000000000b37919 */ /* 0x000e220000002100 */
[----:B------:R-:W-:Y:S01]  /*0020*/  IADD3 R1, R1, -0x200, RZ ;  /* 0xfffffe0001017810 */ /* 0x000fe20007ffe0ff */
[----:B------:R-:W-:Y:S01]  /*0030*/  ULDC.64 UR4, c[0x0][0x118] ;  /* 0x0000460000047ab9 */ /* 0x000fe20000000a00 */
[----:B------:R-:W-:Y:S01]  /*0040*/  MOV R12, c[0x0][0x198] ;  /* 0x00006600000c7a02 */ /* 0x000fe20000000f00 */
[----:B------:R-:W1:Y:S04]  /*0050*/  S2R R3, SR_CTAID.X ;  /* 0x0000000000037919 */ /* 0x000e680000002500 */
[----:B------:R-:W2:Y:S01]  /*0060*/  S2R R157, SR_CTAID.Y ;  /* 0x00000000009d7919 */ /* 0x000ea20000002600 */
[----:B0-----:R-:W-:-:S05]  /*0070*/  LOP3.LUT R0, R179, 0x7f, RZ, 0xc0, !PT ;  /* 0x0000007fb3007812 */ /* 0x001fca00078ec0ff */
[----:B-1----:R-:W-:Y:S01]  /*0080*/  IMAD R4, R3, 0x80, R0 ;  /* 0x0000008003047824 */ /* 0x002fe200078e0200 */
[----:B------:R-:W-:Y:S01]  /*0090*/  SHF.R.U32.HI R3, RZ, 0x7, R179 ;  /* 0x00000007ff037819 */ /* 0x000fe200000116b3 */
[----:B--2---:R-:W-:-:S03]  /*00a0*/  IMAD R2, R157, c[0x0][0x190], RZ ;  /* 0x000064009d027a24 */ /* 0x004fc600078e02ff */
[----:B------:R0:W-:Y:S01]  /*00b0*/  STL [R1+0x1f8], R4 ;  /* 0x0001f80401007387 */ /* 0x0001e20000100800 */
[----:B------:R-:W-:Y:S01]  /*00c0*/  SGXT.U32 R5, R3, 0x1 ;  /* 0x000000010305781a */ /* 0x000fe20000000000 */
[C---:B------:R-:W-:Y:S02]  /*00d0*/  IMAD.SHL.U32 R3, R2.reuse, 0x2, RZ ;  /* 0x0000000202037824 */ /* 0x040fe400078e00ff */
[----:B------:R-:W-:-:S04]  /*00e0*/  IMAD.HI R2, R2, 0x2, RZ ;  /* 0x0000000202027827 */ /* 0x000fc800078e02ff */
[----:B------:R-:W-:Y:S02]  /*00f0*/  IMAD R7, R5, c[0x0][0x198], RZ ;  /* 0x0000660005077a24 */ /* 0x000fe400078e02ff */
[----:B0-----:R-:W-:Y:S02]  /*0100*/  IMAD R4, R4, c[0x0][0x194], RZ ;  /* 0x0000650004047a24 */ /* 0x001fe400078e02ff */
[----:B------:R-:W-:Y:S02]  /*0110*/  IMAD R11, R12, 0x2, R7 ;  /* 0x000000020c0b7824 */ /* 0x000fe400078e0207 */
[C---:B------:R-:W-:Y:S01]  /*0120*/  IMAD.HI R5, R4.reuse, 0x2, RZ ;  /* 0x0000000204057827 */ /* 0x040fe200078e02ff */
[----:B------:R-:W-:-:S04]  /*0130*/  SHF.L.U32 R6, R4, 0x1, RZ ;  /* 0x0000000104067819 */ /* 0x000fc800000006ff */
[----:B------:R-:W-:-:S04]  /*0140*/  IADD3 R3, P0, P1, R6, c[0x0][0x160], R3 ;  /* 0x0000580006037a10 */ /* 0x000fc8000791e003 */
[----:B------:R-:W-:Y:S02]  /*0150*/  IADD3.X R2, R5, c[0x0][0x164], R2, P0, P1 ;  /* 0x0000590005027a10 */ /* 0x000fe400007e2402 */
[C---:B------:R-:W-:Y:S02]  /*0160*/  LEA R8, P0, R7.reuse, R3, 0x1 ;  /* 0x0000000307087211 */ /* 0x040fe400078008ff */
[C---:B------:R-:W-:Y:S02]  /*0170*/  LEA R5, R12.reuse, R11, 0x1 ;  /* 0x0000000b0c057211 */ /* 0x040fe400078e08ff */
[-C--:B------:R-:W-:Y:S02]  /*0180*/  LEA.HI.X.SX32 R9, R7, R2.reuse, 0x1, P0 ;  /* 0x0000000207097211 */ /* 0x080fe400000f0eff */
[-C--:B------:R-:W-:Y:S01]  /*0190*/  LEA R10, P1, R11, R3.reuse, 0x1 ;  /* 0x000000030b0a7211 */ /* 0x080fe200078208ff */
[----:B------:R-:W-:Y:S01]  /*01a0*/  IMAD R7, R12, 0x2, R5 ;  /* 0x000000020c077824 */ /* 0x000fe200078e0205 */
[----:B------:R-:W-:Y:S01]  /*01b0*/  LEA R14, P0, R5, R3, 0x1 ;  /* 0x00000003050e7211 */ /* 0x000fe200078008ff */
[----:B------:R0:W2:Y:S01]  /*01c0*/  LDG.E.U16 R4, [R8.64] ;  /* 0x0000000408047981 */ /* 0x0000a2000c1e1500 */
[----:B------:R-:W-:-:S02]  /*01d0*/  LEA.HI.X.SX32 R11, R11, R2, 0x1, P1 ;  /* 0x000000020b0b7211 */ /* 0x000fc400008f0eff */
[----:B------:R-:W-:-:S05]  /*01e0*/  LEA R13, R12, R7, 0x1 ;  /* 0x000000070c0d7211 */ /* 0x000fca00078e08ff */
[C---:B------:R-:W-:Y:S01]  /*01f0*/  IMAD R21, R12.reuse, 0x2, R13 ;  /* 0x000000020c157824 */ /* 0x040fe200078e020d */
[-C--:B------:R-:W-:Y:S02]  /*0200*/  LEA.HI.X.SX32 R15, R5, R2.reuse, 0x1, P0 ;  /* 0x00000002050f7211 */ /* 0x080fe400000f0eff */
[C---:B------:R-:W-:Y:S01]  /*0210*/  LEA R16, P0, R7.reuse, R3, 0x1 ;  /* 0x0000000307107211 */ /* 0x040fe200078008ff */
[----:B------:R1:W3:Y:S01]  /*0220*/  LDG.E.U16 R5, [R10.64] ;  /* 0x000000040a057981 */ /* 0x0002e2000c1e1500 */
[C---:B0-----:R-:W-:Y:S02]  /*0230*/  LEA R9, R12.reuse, R21, 0x1 ;  /* 0x000000150c097211 */ /* 0x041fe400078e08ff */
[-C--:B------:R-:W-:Y:S01]  /*0240*/  LEA.HI.X.SX32 R17, R7, R2.reuse, 0x1, P0 ;  /* 0x0000000207117211 */ /* 0x080fe200000f0eff */
[----:B------:R0:W4:Y:S01]  /*0250*/  LDG.E.U16 R6, [R14.64] ;  /* 0x000000040e067981 */ /* 0x000122000c1e1500 */
[-C--:B------:R-:W-:Y:S02]  /*0260*/  LEA R18, P1, R13, R3.reuse, 0x1 ;  /* 0x000000030d127211 */ /* 0x080fe400078208ff */
[----:B------:R-:W-:Y:S01]  /*0270*/  LEA R20, P0, R21, R3, 0x1 ;  /* 0x0000000315147211 */ /* 0x000fe200078008ff */
[----:B------:R5:W2:Y:S01]  /*0280*/  LDG.E.U16 R7, [R16.64] ;  /* 0x0000000410077981 */ /* 0x000aa2000c1e1500 */
[----:B-1----:R-:W-:Y:S01]  /*0290*/  IMAD R11, R12, 0x2, R9 ;  /* 0x000000020c0b7824 */ /* 0x002fe200078e0209 */
[----:B------:R-:W-:-:S02]  /*02a0*/  LEA.HI.X.SX32 R19, R13, R2, 0x1, P1 ;  /* 0x000000020d137211 */ /* 0x000fc400008f0eff */
[-C--:B------:R-:W-:Y:S02]  /*02b0*/  LEA.HI.X.SX32 R21, R21, R2.reuse, 0x1, P0 ;  /* 0x0000000215157211 */ /* 0x080fe400000f0eff */
[C---:B------:R-:W-:Y:S01]  /*02c0*/  LEA R22, P0, R9.reuse, R3, 0x1 ;  /* 0x0000000309167211 */ /* 0x040fe200078008ff */
[----:B------:R1:W2:Y:S01]  /*02d0*/  LDG.E.U16 R8, [R18.64] ;  /* 0x0000000412087981 */ /* 0x0002a2000c1e1500 */
[C---:B------:R-:W-:Y:S02]  /*02e0*/  LEA R13, R12.reuse, R11, 0x1 ;  /* 0x0000000b0c0d7211 */ /* 0x040fe400078e08ff */
[-C--:B------:R-:W-:Y:S02]  /*02f0*/  LEA.HI.X.SX32 R23, R9, R2.reuse, 0x1, P0 ;  /* 0x0000000209177211 */ /* 0x080fe400000f0eff */
[-C--:B------:R-:W-:Y:S01]  /*0300*/  LEA R24, P0, R11, R3.reuse, 0x1 ;  /* 0x000000030b187211 */ /* 0x080fe200078008ff */
[----:B0-----:R-:W-:Y:S01]  /*0310*/  IMAD R15, R12, 0x2, R13 ;  /* 0x000000020c0f7824 */ /* 0x001fe200078e020d */
[----:B------:R-:W-:Y:S01]  /*0320*/  LEA R26, P1, R13, R3, 0x1 ;  /* 0x000000030d1a7211 */ /* 0x000fe200078208ff */
[----:B------:R0:W2:Y:S01]  /*0330*/  LDG.E.U16 R9, [R20.64] ;  /* 0x0000000414097981 */ /* 0x0000a2000c1e1500 */
[----:B------:R-:W-:-:S02]  /*0340*/  LEA.HI.X.SX32 R25, R11, R2, 0x1, P0 ;  /* 0x000000020b197211 */ /* 0x000fc400000f0eff */
[C---:B------:R-:W-:Y:S01]  /*0350*/  LEA R28, P0, R15.reuse, R3, 0x1 ;  /* 0x000000030f1c7211 */ /* 0x040fe200078008ff */
[----:B------:R0:W2:Y:S01]  /*0360*/  LDG.E.U16 R10, [R22.64] ;  /* 0x00000004160a7981 */ /* 0x0000a2000c1e1500 */
[C---:B-----5:R-:W-:Y:S02]  /*0370*/  LEA R17, R12.reuse, R15, 0x1 ;  /* 0x0000000f0c117211 */ /* 0x060fe400078e08ff */
[-C--:B------:R-:W-:Y:S01]  /*0380*/  LEA.HI.X.SX32 R29, R15, R2.reuse, 0x1, P0 ;  /* 0x000000020f1d7211 */ /* 0x080fe200000f0eff */
[----:B------:R5:W2:Y:S01]  /*0390*/  LDG.E.U16 R11, [R24.64] ;  /* 0x00000004180b7981 */ /* 0x000aa2000c1e1500 */
[----:B-1----:R-:W-:Y:S01]  /*03a0*/  LEA R18, P0, R17, R3, 0x1 ;  /* 0x0000000311127211 */ /* 0x002fe200078008ff */
[----:B------:R-:W-:Y:S01]  /*03b0*/  IMAD R15, R12, 0x2, R17 ;  /* 0x000000020c0f7824 */ /* 0x000fe200078e0211 */
[-C--:B------:R-:W-:Y:S01]  /*03c0*/  LEA.HI.X.SX32 R27, R13, R2.reuse, 0x1, P1 ;  /* 0x000000020d1b7211 */ /* 0x080fe200008f0eff */
[----:B------:R1:W2:Y:S01]  /*03d0*/  LDG.E.U16 R14, [R28.64] ;  /* 0x000000041c0e7981 */ /* 0x0002a2000c1e1500 */
[----:B------:R-:W-:-:S02]  /*03e0*/  LEA.HI.X.SX32 R19, R17, R2, 0x1, P0 ;  /* 0x0000000211137211 */ /* 0x000fc400000f0eff */
[C---:B------:R-:W-:Y:S01]  /*03f0*/  LEA R17, R12.reuse, R15, 0x1 ;  /* 0x0000000f0c117211 */ /* 0x040fe200078e08ff */
[----:B------:R1:W2:Y:S04]  /*0400*/  LDG.E.U16 R13, [R26.64] ;  /* 0x000000041a0d7981 */ /* 0x0002a8000c1e1500 */
[----:B------:R-:W-:Y:S01]  /*0410*/  IMAD R31, R12, 0x2, R17 ;  /* 0x000000020c1f7824 */ /* 0x000fe200078e0211 */
[----:B0-----:R-:W-:-:S04]  /*0420*/  LEA R20, P0, R15, R3, 0x1 ;  /* 0x000000030f147211 */ /* 0x001fc800078008ff */
[C---:B-1----:R-:W-:Y:S02]  /*0430*/  LEA R27, R12.reuse, R31, 0x1 ;  /* 0x0000001f0c1b7211 */ /* 0x042fe400078e08ff */
[-C--:B------:R-:W-:Y:S02]  /*0440*/  LEA.HI.X.SX32 R21, R15, R2.reuse, 0x1, P0 ;  /* 0x000000020f157211 */ /* 0x080fe400000f0eff */
[-C--:B-----5:R-:W-:Y:S01]  /*0450*/  LEA R24, P0, R31, R3.reuse, 0x1 ;  /* 0x000000031f187211 */ /* 0x0a0fe200078008ff */
[C---:B------:R-:W-:Y:S01]  /*0460*/  IMAD R29, R12.reuse, 0x2, R27 ;  /* 0x000000020c1d7824 */ /* 0x040fe200078e021b */
[----:B------:R-:W-:Y:S01]  /*0470*/  LEA R22, P1, R17, R3, 0x1 ;  /* 0x0000000311167211 */ /* 0x000fe200078208ff */
[----:B------:R0:W5:Y:S01]  /*0480*/  LDG.E.U16 R15, [R18.64] ;  /* 0x00000004120f7981 */ /* 0x000162000c1e1500 */
[-C--:B------:R-:W-:Y:S02]  /*0490*/  LEA.HI.X.SX32 R25, R31, R2.reuse, 0x1, P0 ;  /* 0x000000021f197211 */ /* 0x080fe400000f0eff */
[----:B------:R-:W-:Y:S01]  /*04a0*/  LEA R31, R12, R29, 0x1 ;  /* 0x0000001d0c1f7211 */ /* 0x000fe200078e08ff */
[----:B------:R1:W2:Y:S01]  /*04b0*/  LDG.E.U16 R16, [R20.64] ;  /* 0x0000000414107981 */ /* 0x0002a2000c1e1500 */
[----:B------:R-:W-:-:S02]  /*04c0*/  LEA.HI.X.SX32 R23, R17, R2, 0x1, P1 ;  /* 0x0000000211177211 */ /* 0x000fc400008f0eff */
[CC--:B------:R-:W-:Y:S01]  /*04d0*/  LEA R26, P0, R27.reuse, R3.reuse, 0x1 ;  /* 0x000000031b1a7211 */ /* 0x0c0fe200078008ff */
[C---:B------:R-:W-:Y:S02]  /*04e0*/  IMAD R33, R12.reuse, 0x2, R31 ;  /* 0x000000020c217824 */ /* 0x040fe400078e021f */
[----:B------:R1:W2:Y:S01]  /*04f0*/  LDG.E.U16 R17, [R22.64] ;  /* 0x0000000416117981 */ /* 0x0002a2000c1e1500 */
[----:B------:R-:W-:Y:S02]  /*0500*/  LEA.HI.X.SX32 R27, R27, R2, 0x1, P0 ;  /* 0x000000021b1b7211 */ /* 0x000fe400000f0eff */
[----:B------:R-:W-:Y:S01]  /*0510*/  LEA R28, P0, R29, R3, 0x1 ;  /* 0x000000031d1c7211 */ /* 0x000fe200078008ff */
[----:B0-----:R0:W2:Y:S01]  /*0520*/  LDG.E.U16 R18, [R24.64] ;  /* 0x0000000418127981 */ /* 0x0010a2000c1e1500 */
[----:B-1----:R-:W-:-:S03]  /*0530*/  LEA R23, R12, R33, 0x1 ;  /* 0x000000210c177211 */ /* 0x002fc600078e08ff */
[----:B------:R1:W2:Y:S01]  /*0540*/  LDG.E.U16 R19, [R26.64] ;  /* 0x000000041a137981 */ /* 0x0002a2000c1e1500 */
[-C--:B------:R-:W-:Y:S02]  /*0550*/  LEA.HI.X.SX32 R29, R29, R2.reuse, 0x1, P0 ;  /* 0x000000021d1d7211 */ /* 0x080fe400000f0eff */
[-C--:B------:R-:W-:Y:S01]  /*0560*/  LEA R32, P0, R33, R3.reuse, 0x1 ;  /* 0x0000000321207211 */ /* 0x080fe200078008ff */
[C---:B0-----:R-:W-:Y:S01]  /*0570*/  IMAD R25, R12.reuse, 0x2, R23 ;  /* 0x000000020c197824 */ /* 0x041fe200078e0217 */
[-C--:B------:R-:W-:Y:S01]  /*0580*/  LEA R30, P1, R31, R3.reuse, 0x1 ;  /* 0x000000031f1e7211 */ /* 0x080fe200078208ff */
[----:B------:R0:W2:Y:S01]  /*0590*/  LDG.E.U16 R20, [R28.64] ;  /* 0x000000041c147981 */ /* 0x0000a2000c1e1500 */
[-C--:B------:R-:W-:Y:S02]  /*05a0*/  LEA.HI.X.SX32 R33, R33, R2.reuse, 0x1, P0 ;  /* 0x0000000221217211 */ /* 0x080fe400000f0eff */
[C---:B------:R-:W-:Y:S02]  /*05b0*/  LEA R34, P0, R23.reuse, R3, 0x1 ;  /* 0x0000000317227211 */ /* 0x040fe400078008ff */
[----:B------:R-:W-:Y:S01]  /*05c0*/  LEA R39, R12, R25, 0x1 ;  /* 0x000000190c277211 */ /* 0x000fe200078e08ff */
[----:B------:R0:W2:Y:S01]  /*05d0*/  LDG.E.U16 R22, [R32.64] ;  /* 0x0000000420167981 */ /* 0x0000a2000c1e1500 */
[----:B------:R-:W-:-:S02]  /*05e0*/  LEA.HI.X.SX32 R35, R23, R2, 0x1, P0 ;  /* 0x0000000217237211 */ /* 0x000fc400000f0eff */
[-C--:B------:R-:W-:Y:S01]  /*05f0*/  LEA R36, P0, R25, R3.reuse, 0x1 ;  /* 0x0000000319247211 */ /* 0x080fe200078008ff */
[C---:B-1----:R-:W-:Y:S01]  /*0600*/  IMAD R27, R12.reuse, 0x2, R39 ;  /* 0x000000020c1b7824 */ /* 0x042fe200078e0227 */
[-C--:B------:R-:W-:Y:S01]  /*0610*/  LEA.HI.X.SX32 R31, R31, R2.reuse, 0x1, P1 ;  /* 0x000000021f1f7211 */ /* 0x080fe200008f0eff */
[----:B------:R1:W2:Y:S01]  /*0620*/  LDG.E.U16 R23, [R34.64] ;  /* 0x0000000422177981 */ /* 0x0002a2000c1e1500 */
[-C--:B------:R-:W-:Y:S02]  /*0630*/  LEA.HI.X.SX32 R37, R25, R2.reuse, 0x1, P0 ;  /* 0x0000000219257211 */ /* 0x080fe400000f0eff */
[C---:B------:R-:W-:Y:S01]  /*0640*/  LEA R40, P0, R27.reuse, R3, 0x1 ;  /* 0x000000031b287211 */ /* 0x040fe200078008ff */
[----:B------:R1:W2:Y:S01]  /*0650*/  LDG.E.U16 R21, [R30.64] ;  /* 0x000000041e157981 */ /* 0x0002a2000c1e1500 */
[C---:B0-----:R-:W-:Y:S02]  /*0660*/  LEA R29, R12.reuse, R27, 0x1 ;  /* 0x0000001b0c1d7211 */ /* 0x041fe400078e08ff */
[----:B------:R-:W-:Y:S01]  /*0670*/  LEA.HI.X.SX32 R41, R27, R2, 0x1, P0 ;  /* 0x000000021b297211 */ /* 0x000fe200000f0eff */
[----:B------:R0:W2:Y:S02]  /*0680*/  LDG.E.U16 R24, [R36.64] ;  /* 0x0000000424187981 */ /* 0x0000a4000c1e1500 */
[----:B------:R-:W-:Y:S01]  /*0690*/  IMAD R27, R12, 0x2, R29 ;  /* 0x000000020c1b7824 */ /* 0x000fe200078e021d */
[-C--:B------:R-:W-:Y:S01]  /*06a0*/  LEA R38, P1, R39, R3.reuse, 0x1 ;  /* 0x0000000327267211 */ /* 0x080fe200078208ff */
[----:B------:R0:W2:Y:S01]  /*06b0*/  LDG.E.U16 R26, [R40.64] ;  /* 0x00000004281a7981 */ /* 0x0000a2000c1e1500 */
[----:B-1----:R-:W-:-:S04]  /*06c0*/  LEA R30, P0, R29, R3, 0x1 ;  /* 0x000000031d1e7211 */ /* 0x002fc800078008ff */
[-C--:B------:R-:W-:Y:S02]  /*06d0*/  LEA.HI.X.SX32 R31, R29, R2.reuse, 0x1, P0 ;  /* 0x000000021d1f7211 */ /* 0x080fe400000f0eff */
[----:B------:R-:W-:Y:S02]  /*06e0*/  LEA R29, R12, R27, 0x1 ;  /* 0x0000001b0c1d7211 */ /* 0x000fe400078e08ff */
[----:B------:R-:W-:-:S03]  /*06f0*/  LEA.HI.X.SX32 R39, R39, R2, 0x1, P1 ;  /* 0x0000000227277211 */ /* 0x000fc600008f0eff */
[C---:B------:R-:W-:Y:S01]  /*0700*/  IMAD R43, R12.reuse, 0x2, R29 ;  /* 0x000000020c2b7824 */ /* 0x040fe200078e021d */
[CC--:B------:R-:W-:Y:S01]  /*0710*/  LEA R32, P0, R27.reuse, R3.reuse, 0x1 ;  /* 0x000000031b207211 */ /* 0x0c0fe200078008ff */
[----:B------:R1:W2:Y:S03]  /*0720*/  LDG.E.U16 R25, [R38.64] ;  /* 0x0000000426197981 */ /* 0x0002a6000c1e1500 */
[----:B------:R-:W-:Y:S02]  /*0730*/  LEA.HI.X.SX32 R33, R27, R2, 0x1, P0 ;  /* 0x000000021b217211 */ /* 0x000fe400000f0eff */
[----:B0-----:R-:W-:Y:S01]  /*0740*/  LEA R36, P0, R43, R3, 0x1 ;  /* 0x000000032b247211 */ /* 0x001fe200078008ff */
[----:B------:R0:W2:Y:S01]  /*0750*/  LDG.E.U16 R27, [R30.64] ;  /* 0x000000041e1b7981 */ /* 0x0000a2000c1e1500 */
[----:B-1----:R-:W-:-:S03]  /*0760*/  LEA R39, R12, R43, 0x1 ;  /* 0x0000002b0c277211 */ /* 0x002fc600078e08ff */
[----:B------:R1:W2:Y:S02]  /*0770*/  LDG.E.U16 R28, [R32.64] ;  /* 0x00000004201c7981 */ /* 0x0002a4000c1e1500 */
[C---:B------:R-:W-:Y:S01]  /*0780*/  IMAD R41, R12.reuse, 0x2, R39 ;  /* 0x000000020c297824 */ /* 0x040fe200078e0227 */
[-C--:B------:R-:W-:Y:S02]  /*0790*/  LEA.HI.X.SX32 R37, R43, R2.reuse, 0x1, P0 ;  /* 0x000000022b257211 */ /* 0x080fe400000f0eff */
[C---:B------:R-:W-:Y:S02]  /*07a0*/  LEA R34, P1, R29.reuse, R3, 0x1 ;  /* 0x000000031d227211 */ /* 0x040fe400078208ff */
[C---:B------:R-:W-:Y:S01]  /*07b0*/  LEA R43, R12.reuse, R41, 0x1 ;  /* 0x000000290c2b7211 */ /* 0x040fe200078e08ff */
[----:B0-----:R0:W2:Y:S01]  /*07c0*/  LDG.E.U16 R30, [R36.64] ;  /* 0x00000004241e7981 */ /* 0x0010a2000c1e1500 */
[----:B------:R-:W-:Y:S02]  /*07d0*/  LEA.HI.X.SX32 R35, R29, R2, 0x1, P1 ;  /* 0x000000021d237211 */ /* 0x000fe400008f0eff */
[----:B------:R-:W-:Y:S01]  /*07e0*/  LEA R38, P0, R39, R3, 0x1 ;  /* 0x0000000327267211 */ /* 0x000fe200078008ff */
[----:B------:R-:W-:-:S02]  /*07f0*/  IMAD R45, R12, 0x2, R43 ;  /* 0x000000020c2d7824 */ /* 0x000fc400078e022b */
[----:B------:R0:W2:Y:S01]  /*0800*/  LDG.E.U16 R29, [R34.64] ;  /* 0x00000004221d7981 */ /* 0x0000a2000c1e1500 */
[-C--:B------:R-:W-:Y:S02]  /*0810*/  LEA.HI.X.SX32 R39, R39, R2.reuse, 0x1, P0 ;  /* 0x0000000227277211 */ /* 0x080fe400000f0eff */
[-C--:B------:R-:W-:Y:S02]  /*0820*/  LEA R40, P0, R41, R3.reuse, 0x1 ;  /* 0x0000000329287211 */ /* 0x080fe400078008ff */
[----:B------:R-:W-:Y:S01]  /*0830*/  LEA R42, P1, R43, R3, 0x1 ;  /* 0x000000032b2a7211 */ /* 0x000fe200078208ff */
[----:B------:R1:W2:Y:S01]  /*0840*/  LDG.E.U16 R31, [R38.64] ;  /* 0x00000004261f7981 */ /* 0x0002a2000c1e1500 */
[C---:B0-----:R-:W-:Y:S02]  /*0850*/  LEA R35, R12.reuse, R45, 0x1 ;  /* 0x0000002d0c237211 */ /* 0x041fe400078e08ff */
[-C--:B------:R-:W-:Y:S02]  /*0860*/  LEA.HI.X.SX32 R41, R41, R2.reuse, 0x1, P0 ;  /* 0x0000000229297211 */ /* 0x080fe400000f0eff */
[----:B------:R-:W-:Y:S01]  /*0870*/  LEA R44, P0, R45, R3, 0x1 ;  /* 0x000000032d2c7211 */ /* 0x000fe200078008ff */
[----:B------:R-:W-:Y:S01]  /*0880*/  IMAD R37, R12, 0x2, R35 ;  /* 0x000000020c257824 */ /* 0x000fe200078e0223 */
[-C--:B------:R-:W-:Y:S01]  /*0890*/  LEA.HI.X.SX32 R43, R43, R2.reuse, 0x1, P1 ;  /* 0x000000022b2b7211 */ /* 0x080fe200008f0eff */
[----:B-1----:R0:W2:Y:S01]  /*08a0*/  LDG.E.U16 R32, [R40.64] ;  /* 0x0000000428207981 */ /* 0x0020a2000c1e1500 */
[----:B------:R-:W-:-:S02]  /*08b0*/  LEA.HI.X.SX32 R45, R45, R2, 0x1, P0 ;  /* 0x000000022d2d7211 */ /* 0x000fc400000f0eff */
[C---:B------:R-:W-:Y:S01]  /*08c0*/  LEA R46, P0, R35.reuse, R3, 0x1 ;  /* 0x00000003232e7211 */ /* 0x040fe200078008ff */
[----:B------:R1:W2:Y:S01]  /*08d0*/  LDG.E.U16 R33, [R42.64] ;  /* 0x000000042a217981 */ /* 0x0002a2000c1e1500 */
[C---:B------:R-:W-:Y:S02]  /*08e0*/  LEA R51, R12.reuse, R37, 0x1 ;  /* 0x000000250c337211 */ /* 0x040fe400078e08ff */
[-C--:B------:R-:W-:Y:S01]  /*08f0*/  LEA.HI.X.SX32 R47, R35, R2.reuse, 0x1, P0 ;  /* 0x00000002232f7211 */ /* 0x080fe200000f0eff */
[----:B------:R1:W2:Y:S01]  /*0900*/  LDG.E.U16 R34, [R44.64] ;  /* 0x000000042c227981 */ /* 0x0002a2000c1e1500 */
[-C--:B------:R-:W-:Y:S01]  /*0910*/  LEA R48, P0, R37, R3.reuse, 0x1 ;  /* 0x0000000325307211 */ /* 0x080fe200078008ff */
[----:B------:R-:W-:Y:S01]  /*0920*/  IMAD R39, R12, 0x2, R51 ;  /* 0x000000020c277824 */ /* 0x000fe200078e0233 */
[----:B------:R-:W-:Y:S01]  /*0930*/  LEA R50, P1, R51, R3, 0x1 ;  /* 0x0000000333327211 */ /* 0x000fe200078208ff */
[----:B------:R1:W2:Y:S01]  /*0940*/  LDG.E.U16 R35, [R46.64] ;  /* 0x000000042e237981 */ /* 0x0002a2000c1e1500 */
[----:B------:R-:W-:-:S02]  /*0950*/  LEA.HI.X.SX32 R49, R37, R2, 0x1, P0 ;  /* 0x0000000225317211 */ /* 0x000fc400000f0eff */
[C---:B------:R-:W-:Y:S02]  /*0960*/  LEA R52, P0, R39.reuse, R3, 0x1 ;  /* 0x0000000327347211 */ /* 0x040fe400078008ff */
[C---:B0-----:R-:W-:Y:S01]  /*0970*/  LEA R41, R12.reuse, R39, 0x1 ;  /* 0x000000270c297211 */ /* 0x041fe200078e08ff */
[----:B------:R0:W2:Y:S01]  /*0980*/  LDG.E.U16 R36, [R48.64] ;  /* 0x0000000430247981 */ /* 0x0000a2000c1e1500 */
[-C--:B------:R-:W-:Y:S02]  /*0990*/  LEA.HI.X.SX32 R53, R39, R2.reuse, 0x1, P0 ;  /* 0x0000000227357211 */ /* 0x080fe400000f0eff */
        /* <DEDUP_REMOVED lines=8> */
[----:B------:R-:W-:-:S04]  /*0a20*/  LEA R44, P0, R39, R3, 0x1 ;  /* 0x00000003272c7211 */ /* 0x000fc800078008ff */
[C---:B------:R-:W-:Y:S02]  /*0a30*/  LEA R57, R12.reuse, R55, 0x1 ;  /* 0x000000370c397211 */ /* 0x040fe400078e08ff */
[-C--:B------:R-:W-:Y:S02]  /*0a40*/  LEA.HI.X.SX32 R45, R39, R2.reuse, 0x1, P0 ;  /* 0x00000002272d7211 */ /* 0x080fe400000f0eff */
[CC--:B0-----:R-:W-:Y:S01]  /*0a50*/  LEA R48, P0, R55.reuse, R3.reuse, 0x1 ;  /* 0x0000000337307211 */ /* 0x0c1fe200078008ff */
[C---:B------:R-:W-:Y:S01]  /*0a60*/  IMAD R59, R12.reuse, 0x2, R57 ;  /* 0x000000020c3b7824 */ /* 0x040fe200078e0239 */
[----:B------:R0:W2:Y:S02]  /*0a70*/  LDG.E.U16 R39, [R42.64] ;  /* 0x000000042a277981 */ /* 0x0000a4000c1e1500 */
[----:B------:R-:W-:Y:S02]  /*0a80*/  LEA.HI.X.SX32 R49, R55, R2, 0x1, P0 ;  /* 0x0000000237317211 */ /* 0x000fe400000f0eff */
[----:B------:R-:W-:Y:S01]  /*0a90*/  LEA R50, P0, R57, R3, 0x1 ;  /* 0x0000000339327211 */ /* 0x000fe200078008ff */
[----:B------:R1:W2:Y:S01]  /*0aa0*/  LDG.E.U16 R40, [R44.64] ;  /* 0x000000042c287981 */ /* 0x0002a2000c1e1500 */
[----:B------:R-:W-:-:S02]  /*0ab0*/  LEA R55, R12, R59, 0x1 ;  /* 0x0000003b0c377211 */ /* 0x000fc400078e08ff */
[----:B------:R-:W-:Y:S01]  /*0ac0*/  LEA.HI.X.SX32 R51, R57, R2, 0x1, P0 ;  /* 0x0000000239337211 */ /* 0x000fe200000f0eff */
[----:B0-----:R0:W2:Y:S02]  /*0ad0*/  LDG.E.U16 R42, [R48.64] ;  /* 0x00000004302a7981 */ /* 0x0010a4000c1e1500 */
[C---:B------:R-:W-:Y:S01]  /*0ae0*/  IMAD R57, R12.reuse, 0x2, R55 ;  /* 0x000000020c397824 */ /* 0x040fe200078e0237 */
[----:B-1----:R-:W-:Y:S01]  /*0af0*/  LEA R52, P0, R59, R3, 0x1 ;  /* 0x000000033b347211 */ /* 0x002fe200078008ff */
[----:B------:R1:W2:Y:S03]  /*0b00*/  LDG.E.U16 R43, [R50.64] ;  /* 0x00000004322b7981 */ /* 0x0002a6000c1e1500 */
[----:B------:R-:W-:-:S05]  /*0b10*/  LEA R61, R12, R57, 0x1 ;  /* 0x000000390c3d7211 */ /* 0x000fca00078e08ff */
[----:B------:R-:W-:-:S05]  /*0b20*/  IMAD R63, R12, 0x2, R61 ;  /* 0x000000020c3f7824 */ /* 0x000fca00078e023d */
[----:B------:R-:W-:-:S05]  /*0b30*/  LEA R65, R12, R63, 0x1 ;  /* 0x0000003f0c417211 */ /* 0x000fca00078e08ff */
[----:B0-----:R-:W-:Y:S01]  /*0b40*/  IMAD R49, R12, 0x2, R65 ;  /* 0x000000020c317824 */ /* 0x001fe200078e0241 */
[----:B------:R-:W-:-:S04]  /*0b50*/  LEA.HI.X.SX32 R53, R59, R2, 0x1, P0 ;  /* 0x000000023b357211 */ /* 0x000fc800000f0eff */
[C---:B-1----:R-:W-:Y:S01]  /*0b60*/  LEA R51, R12.reuse, R49, 0x1 ;  /* 0x000000310c337211 */ /* 0x042fe200078e08ff */
[----:B------:R0:W2:Y:S04]  /*0b70*/  LDG.E.U16 R44, [R52.64] ;  /* 0x00000004342c7981 */ /* 0x0000a8000c1e1500 */
[----:B------:R-:W-:-:S05]  /*0b80*/  IMAD R67, R12, 0x2, R51 ;  /* 0x000000020c437824 */ /* 0x000fca00078e0233 */
[----:B0-----:R-:W-:-:S05]  /*0b90*/  LEA R53, R12, R67, 0x1 ;  /* 0x000000430c357211 */ /* 0x001fca00078e08ff */
[----:B------:R-:W-:-:S05]  /*0ba0*/  IMAD R69, R12, 0x2, R53 ;  /* 0x000000020c457824 */ /* 0x000fca00078e0235 */
[C---:B------:R-:W-:Y:S02]  /*0bb0*/  LEA R71, R12.reuse, R69, 0x1 ;  /* 0x000000450c477211 */ /* 0x040fe400078e08ff */
[-C--:B------:R-:W-:Y:S02]  /*0bc0*/  LEA R46, P1, R41, R3.reuse, 0x1 ;  /* 0x00000003292e7211 */ /* 0x080fe400078208ff */
[-C--:B------:R-:W-:Y:S01]  /*0bd0*/  LEA R56, P0, R57, R3.reuse, 0x1 ;  /* 0x0000000339387211 */ /* 0x080fe200078008ff */
[----:B------:R-:W-:Y:S01]  /*0be0*/  IMAD R73, R12, 0x2, R71 ;  /* 0x000000020c497824 */ /* 0x000fe200078e0247 */
[-C--:B------:R-:W-:Y:S02]  /*0bf0*/  LEA.HI.X.SX32 R47, R41, R2.reuse, 0x1, P1 ;  /* 0x00000002292f7211 */ /* 0x080fe400008f0eff */
[----:B------:R-:W-:Y:S02]  /*0c00*/  LEA.HI.X.SX32 R57, R57, R2, 0x1, P0 ;  /* 0x0000000239397211 */ /* 0x000fe400000f0eff */
[-C--:B------:R-:W-:Y:S01]  /*0c10*/  LEA R54, P1, R55, R3.reuse, 0x1 ;  /* 0x0000000337367211 */ /* 0x080fe200078208ff */
[----:B------:R0:W2:Y:S01]  /*0c20*/  LDG.E.U16 R41, [R46.64] ;  /* 0x000000042e297981 */ /* 0x0000a2000c1e1500 */
[----:B------:R-:W-:-:S02]  /*0c30*/  LEA R58, P0, R61, R3, 0x1 ;  /* 0x000000033d3a7211 */ /* 0x000fc400078008ff */
[C---:B------:R-:W-:Y:S02]  /*0c40*/  LEA R75, R12.reuse, R73, 0x1 ;  /* 0x000000490c4b7211 */ /* 0x040fe400078e08ff */
[-C--:B------:R-:W-:Y:S02]  /*0c50*/  LEA.HI.X.SX32 R55, R55, R2.reuse, 0x1, P1 ;  /* 0x0000000237377211 */ /* 0x080fe400008f0eff */
[-C--:B------:R-:W-:Y:S01]  /*0c60*/  LEA.HI.X.SX32 R59, R61, R2.reuse, 0x1, P0 ;  /* 0x000000023d3b7211 */ /* 0x080fe200000f0eff */
[C---:B------:R-:W-:Y:S01]  /*0c70*/  IMAD R77, R12.reuse, 0x2, R75 ;  /* 0x000000020c4d7824 */ /* 0x040fe200078e024b */
[C---:B------:R-:W-:Y:S01]  /*0c80*/  LEA R60, P0, R63.reuse, R3, 0x1 ;  /* 0x000000033f3c7211 */ /* 0x040fe200078008ff */
[----:B------:R1:W2:Y:S03]  /*0c90*/  LDG.E.U16 R45, [R54.64] ;  /* 0x00000004362d7981 */ /* 0x0002a6000c1e1500 */
[----:B------:R-:W-:Y:S01]  /*0ca0*/  LEA.HI.X.SX32 R61, R63, R2, 0x1, P0 ;  /* 0x000000023f3d7211 */ /* 0x000fe200000f0eff */
[----:B0-----:R0:W2:Y:S01]  /*0cb0*/  LDG.E.U16 R46, [R56.64] ;  /* 0x00000004382e7981 */ /* 0x0010a2000c1e1500 */
[----:B------:R-:W-:-:S02]  /*0cc0*/  LEA R79, R12, R77, 0x1 ;  /* 0x0000004d0c4f7211 */ /* 0x000fc400078e08ff */
[-C--:B------:R-:W-:Y:S01]  /*0cd0*/  LEA R62, P1, R65, R3.reuse, 0x1 ;  /* 0x00000003413e7211 */ /* 0x080fe200078208ff */
[----:B------:R3:W2:Y:S01]  /*0ce0*/  LDG.E.U16 R47, [R58.64] ;  /* 0x000000043a2f7981 */ /* 0x0006a2000c1e1500 */
[CC--:B-1----:R-:W-:Y:S01]  /*0cf0*/  LEA R54, P0, R49.reuse, R3.reuse, 0x1 ;  /* 0x0000000331367211 */ /* 0x0c2fe200078008ff */
[C---:B------:R-:W-:Y:S02]  /*0d00*/  IMAD R81, R12.reuse, 0x2, R79 ;  /* 0x000000020c517824 */ /* 0x040fe400078e024f */
[----:B------:R1:W2:Y:S01]  /*0d10*/  LDG.E.U16 R48, [R60.64] ;  /* 0x000000043c307981 */ /* 0x0002a2000c1e1500 */
[-C--:B------:R-:W-:Y:S02]  /*0d20*/  LEA.HI.X.SX32 R55, R49, R2.reuse, 0x1, P0 ;  /* 0x0000000231377211 */ /* 0x080fe400000f0eff */
[C---:B0-----:R-:W-:Y:S02]  /*0d30*/  LEA R56, P0, R51.reuse, R3, 0x1 ;  /* 0x0000000333387211 */ /* 0x041fe400078008ff */
[----:B------:R-:W-:Y:S01]  /*0d40*/  LEA R83, R12, R81, 0x1 ;  /* 0x000000510c537211 */ /* 0x000fe200078e08ff */
[----:B------:R0:W2:Y:S01]  /*0d50*/  LDG.E.U16 R50, [R54.64] ;  /* 0x0000000436327981 */ /* 0x0000a2000c1e1500 */
[----:B------:R-:W-:-:S02]  /*0d60*/  LEA.HI.X.SX32 R57, R51, R2, 0x1, P0 ;  /* 0x0000000233397211 */ /* 0x000fc400000f0eff */
[-C--:B---3--:R-:W-:Y:S01]  /*0d70*/  LEA R58, P0, R67, R3.reuse, 0x1 ;  /* 0x00000003433a7211 */ /* 0x088fe200078008ff */
[C---:B------:R-:W-:Y:S01]  /*0d80*/  IMAD R85, R12.reuse, 0x2, R83 ;  /* 0x000000020c557824 */ /* 0x040fe200078e0253 */
[-C--:B------:R-:W-:Y:S01]  /*0d90*/  LEA.HI.X.SX32 R63, R65, R2.reuse, 0x1, P1 ;  /* 0x00000002413f7211 */ /* 0x080fe200008f0eff */
[----:B------:R3:W2:Y:S01]  /*0da0*/  LDG.E.U16 R51, [R56.64] ;  /* 0x0000000438337981 */ /* 0x0006a2000c1e1500 */
[-C--:B------:R-:W-:Y:S02]  /*0db0*/  LEA.HI.X.SX32 R59, R67, R2.reuse, 0x1, P0 ;  /* 0x00000002433b7211 */ /* 0x080fe400000f0eff */
[-C--:B-1----:R-:W-:Y:S01]  /*0dc0*/  LEA R60, P0, R69, R3.reuse, 0x1 ;  /* 0x00000003453c7211 */ /* 0x082fe200078008ff */
[----:B------:R1:W2:Y:S01]  /*0dd0*/  LDG.E.U16 R49, [R62.64] ;  /* 0x000000043e317981 */ /* 0x0002a2000c1e1500 */
[----:B------:R-:W-:Y:S02]  /*0de0*/  LEA R64, P1, R53, R3, 0x1 ;  /* 0x0000000335407211 */ /* 0x000fe400078208ff */
[----:B------:R-:W-:Y:S01]  /*0df0*/  LEA.HI.X.SX32 R61, R69, R2, 0x1, P0 ;  /* 0x00000002453d7211 */ /* 0x000fe200000f0eff */
[----:B------:R3:W2:Y:S01]  /*0e00*/  LDG.E.U16 R52, [R58.64] ;  /* 0x000000043a347981 */ /* 0x0006a2000c1e1500 */
[----:B------:R-:W-:-:S02]  /*0e10*/  LEA R87, R12, R85, 0x1 ;  /* 0x000000550c577211 */ /* 0x000fc400078e08ff */
[-C--:B------:R-:W-:Y:S01]  /*0e20*/  LEA.HI.X.SX32 R65, R53, R2.reuse, 0x1, P1 ;  /* 0x0000000235417211 */ /* 0x080fe200008f0eff */
[----:B0-----:R0:W2:Y:S01]  /*0e30*/  LDG.E.U16 R54, [R60.64] ;  /* 0x000000043c367981 */ /* 0x0010a2000c1e1500 */
[CC--:B-1----:R-:W-:Y:S01]  /*0e40*/  LEA R62, P0, R71.reuse, R3.reuse, 0x1 ;  /* 0x00000003473e7211 */ /* 0x0c2fe200078008ff */
[C---:B------:R-:W-:Y:S02]  /*0e50*/  IMAD R89, R12.reuse, 0x2, R87 ;  /* 0x000000020c597824 */ /* 0x040fe400078e0257 */
[----:B------:R1:W2:Y:S01]  /*0e60*/  LDG.E.U16 R53, [R64.64] ;  /* 0x0000000440357981 */ /* 0x0002a2000c1e1500 */
[-C--:B------:R-:W-:Y:S02]  /*0e70*/  LEA.HI.X.SX32 R63, R71, R2.reuse, 0x1, P0 ;  /* 0x00000002473f7211 */ /* 0x080fe400000f0eff */
[C---:B------:R-:W-:Y:S02]  /*0e80*/  LEA R66, P0, R73.reuse, R3, 0x1 ;  /* 0x0000000349427211 */ /* 0x040fe400078008ff */
[----:B------:R-:W-:Y:S01]  /*0e90*/  LEA R91, R12, R89, 0x1 ;  /* 0x000000590c5b7211 */ /* 0x000fe200078e08ff */
[----:B------:R0:W2:Y:S01]  /*0ea0*/  LDG.E.U16 R55, [R62.64] ;  /* 0x000000043e377981 */ /* 0x0000a2000c1e1500 */
[----:B------:R-:W-:-:S02]  /*0eb0*/  LEA.HI.X.SX32 R67, R73, R2, 0x1, P0 ;  /* 0x0000000249437211 */ /* 0x000fc400000f0eff */
[-C--:B-1----:R-:W-:Y:S01]  /*0ec0*/  LEA R64, P0, R77, R3.reuse, 0x1 ;  /* 0x000000034d407211 */ /* 0x082fe200078008ff */
[----:B------:R-:W-:Y:S01]  /*0ed0*/  IMAD R93, R12, 0x2, R91 ;  /* 0x000000020c5d7824 */ /* 0x000fe200078e025b */
[-C--:B------:R-:W-:Y:S01]  /*0ee0*/  LEA R68, P1, R75, R3.reuse, 0x1 ;  /* 0x000000034b447211 */ /* 0x080fe200078208ff */
[----:B---3--:R1:W3:Y:S01]  /*0ef0*/  LDG.E.U16 R56, [R66.64] ;  /* 0x0000000442387981 */ /* 0x0082e2000c1e1500 */
[-C--:B------:R-:W-:Y:S02]  /*0f00*/  LEA.HI.X.SX32 R65, R77, R2.reuse, 0x1, P0 ;  /* 0x000000024d417211 */ /* 0x080fe400000f0eff */
[----:B------:R-:W-:Y:S02]  /*0f10*/  LEA R70, P0, R79, R3, 0x1 ;  /* 0x000000034f467211 */ /* 0x000fe400078008ff */
[-C--:B------:R-:W-:Y:S01]  /*0f20*/  LEA.HI.X.SX32 R69, R75, R2.reuse, 0x1, P1 ;  /* 0x000000024b457211 */ /* 0x080fe200008f0eff */
[----:B------:R0:W2:Y:S01]  /*0f30*/  LDG.E.U16 R58, [R64.64] ;  /* 0x00000004403a7981 */ /* 0x0000a2000c1e1500 */
[----:B------:R-:W-:-:S02]  /*0f40*/  LEA.HI.X.SX32 R71, R79, R2, 0x1, P0 ;  /* 0x000000024f477211 */ /* 0x000fc400000f0eff */
[----:B------:R-:W-:Y:S01]  /*0f50*/  LEA R79, R12, R93, 0x1 ;  /* 0x0000005d0c4f7211 */ /* 0x000fe200078e08ff */
[----:B------:R0:W2:Y:S01]  /*0f60*/  LDG.E.U16 R57, [R68.64] ;  /* 0x0000000444397981 */ /* 0x0000a2000c1e1500 */
[----:B------:R-:W-:-:S03]  /*0f70*/  LEA R72, P0, R81, R3, 0x1 ;  /* 0x0000000351487211 */ /* 0x000fc600078008ff */
[C---:B------:R-:W-:Y:S01]  /*0f80*/  IMAD R95, R12.reuse, 0x2, R79 ;  /* 0x000000020c5f7824 */ /* 0x040fe200078e024f */
[-C--:B------:R-:W-:Y:S01]  /*0f90*/  LEA.HI.X.SX32 R73, R81, R2.reuse, 0x1, P0 ;  /* 0x0000000251497211 */ /* 0x080fe200000f0eff */
[----:B------:R4:W2:Y:S01]  /*0fa0*/  LDG.E.U16 R59, [R70.64] ;  /* 0x00000004463b7981 */ /* 0x0008a2000c1e1500 */
[C---:B------:R-:W-:Y:S02]  /*0fb0*/  LEA R74, P1, R83.reuse, R3, 0x1 ;  /* 0x00000003534a7211 */ /* 0x040fe400078208ff */
[C---:B------:R-:W-:Y:S01]  /*0fc0*/  LEA R81, R12.reuse, R95, 0x1 ;  /* 0x0000005f0c517211 */ /* 0x040fe200078e08ff */
[----:B0-----:R0:W2:Y:S01]  /*0fd0*/  LDG.E.U16 R60, [R72.64] ;  /* 0x00000004483c7981 */ /* 0x0010a2000c1e1500 */
[-C--:B------:R-:W-:Y:S02]  /*0fe0*/  LEA.HI.X.SX32 R75, R83, R2.reuse, 0x1, P1 ;  /* 0x00000002534b7211 */ /* 0x080fe400008f0eff */
[-C--:B-1----:R-:W-:Y:S01]  /*0ff0*/  LEA R66, P0, R85, R3.reuse, 0x1 ;  /* 0x0000000355427211 */ /* 0x082fe200078008ff */
[----:B------:R-:W-:Y:S01]  /*1000*/  IMAD R83, R12, 0x2, R81 ;  /* 0x000000020c537824 */ /* 0x000fe200078e0251 */
[----:B------:R-:W-:Y:S01]  /*1010*/  LEA R76, P1, R91, R3, 0x1 ;  /* 0x000000035b4c7211 */ /* 0x000fe200078208ff */
[----:B------:R1:W2:Y:S01]  /*1020*/  LDG.E.U16 R61, [R74.64] ;  /* 0x000000044a3d7981 */ /* 0x0002a2000c1e1500 */
[----:B------:R-:W-:-:S02]  /*1030*/  LEA.HI.X.SX32 R67, R85, R2, 0x1, P0 ;  /* 0x0000000255437211 */ /* 0x000fc400000f0eff */
[C---:B------:R-:W-:Y:S02]  /*1040*/  LEA R85, R12.reuse, R83, 0x1 ;  /* 0x000000530c557211 */ /* 0x040fe400078e08ff */
[C---:B------:R-:W-:Y:S01]  /*1050*/  LEA R68, P0, R87.reuse, R3, 0x1 ;  /* 0x0000000357447211 */ /* 0x040fe200078008ff */
[----:B------:R0:W2:Y:S02]  /*1060*/  LDG.E.U16 R62, [R66.64] ;  /* 0x00000004423e7981 */ /* 0x0000a4000c1e1500 */
[----:B------:R-:W-:Y:S01]  /*1070*/  IMAD R97, R12, 0x2, R85 ;  /* 0x000000020c617824 */ /* 0x000fe200078e0255 */
[----:B------:R-:W-:-:S04]  /*1080*/  LEA.HI.X.SX32 R69, R87, R2, 0x1, P0 ;  /* 0x0000000257457211 */ /* 0x000fc800000f0eff */
[----:B------:R-:W-:Y:S01]  /*1090*/  LEA R87, R12, R97, 0x1 ;  /* 0x000000610c577211 */ /* 0x000fe200078e08ff */
[----:B------:R0:W2:Y:S01]  /*10a0*/  LDG.E.U16 R63, [R68.64] ;  /* 0x00000004443f7981 */ /* 0x0000a2000c1e1500 */
[----:B----4-:R-:W-:-:S03]  /*10b0*/  LEA R70, P0, R89, R3, 0x1 ;  /* 0x0000000359467211 */ /* 0x010fc600078008ff */
[----:B------:R-:W-:Y:S01]  /*10c0*/  IMAD R99, R12, 0x2, R87 ;  /* 0x000000020c637824 */ /* 0x000fe200078e0257 */
[----:B------:R-:W-:-:S04]  /*10d0*/  LEA.HI.X.SX32 R71, R89, R2, 0x1, P0 ;  /* 0x0000000259477211 */ /* 0x000fc800000f0eff */
[C---:B------:R-:W-:Y:S01]  /*10e0*/  LEA R89, R12.reuse, R99, 0x1 ;  /* 0x000000630c597211 */ /* 0x040fe200078e08ff */
[----:B------:R4:W2:Y:S01]  /*10f0*/  LDG.E.U16 R64, [R70.64] ;  /* 0x0000000446407981 */ /* 0x0008a2000c1e1500 */
[-C--:B------:R-:W-:Y:S02]  /*1100*/  LEA.HI.X.SX32 R77, R91, R2.reuse, 0x1, P1 ;  /* 0x000000025b4d7211 */ /* 0x080fe400008f0eff */
[C---:B0-----:R-:W-:Y:S01]  /*1110*/  LEA R72, P0, R93.reuse, R3, 0x1 ;  /* 0x000000035d487211 */ /* 0x041fe200078008ff */
[C---:B------:R-:W-:Y:S02]  /*1120*/  IMAD R91, R12.reuse, 0x2, R89 ;  /* 0x000000020c5b7824 */ /* 0x040fe400078e0259 */
[----:B------:R0:W2:Y:S01]  /*1130*/  LDG.E.U16 R65, [R76.64] ;  /* 0x000000044c417981 */ /* 0x0000a2000c1e1500 */
[----:B------:R-:W-:Y:S02]  /*1140*/  LEA.HI.X.SX32 R73, R93, R2, 0x1, P0 ;  /* 0x000000025d497211 */ /* 0x000fe400000f0eff */
[----:B------:R-:W-:-:S02]  /*1150*/  LEA R93, R12, R91, 0x1 ;  /* 0x0000005b0c5d7211 */ /* 0x000fc400078e08ff */
[CC--:B-1----:R-:W-:Y:S01]  /*1160*/  LEA R74, P0, R79.reuse, R3.reuse, 0x1 ;  /* 0x000000034f4a7211 */ /* 0x0c2fe200078008ff */
[----:B------:R1:W2:Y:S02]  /*1170*/  LDG.E.U16 R66, [R72.64] ;  /* 0x0000000448427981 */ /* 0x0002a4000c1e1500 */
[C---:B------:R-:W-:Y:S01]  /*1180*/  IMAD R101, R12.reuse, 0x2, R93 ;  /* 0x000000020c657824 */ /* 0x040fe200078e025d */
[-C--:B------:R-:W-:Y:S02]  /*1190*/  LEA.HI.X.SX32 R75, R79, R2.reuse, 0x1, P0 ;  /* 0x000000024f4b7211 */ /* 0x080fe400000f0eff */
[C---:B------:R-:W-:Y:S02]  /*11a0*/  LEA R78, P0, R95.reuse, R3, 0x1 ;  /* 0x000000035f4e7211 */ /* 0x040fe400078008ff */
[----:B------:R-:W-:Y:S01]  /*11b0*/  LEA R103, R12, R101, 0x1 ;  /* 0x000000650c677211 */ /* 0x000fe200078e08ff */
[----:B------:R1:W2:Y:S01]  /*11c0*/  LDG.E.U16 R67, [R74.64] ;  /* 0x000000044a437981 */ /* 0x0002a2000c1e1500 */
[----:B------:R-:W-:-:S03]  /*11d0*/  LEA.HI.X.SX32 R79, R95, R2, 0x1, P0 ;  /* 0x000000025f4f7211 */ /* 0x000fc600000f0eff */
[C---:B------:R-:W-:Y:S01]  /*11e0*/  IMAD R95, R12.reuse, 0x2, R103 ;  /* 0x000000020c5f7824 */ /* 0x040fe200078e0267 */
[----:B0-----:R-:W-:Y:S01]  /*11f0*/  LEA R76, P0, R83, R3, 0x1 ;  /* 0x00000003534c7211 */ /* 0x001fe200078008ff */
[----:B------:R0:W2:Y:S03]  /*1200*/  LDG.E.U16 R68, [R78.64] ;  /* 0x000000044e447981 */ /* 0x0000a6000c1e1500 */
[----:B------:R-:W-:-:S05]  /*1210*/  LEA R105, R12, R95, 0x1 ;  /* 0x0000005f0c697211 */ /* 0x000fca00078e08ff */
[----:B------:R-:W-:-:S05]  /*1220*/  IMAD R107, R12, 0x2, R105 ;  /* 0x000000020c6b7824 */ /* 0x000fca00078e0269 */
[----:B------:R-:W-:-:S05]  /*1230*/  LEA R109, R12, R107, 0x1 ;  /* 0x0000006b0c6d7211 */ /* 0x000fca00078e08ff */
[----:B------:R-:W-:Y:S01]  /*1240*/  IMAD R111, R12, 0x2, R109 ;  /* 0x000000020c6f7824 */ /* 0x000fe200078e026d */
[----:B------:R-:W-:-:S04]  /*1250*/  LEA.HI.X.SX32 R77, R83, R2, 0x1, P0 ;  /* 0x00000002534d7211 */ /* 0x000fc800000f0eff */
[C---:B------:R-:W-:Y:S01]  /*1260*/  LEA R113, R12.reuse, R111, 0x1 ;  /* 0x0000006f0c717211 */ /* 0x040fe200078e08ff */
[----:B----4-:R4:W2:Y:S01]  /*1270*/  LDG.E.U16 R70, [R76.64] ;  /* 0x000000044c467981 */ /* 0x0108a2000c1e1500 */
[-C--:B------:R-:W-:Y:S02]  /*1280*/  LEA R80, P1, R81, R3.reuse, 0x1 ;  /* 0x0000000351507211 */ /* 0x080fe400078208ff */
[-C--:B------:R-:W-:Y:S01]  /*1290*/  LEA R82, P0, R85, R3.reuse, 0x1 ;  /* 0x0000000355527211 */ /* 0x080fe200078008ff */
[C---:B------:R-:W-:Y:S01]  /*12a0*/  IMAD R115, R12.reuse, 0x2, R113 ;  /* 0x000000020c737824 */ /* 0x040fe200078e0271 */
[-C--:B------:R-:W-:Y:S02]  /*12b0*/  LEA.HI.X.SX32 R81, R81, R2.reuse, 0x1, P1 ;  /* 0x0000000251517211 */ /* 0x080fe400008f0eff */
[----:B------:R-:W-:Y:S02]  /*12c0*/  LEA.HI.X.SX32 R83, R85, R2, 0x1, P0 ;  /* 0x0000000255537211 */ /* 0x000fe400000f0eff */
[----:B------:R-:W-:Y:S01]  /*12d0*/  LEA R84, P0, R97, R3, 0x1 ;  /* 0x0000000361547211 */ /* 0x000fe200078008ff */
[----:B------:R0:W2:Y:S01]  /*12e0*/  LDG.E.U16 R69, [R80.64] ;  /* 0x0000000450457981 */ /* 0x0000a2000c1e1500 */
[----:B------:R-:W-:-:S02]  /*12f0*/  LEA R117, R12, R115, 0x1 ;  /* 0x000000730c757211 */ /* 0x000fc400078e08ff */
[-C--:B------:R-:W-:Y:S01]  /*1300*/  LEA.HI.X.SX32 R85, R97, R2.reuse, 0x1, P0 ;  /* 0x0000000261557211 */ /* 0x080fe200000f0eff */
[----:B------:R4:W2:Y:S02]  /*1310*/  LDG.E.U16 R71, [R82.64] ;  /* 0x0000000452477981 */ /* 0x0008a4000c1e1500 */
[C---:B------:R-:W-:Y:S01]  /*1320*/  IMAD R119, R12.reuse, 0x2, R117 ;  /* 0x000000020c777824 */ /* 0x040fe200078e0275 */
[-C--:B------:R-:W-:Y:S01]  /*1330*/  LEA R86, P1, R87, R3.reuse, 0x1 ;  /* 0x0000000357567211 */ /* 0x080fe200078208ff */
[----:B-1----:R1:W2:Y:S01]  /*1340*/  LDG.E.U16 R72, [R84.64] ;  /* 0x0000000454487981 */ /* 0x0022a2000c1e1500 */
[C---:B0-----:R-:W-:Y:S02]  /*1350*/  LEA R80, P0, R99.reuse, R3, 0x1 ;  /* 0x0000000363507211 */ /* 0x041fe400078008ff */
[----:B------:R-:W-:Y:S02]  /*1360*/  LEA R121, R12, R119, 0x1 ;  /* 0x000000770c797211 */ /* 0x000fe400078e08ff */
[----:B------:R-:W-:-:S02]  /*1370*/  LEA.HI.X.SX32 R81, R99, R2, 0x1, P0 ;  /* 0x0000000263517211 */ /* 0x000fc400000f0eff */
[-C--:B----4-:R-:W-:Y:S01]  /*1380*/  LEA R76, P0, R89, R3.reuse, 0x1 ;  /* 0x00000003594c7211 */ /* 0x090fe200078008ff */
[----:B------:R-:W-:Y:S01]  /*1390*/  IMAD R123, R12, 0x2, R121 ;  /* 0x000000020c7b7824 */ /* 0x000fe200078e0279 */
[-C--:B------:R-:W-:Y:S01]  /*13a0*/  LEA.HI.X.SX32 R87, R87, R2.reuse, 0x1, P1 ;  /* 0x0000000257577211 */ /* 0x080fe200008f0eff */
[----:B------:R0:W4:Y:S01]  /*13b0*/  LDG.E.U16 R74, [R80.64] ;  /* 0x00000004504a7981 */ /* 0x000122000c1e1500 */
[-C--:B------:R-:W-:Y:S02]  /*13c0*/  LEA.HI.X.SX32 R77, R89, R2.reuse, 0x1, P0 ;  /* 0x00000002594d7211 */ /* 0x080fe400000f0eff */
[-C--:B------:R-:W-:Y:S01]  /*13d0*/  LEA R82, P0, R91, R3.reuse, 0x1 ;  /* 0x000000035b527211 */ /* 0x080fe200078008ff */
[----:B------:R0:W2:Y:S01]  /*13e0*/  LDG.E.U16 R73, [R86.64] ;  /* 0x0000000456497981 */ /* 0x0000a2000c1e1500 */
[----:B------:R-:W-:Y:S02]  /*13f0*/  LEA R90, P1, R93, R3, 0x1 ;  /* 0x000000035d5a7211 */ /* 0x000fe400078208ff */
[-C--:B------:R-:W-:Y:S01]  /*1400*/  LEA.HI.X.SX32 R83, R91, R2.reuse, 0x1, P0 ;  /* 0x000000025b537211 */ /* 0x080fe200000f0eff */
[----:B------:R0:W2:Y:S01]  /*1410*/  LDG.E.U16 R75, [R76.64] ;  /* 0x000000044c4b7981 */ /* 0x0000a2000c1e1500 */
[----:B------:R-:W-:-:S02]  /*1420*/  LEA.HI.X.SX32 R91, R93, R2, 0x1, P1 ;  /* 0x000000025d5b7211 */ /* 0x000fc400008f0eff */
[----:B------:R-:W-:Y:S01]  /*1430*/  LEA R93, R12, R123, 0x1 ;  /* 0x0000007b0c5d7211 */ /* 0x000fe200078e08ff */
[----:B------:R0:W2:Y:S01]  /*1440*/  LDG.E.U16 R78, [R82.64] ;  /* 0x00000004524e7981 */ /* 0x0000a2000c1e1500 */
[----:B-1----:R-:W-:-:S03]  /*1450*/  LEA R84, P0, R101, R3, 0x1 ;  /* 0x0000000365547211 */ /* 0x002fc600078008ff */
[C---:B------:R-:W-:Y:S01]  /*1460*/  IMAD R125, R12.reuse, 0x2, R93 ;  /* 0x000000020c7d7824 */ /* 0x040fe200078e025d */
[----:B------:R-:W-:Y:S01]  /*1470*/  LEA.HI.X.SX32 R85, R101, R2, 0x1, P0 ;  /* 0x0000000265557211 */ /* 0x000fe200000f0eff */
[----:B------:R1:W2:Y:S03]  /*1480*/  LDG.E.U16 R79, [R90.64] ;  /* 0x000000045a4f7981 */ /* 0x0002a6000c1e1500 */
[C---:B------:R-:W-:Y:S01]  /*1490*/  LEA R101, R12.reuse, R125, 0x1 ;  /* 0x0000007d0c657211 */ /* 0x040fe200078e08ff */
[----:B------:R0:W2:Y:S04]  /*14a0*/  LDG.E.U16 R88, [R84.64] ;  /* 0x0000000454587981 */ /* 0x0000a8000c1e1500 */
[----:B------:R-:W-:-:S05]  /*14b0*/  IMAD R127, R12, 0x2, R101 ;  /* 0x000000020c7f7824 */ /* 0x000fca00078e0265 */
[----:B------:R-:W-:-:S05]  /*14c0*/  LEA R129, R12, R127, 0x1 ;  /* 0x0000007f0c817211 */ /* 0x000fca00078e08ff */
[----:B------:R-:W-:Y:S01]  /*14d0*/  IMAD R131, R12, 0x2, R129 ;  /* 0x000000020c837824 */ /* 0x000fe200078e0281 */
[----:B0-----:R-:W-:-:S04]  /*14e0*/  LEA R80, P0, R103, R3, 0x1 ;  /* 0x0000000367507211 */ /* 0x001fc800078008ff */
[C---:B------:R-:W-:Y:S02]  /*14f0*/  LEA R133, R12.reuse, R131, 0x1 ;  /* 0x000000830c857211 */ /* 0x040fe400078e08ff */
[-C--:B------:R-:W-:Y:S02]  /*1500*/  LEA.HI.X.SX32 R81, R103, R2.reuse, 0x1, P0 ;  /* 0x0000000267517211 */ /* 0x080fe400000f0eff */
[-C--:B------:R-:W-:Y:S01]  /*1510*/  LEA R76, P0, R95, R3.reuse, 0x1 ;  /* 0x000000035f4c7211 */ /* 0x080fe200078008ff */
[----:B------:R-:W-:Y:S01]  /*1520*/  IMAD R135, R12, 0x2, R133 ;  /* 0x000000020c877824 */ /* 0x000fe200078e0285 */
[-C--:B------:R-:W-:Y:S01]  /*1530*/  LEA R82, P1, R105, R3.reuse, 0x1 ;  /* 0x0000000369527211 */ /* 0x080fe200078208ff */
[----:B------:R0:W2:Y:S01]  /*1540*/  LDG.E.U16 R89, [R80.64] ;  /* 0x0000000450597981 */ /* 0x0000a2000c1e1500 */
[----:B------:R-:W-:Y:S02]  /*1550*/  LEA.HI.X.SX32 R77, R95, R2, 0x1, P0 ;  /* 0x000000025f4d7211 */ /* 0x000fe400000f0eff */
[----:B------:R-:W-:-:S02]  /*1560*/  LEA R86, P0, R107, R3, 0x1 ;  /* 0x000000036b567211 */ /* 0x000fc400078008ff */
[C---:B------:R-:W-:Y:S01]  /*1570*/  LEA R137, R12.reuse, R135, 0x1 ;  /* 0x000000870c897211 */ /* 0x040fe200078e08ff */
[----:B------:R0:W3:Y:S01]  /*1580*/  LDG.E.U16 R94, [R76.64] ;  /* 0x000000044c5e7981 */ /* 0x0000e2000c1e1500 */
[-C--:B------:R-:W-:Y:S02]  /*1590*/  LEA.HI.X.SX32 R83, R105, R2.reuse, 0x1, P1 ;  /* 0x0000000269537211 */ /* 0x080fe400008f0eff */
[-C--:B------:R-:W-:Y:S01]  /*15a0*/  LEA.HI.X.SX32 R87, R107, R2.reuse, 0x1, P0 ;  /* 0x000000026b577211 */ /* 0x080fe200000f0eff */
[----:B------:R-:W-:Y:S01]  /*15b0*/  IMAD R105, R12, 0x2, R137 ;  /* 0x000000020c697824 */ /* 0x000fe200078e0289 */
[CC--:B------:R-:W-:Y:S01]  /*15c0*/  LEA R84, P0, R109.reuse, R3.reuse, 0x1 ;  /* 0x000000036d547211 */ /* 0x0c0fe200078008ff */
[----:B------:R1:W3:Y:S03]  /*15d0*/  LDG.E.U16 R95, [R82.64] ;  /* 0x00000004525f7981 */ /* 0x0002e6000c1e1500 */
[----:B------:R-:W-:Y:S01]  /*15e0*/  LEA.HI.X.SX32 R85, R109, R2, 0x1, P0 ;  /* 0x000000026d557211 */ /* 0x000fe200000f0eff */
[----:B------:R5:W3:Y:S01]  /*15f0*/  LDG.E.U16 R96, [R86.64] ;  /* 0x0000000456607981 */ /* 0x000ae2000c1e1500 */
[----:B0-----:R-:W-:-:S02]  /*1600*/  LEA R80, P0, R111, R3, 0x1 ;  /* 0x000000036f507211 */ /* 0x001fc400078008ff */
[C---:B------:R-:W-:Y:S01]  /*1610*/  LEA R139, R12.reuse, R105, 0x1 ;  /* 0x000000690c8b7211 */ /* 0x040fe200078e08ff */
[----:B------:R0:W3:Y:S01]  /*1620*/  LDG.E.U16 R97, [R84.64] ;  /* 0x0000000454617981 */ /* 0x0000e2000c1e1500 */
[-C--:B------:R-:W-:Y:S02]  /*1630*/  LEA.HI.X.SX32 R81, R111, R2.reuse, 0x1, P0 ;  /* 0x000000026f517211 */ /* 0x080fe400000f0eff */
[-C--:B------:R-:W-:Y:S01]  /*1640*/  LEA R76, P0, R115, R3.reuse, 0x1 ;  /* 0x00000003734c7211 */ /* 0x080fe200078008ff */
[C---:B------:R-:W-:Y:S01]  /*1650*/  IMAD R141, R12.reuse, 0x2, R139 ;  /* 0x000000020c8d7824 */ /* 0x040fe200078e028b */
[----:B-1----:R-:W-:Y:S01]  /*1660*/  LEA R90, P1, R113, R3, 0x1 ;  /* 0x00000003715a7211 */ /* 0x002fe200078208ff */
[----:B------:R1:W3:Y:S01]  /*1670*/  LDG.E.U16 R98, [R80.64] ;  /* 0x0000000450627981 */ /* 0x0002e2000c1e1500 */
[----:B------:R-:W-:Y:S02]  /*1680*/  LEA.HI.X.SX32 R77, R115, R2, 0x1, P0 ;  /* 0x00000002734d7211 */ /* 0x000fe400000f0eff */
[----:B------:R-:W-:-:S02]  /*1690*/  LEA R115, R12, R141, 0x1 ;  /* 0x0000008d0c737211 */ /* 0x000fc400078e08ff */
[C---:B------:R-:W-:Y:S01]  /*16a0*/  LEA R82, P0, R117.reuse, R3, 0x1 ;  /* 0x0000000375527211 */ /* 0x040fe200078008ff */
[----:B------:R1:W3:Y:S02]  /*16b0*/  LDG.E.U16 R102, [R76.64] ;  /* 0x000000044c667981 */ /* 0x0002e4000c1e1500 */
[----:B------:R-:W-:Y:S01]  /*16c0*/  IMAD R109, R12, 0x2, R115 ;  /* 0x000000020c6d7824 */ /* 0x000fe200078e0273 */
[----:B------:R-:W-:-:S04]  /*16d0*/  LEA.HI.X.SX32 R83, R117, R2, 0x1, P0 ;  /* 0x0000000275537211 */ /* 0x000fc800000f0eff */
[----:B------:R-:W-:Y:S01]  /*16e0*/  LEA R117, R12, R109, 0x1 ;  /* 0x0000006d0c757211 */ /* 0x000fe200078e08ff */
[----:B------:R1:W3:Y:S01]  /*16f0*/  LDG.E.U16 R103, [R82.64] ;  /* 0x0000000452677981 */ /* 0x0002e2000c1e1500 */
[----:B0-----:R-:W-:-:S03]  /*1700*/  LEA R84, P0, R119, R3, 0x1 ;  /* 0x0000000377547211 */ /* 0x001fc600078008ff */
[C---:B------:R-:W-:Y:S01]  /*1710*/  IMAD R143, R12.reuse, 0x2, R117 ;  /* 0x000000020c8f7824 */ /* 0x040fe200078e0275 */
[-C--:B------:R-:W-:Y:S02]  /*1720*/  LEA.HI.X.SX32 R91, R113, R2.reuse, 0x1, P1 ;  /* 0x00000002715b7211 */ /* 0x080fe400008f0eff */
[-C--:B------:R-:W-:Y:S02]  /*1730*/  LEA.HI.X.SX32 R85, R119, R2.reuse, 0x1, P0 ;  /* 0x0000000277557211 */ /* 0x080fe400000f0eff */
[C---:B-----5:R-:W-:Y:S01]  /*1740*/  LEA R86, P1, R121.reuse, R3, 0x1 ;  /* 0x0000000379567211 */ /* 0x060fe200078208ff */
[----:B------:R0:W5:Y:S01]  /*1750*/  LDG.E.U16 R99, [R90.64] ;  /* 0x000000045a637981 */ /* 0x000162000c1e1500 */
[C---:B------:R-:W-:Y:S02]  /*1760*/  LEA R119, R12.reuse, R143, 0x1 ;  /* 0x0000008f0c777211 */ /* 0x040fe400078e08ff */
[----:B------:R-:W-:Y:S01]  /*1770*/  LEA.HI.X.SX32 R87, R121, R2, 0x1, P1 ;  /* 0x0000000279577211 */ /* 0x000fe200008f0eff */
[----:B------:R0:W3:Y:S01]  /*1780*/  LDG.E.U16 R104, [R84.64] ;  /* 0x0000000454687981 */ /* 0x0000e2000c1e1500 */
[----:B-1----:R-:W-:Y:S01]  /*1790*/  LEA R80, P0, R123, R3, 0x1 ;  /* 0x000000037b507211 */ /* 0x002fe200078008ff */
[----:B------:R-:W-:-:S02]  /*17a0*/  IMAD R121, R12, 0x2, R119 ;  /* 0x000000020c797824 */ /* 0x000fc400078e0277 */
[----:B------:R1:W3:Y:S01]  /*17b0*/  LDG.E.U16 R106, [R86.64] ;  /* 0x00000004566a7981 */ /* 0x0002e2000c1e1500 */
[-C--:B------:R-:W-:Y:S02]  /*17c0*/  LEA.HI.X.SX32 R81, R123, R2.reuse, 0x1, P0 ;  /* 0x000000027b517211 */ /* 0x080fe400000f0eff */
[C---:B------:R-:W-:Y:S02]  /*17d0*/  LEA R123, R12.reuse, R121, 0x1 ;  /* 0x000000790c7b7211 */ /* 0x040fe400078e08ff */
[CC--:B------:R-:W-:Y:S01]  /*17e0*/  LEA R76, P0, R93.reuse, R3.reuse, 0x1 ;  /* 0x000000035d4c7211 */ /* 0x0c0fe200078008ff */
[----:B------:R0:W3:Y:S02]  /*17f0*/  LDG.E.U16 R107, [R80.64] ;  /* 0x00000004506b7981 */ /* 0x0000e4000c1e1500 */
[----:B------:R-:W-:Y:S01]  /*1800*/  IMAD R145, R12, 0x2, R123 ;  /* 0x000000020c917824 */ /* 0x000fe200078e027b */
[----:B------:R-:W-:Y:S02]  /*1810*/  LEA.HI.X.SX32 R77, R93, R2, 0x1, P0 ;  /* 0x000000025d4d7211 */ /* 0x000fe400000f0eff */
[----:B------:R-:W-:-:S02]  /*1820*/  LEA R82, P0, R125, R3, 0x1 ;  /* 0x000000037d527211 */ /* 0x000fc400078008ff */
[----:B------:R-:W-:Y:S01]  /*1830*/  LEA R147, R12, R145, 0x1 ;  /* 0x000000910c937211 */ /* 0x000fe200078e08ff */
[----:B------:R1:W3:Y:S01]  /*1840*/  LDG.E.U16 R108, [R76.64] ;  /* 0x000000044c6c7981 */ /* 0x0002e2000c1e1500 */
[----:B------:R-:W-:-:S03]  /*1850*/  LEA.HI.X.SX32 R83, R125, R2, 0x1, P0 ;  /* 0x000000027d537211 */ /* 0x000fc600000f0eff */
[C---:B------:R-:W-:Y:S01]  /*1860*/  IMAD R125, R12.reuse, 0x2, R147 ;  /* 0x000000020c7d7824 */ /* 0x040fe200078e0293 */
[C---:B0-----:R-:W-:Y:S01]  /*1870*/  LEA R84, P1, R101.reuse, R3, 0x1 ;  /* 0x0000000365547211 */ /* 0x041fe200078208ff */
[----:B------:R0:W3:Y:S03]  /*1880*/  LDG.E.U16 R110, [R82.64] ;  /* 0x00000004526e7981 */ /* 0x0000e6000c1e1500 */
[C---:B------:R-:W-:Y:S02]  /*1890*/  LEA R93, R12.reuse, R125, 0x1 ;  /* 0x0000007d0c5d7211 */ /* 0x040fe400078e08ff */
[-C--:B------:R-:W-:Y:S02]  /*18a0*/  LEA.HI.X.SX32 R85, R101, R2.reuse, 0x1, P1 ;  /* 0x0000000265557211 */ /* 0x080fe400008f0eff */
[-C--:B-1----:R-:W-:Y:S01]  /*18b0*/  LEA R86, P0, R127, R3.reuse, 0x1 ;  /* 0x000000037f567211 */ /* 0x082fe200078008ff */
[----:B------:R-:W-:Y:S01]  /*18c0*/  IMAD R101, R12, 0x2, R93 ;  /* 0x000000020c657824 */ /* 0x000fe200078e025d */
[----:B------:R-:W-:Y:S01]  /*18d0*/  LEA R76, P1, R131, R3, 0x1 ;  /* 0x00000003834c7211 */ /* 0x000fe200078208ff */
[----:B------:R1:W4:Y:S01]  /*18e0*/  LDG.E.U16 R111, [R84.64] ;  /* 0x00000004546f7981 */ /* 0x000322000c1e1500 */
[----:B------:R-:W-:-:S02]  /*18f0*/  LEA.HI.X.SX32 R87, R127, R2, 0x1, P0 ;  /* 0x000000027f577211 */ /* 0x000fc400000f0eff */
[C---:B------:R-:W-:Y:S02]  /*1900*/  LEA R90, P0, R129.reuse, R3, 0x1 ;  /* 0x00000003815a7211 */ /* 0x040fe400078008ff */
[----:B------:R-:W-:Y:S01]  /*1910*/  LEA R127, R12, R101, 0x1 ;  /* 0x000000650c7f7211 */ /* 0x000fe200078e08ff */
[----:B------:R0:W4:Y:S01]  /*1920*/  LDG.E.U16 R112, [R86.64] ;  /* 0x0000000456707981 */ /* 0x000122000c1e1500 */
[----:B------:R-:W-:-:S03]  /*1930*/  LEA.HI.X.SX32 R91, R129, R2, 0x1, P0 ;  /* 0x00000002815b7211 */ /* 0x000fc600000f0eff */
[C---:B------:R-:W-:Y:S01]  /*1940*/  IMAD R129, R12.reuse, 0x2, R127 ;  /* 0x000000020c817824 */ /* 0x040fe200078e027f */
[-C--:B------:R-:W-:Y:S01]  /*1950*/  LEA.HI.X.SX32 R77, R131, R2.reuse, 0x1, P1 ;  /* 0x00000002834d7211 */ /* 0x080fe200008f0eff */
[----:B------:R0:W4:Y:S01]  /*1960*/  LDG.E.U16 R113, [R90.64] ;  /* 0x000000045a717981 */ /* 0x000122000c1e1500 */
[C---:B------:R-:W-:Y:S02]  /*1970*/  LEA R80, P0, R133.reuse, R3, 0x1 ;  /* 0x0000000385507211 */ /* 0x040fe400078008ff */
[----:B------:R-:W-:Y:S01]  /*1980*/  LEA R131, R12, R129, 0x1 ;  /* 0x000000810c837211 */ /* 0x000fe200078e08ff */
[----:B------:R0:W4:Y:S01]  /*1990*/  LDG.E.U16 R114, [R76.64] ;  /* 0x000000044c727981 */ /* 0x000122000c1e1500 */
[----:B------:R-:W-:-:S03]  /*19a0*/  LEA.HI.X.SX32 R81, R133, R2, 0x1, P0 ;  /* 0x0000000285517211 */ /* 0x000fc600000f0eff */
[C---:B------:R-:W-:Y:S01]  /*19b0*/  IMAD R133, R12.reuse, 0x2, R131 ;  /* 0x000000020c857824 */ /* 0x040fe200078e0283 */
[C---:B-1----:R-:W-:Y:S01]  /*19c0*/  LEA R84, P0, R135.reuse, R3, 0x1 ;  /* 0x0000000387547211 */ /* 0x042fe200078008ff */
[----:B------:R1:W4:Y:S03]  /*19d0*/  LDG.E.U16 R116, [R80.64] ;  /* 0x0000000450747981 */ /* 0x000326000c1e1500 */
[C---:B------:R-:W-:Y:S02]  /*19e0*/  LEA R149, R12.reuse, R133, 0x1 ;  /* 0x000000850c957211 */ /* 0x040fe400078e08ff */
[-C--:B------:R-:W-:Y:S02]  /*19f0*/  LEA.HI.X.SX32 R85, R135, R2.reuse, 0x1, P0 ;  /* 0x0000000287557211 */ /* 0x080fe400000f0eff */
[-C--:B0-----:R-:W-:Y:S01]  /*1a00*/  LEA R82, P1, R137, R3.reuse, 0x1 ;  /* 0x0000000389527211 */ /* 0x081fe200078208ff */
[----:B------:R-:W-:Y:S01]  /*1a10*/  IMAD R135, R12, 0x2, R149 ;  /* 0x000000020c877824 */ /* 0x000fe200078e0295 */
[----:B------:R-:W-:Y:S01]  /*1a20*/  LEA R86, P0, R139, R3, 0x1 ;  /* 0x000000038b567211 */ /* 0x000fe200078008ff */
[----:B------:R0:W4:Y:S01]  /*1a30*/  LDG.E.U16 R118, [R84.64] ;  /* 0x0000000454767981 */ /* 0x000122000c1e1500 */
[----:B------:R-:W-:-:S02]  /*1a40*/  LEA.HI.X.SX32 R83, R137, R2, 0x1, P1 ;  /* 0x0000000289537211 */ /* 0x000fc400008f0eff */
[C---:B------:R-:W-:Y:S02]  /*1a50*/  LEA R137, R12.reuse, R135, 0x1 ;  /* 0x000000870c897211 */ /* 0x040fe400078e08ff */
[----:B------:R-:W-:Y:S01]  /*1a60*/  LEA.HI.X.SX32 R87, R139, R2, 0x1, P0 ;  /* 0x000000028b577211 */ /* 0x000fe200000f0eff */
[----:B------:R0:W4:Y:S02]  /*1a70*/  LDG.E.U16 R120, [R82.64] ;  /* 0x0000000452787981 */ /* 0x000124000c1e1500 */
[C---:B------:R-:W-:Y:S01]  /*1a80*/  IMAD R139, R12.reuse, 0x2, R137 ;  /* 0x000000020c8b7824 */ /* 0x040fe200078e0289 */
[----:B------:R-:W-:Y:S01]  /*1a90*/  LEA R76, P0, R117, R3, 0x1 ;  /* 0x00000003754c7211 */ /* 0x000fe200078008ff */
[----:B------:R0:W4:Y:S03]  /*1aa0*/  LDG.E.U16 R122, [R86.64] ;  /* 0x00000004567a7981 */ /* 0x000126000c1e1500 */
[----:B------:R-:W-:-:S02]  /*1ab0*/  LEA R151, R12, R139, 0x1 ;  /* 0x0000008b0c977211 */ /* 0x000fc400078e08ff */
[-C--:B------:R-:W-:Y:S02]  /*1ac0*/  LEA.HI.X.SX32 R77, R117, R2.reuse, 0x1, P0 ;  /* 0x00000002754d7211 */ /* 0x080fe400000f0eff */
[-C--:B-1----:R-:W-:Y:S01]  /*1ad0*/  LEA R80, P1, R123, R3.reuse, 0x1 ;  /* 0x000000037b507211 */ /* 0x082fe200078208ff */
[C---:B------:R-:W-:Y:S01]  /*1ae0*/  IMAD R117, R12.reuse, 0x2, R151 ;  /* 0x000000020c757824 */ /* 0x040fe200078e0297 */
[----:B0-----:R-:W-:Y:S01]  /*1af0*/  LEA R84, P0, R93, R3, 0x1 ;  /* 0x000000035d547211 */ /* 0x001fe200078008ff */
[----:B------:R0:W4:Y:S01]  /*1b00*/  LDG.E.U16 R124, [R76.64] ;  /* 0x000000044c7c7981 */ /* 0x000122000c1e1500 */
[-C--:B------:R-:W-:Y:S02]  /*1b10*/  LEA.HI.X.SX32 R81, R123, R2.reuse, 0x1, P1 ;  /* 0x000000027b517211 */ /* 0x080fe400008f0eff */
[C---:B------:R-:W-:Y:S02]  /*1b20*/  LEA R123, R12.reuse, R117, 0x1 ;  /* 0x000000750c7b7211 */ /* 0x040fe400078e08ff */
[-C--:B------:R-:W-:Y:S01]  /*1b30*/  LEA.HI.X.SX32 R85, R93, R2.reuse, 0x1, P0 ;  /* 0x000000025d557211 */ /* 0x080fe200000f0eff */
[----:B------:R1:W4:Y:S01]  /*1b40*/  LDG.E.U16 R128, [R80.64] ;  /* 0x0000000450807981 */ /* 0x000322000c1e1500 */
[-C--:B------:R-:W-:Y:S01]  /*1b50*/  LEA R90, P0, R131, R3.reuse, 0x1 ;  /* 0x00000003835a7211 */ /* 0x080fe200078008ff */
[----:B------:R-:W-:Y:S01]  /*1b60*/  IMAD R153, R12, 0x2, R123 ;  /* 0x000000020c997824 */ /* 0x000fe200078e027b */
[----:B------:R-:W-:Y:S01]  /*1b70*/  LEA R82, P1, R137, R3, 0x1 ;  /* 0x0000000389527211 */ /* 0x000fe200078208ff */
[----:B------:R1:W4:Y:S01]  /*1b80*/  LDG.E.U16 R132, [R84.64] ;  /* 0x0000000454847981 */ /* 0x000322000c1e1500 */
[----:B------:R-:W-:-:S02]  /*1b90*/  LEA.HI.X.SX32 R91, R131, R2, 0x1, P0 ;  /* 0x00000002835b7211 */ /* 0x000fc400000f0eff */
[C---:B0-----:R-:W-:Y:S02]  /*1ba0*/  LEA R76, P0, R123.reuse, R3, 0x1 ;  /* 0x000000037b4c7211 */ /* 0x041fe400078008ff */
[C---:B------:R-:W-:Y:S01]  /*1bb0*/  LEA R155, R12.reuse, R153, 0x1 ;  /* 0x000000990c9b7211 */ /* 0x040fe200078e08ff */
[----:B------:R0:W4:Y:S01]  /*1bc0*/  LDG.E.U16 R136, [R90.64] ;  /* 0x000000045a887981 */ /* 0x000122000c1e1500 */
[-C--:B------:R-:W-:Y:S02]  /*1bd0*/  LEA.HI.X.SX32 R77, R123, R2.reuse, 0x1, P0 ;  /* 0x000000027b4d7211 */ /* 0x080fe400000f0eff */
[----:B------:R-:W-:Y:S01]  /*1be0*/  LEA R86, P0, R141, R3, 0x1 ;  /* 0x000000038d567211 */ /* 0x000fe200078008ff */
[----:B------:R-:W-:Y:S01]  /*1bf0*/  IMAD R131, R12, 0x2, R155 ;  /* 0x000000020c837824 */ /* 0x000fe200078e029b */
[-C--:B------:R-:W-:Y:S01]  /*1c00*/  LEA.HI.X.SX32 R83, R137, R2.reuse, 0x1, P1 ;  /* 0x0000000289537211 */ /* 0x080fe200008f0eff */
[----:B------:R0:W4:Y:S01]  /*1c10*/  LDG.E.U16 R144, [R76.64] ;  /* 0x000000044c907981 */ /* 0x000122000c1e1500 */
[----:B------:R-:W-:-:S02]  /*1c20*/  LEA.HI.X.SX32 R87, R141, R2, 0x1, P0 ;  /* 0x000000028d577211 */ /* 0x000fc400000f0eff */
[C---:B------:R-:W-:Y:S01]  /*1c30*/  LEA R92, P0, R143.reuse, R3, 0x1 ;  /* 0x000000038f5c7211 */ /* 0x040fe200078008ff */
[----:B------:R0:W4:Y:S01]  /*1c40*/  LDG.E.U16 R140, [R82.64] ;  /* 0x00000004528c7981 */ /* 0x000122000c1e1500 */
[----:B------:R-:W-:Y:S02]  /*1c50*/  LEA R137, R12, R131, 0x1 ;  /* 0x000000830c897211 */ /* 0x000fe400078e08ff */
[-C--:B------:R-:W-:Y:S01]  /*1c60*/  LEA.HI.X.SX32 R93, R143, R2.reuse, 0x1, P0 ;  /* 0x000000028f5d7211 */ /* 0x080fe200000f0eff */
[----:B------:R0:W4:Y:S01]  /*1c70*/  LDG.E.U16 R123, [R86.64] ;  /* 0x00000004567b7981 */ /* 0x000122000c1e1500 */
[-C--:B-1----:R-:W-:Y:S02]  /*1c80*/  LEA R80, P1, R137, R3.reuse, 0x1 ;  /* 0x0000000389507211 */ /* 0x082fe400078208ff */
[----:B0-----:R-:W-:Y:S01]  /*1c90*/  LEA R90, P0, R101, R3, 0x1 ;  /* 0x00000003655a7211 */ /* 0x001fe200078008ff */
[----:B------:R0:W4:Y:S01]  /*1ca0*/  LDG.E.U16 R126, [R92.64] ;  /* 0x000000045c7e7981 */ /* 0x000122000c1e1500 */
[----:B------:R-:W-:-:S02]  /*1cb0*/  LEA.HI.X.SX32 R81, R137, R2, 0x1, P1 ;  /* 0x0000000289517211 */ /* 0x000fc400008f0eff */
[-C--:B------:R-:W-:Y:S02]  /*1cc0*/  LEA.HI.X.SX32 R91, R101, R2.reuse, 0x1, P0 ;  /* 0x00000002655b7211 */ /* 0x080fe400000f0eff */
[CC--:B------:R-:W-:Y:S01]  /*1cd0*/  LEA R76, P0, R133.reuse, R3.reuse, 0x1 ;  /* 0x00000003854c7211 */ /* 0x0c0fe200078008ff */
[----:B------:R1:W4:Y:S03]  /*1ce0*/  LDG.E.U16 R146, [R80.64] ;  /* 0x0000000450927981 */ /* 0x000326000c1e1500 */
[----:B------:R-:W-:Y:S02]  /*1cf0*/  LEA.HI.X.SX32 R77, R133, R2, 0x1, P0 ;  /* 0x00000002854d7211 */ /* 0x000fe400000f0eff */
[-C--:B------:R-:W-:Y:S01]  /*1d00*/  LEA R84, P1, R145, R3.reuse, 0x1 ;  /* 0x0000000391547211 */ /* 0x080fe200078208ff */
[----:B------:R0:W4:Y:S01]  /*1d10*/  LDG.E.U16 R133, [R90.64] ;  /* 0x000000045a857981 */ /* 0x000122000c1e1500 */
[----:B-1----:R-:W-:Y:S01]  /*1d20*/  LEA R80, P0, R153, R3, 0x1 ;  /* 0x0000000399507211 */ /* 0x002fe200078008ff */
[----:B------:R-:W-:-:S02]  /*1d30*/  IMAD R137, R12, 0x2, R137 ;  /* 0x000000020c897824 */ /* 0x000fc400078e0289 */
[----:B------:R1:W4:Y:S01]  /*1d40*/  LDG.E.U16 R138, [R76.64] ;  /* 0x000000044c8a7981 */ /* 0x000322000c1e1500 */
[-C--:B------:R-:W-:Y:S02]  /*1d50*/  LEA.HI.X.SX32 R81, R153, R2.reuse, 0x1, P0 ;  /* 0x0000000299517211 */ /* 0x080fe400000f0eff */
[-C--:B0-----:R-:W-:Y:S02]  /*1d60*/  LEA R92, P0, R115, R3.reuse, 0x1 ;  /* 0x00000003735c7211 */ /* 0x081fe400078008ff */
[-C--:B------:R-:W-:Y:S01]  /*1d70*/  LEA.HI.X.SX32 R85, R145, R2.reuse, 0x1, P1 ;  /* 0x0000000291557211 */ /* 0x080fe200008f0eff */
[----:B------:R0:W4:Y:S01]  /*1d80*/  LDG.E.U16 R143, [R80.64] ;  /* 0x00000004508f7981 */ /* 0x000122000c1e1500 */
[-C--:B------:R-:W-:Y:S02]  /*1d90*/  LEA R82, P1, R139, R3.reuse, 0x1 ;  /* 0x000000038b527211 */ /* 0x080fe400078208ff */
[----:B------:R-:W-:Y:S01]  /*1da0*/  LEA.HI.X.SX32 R93, R115, R2, 0x1, P0 ;  /* 0x00000002735d7211 */ /* 0x000fe200000f0eff */
[----:B------:R0:W4:Y:S01]  /*1db0*/  LDG.E.U16 R130, [R84.64] ;  /* 0x0000000454827981 */ /* 0x000122000c1e1500 */
[----:B------:R-:W-:-:S02]  /*1dc0*/  LEA R90, P0, R147, R3, 0x1 ;  /* 0x00000003935a7211 */ /* 0x000fc400078008ff */
[-C--:B------:R-:W-:Y:S01]  /*1dd0*/  LEA.HI.X.SX32 R83, R139, R2.reuse, 0x1, P1 ;  /* 0x000000028b537211 */ /* 0x080fe200008f0eff */
[----:B------:R0:W4:Y:S01]  /*1de0*/  LDG.E.U16 R115, [R92.64] ;  /* 0x000000045c737981 */ /* 0x000122000c1e1500 */
[-C--:B------:R-:W-:Y:S02]  /*1df0*/  LEA R86, P1, R137, R3.reuse, 0x1 ;  /* 0x0000000389567211 */ /* 0x080fe400078208ff */
[-C--:B------:R-:W-:Y:S01]  /*1e00*/  LEA.HI.X.SX32 R91, R147, R2.reuse, 0x1, P0 ;  /* 0x00000002935b7211 */ /* 0x080fe200000f0eff */
[----:B------:R0:W4:Y:S01]  /*1e10*/  LDG.E.U16 R141, [R82.64] ;  /* 0x00000004528d7981 */ /* 0x000122000c1e1500 */
[-C--:B-1----:R-:W-:Y:S02]  /*1e20*/  LEA R76, P0, R149, R3.reuse, 0x1 ;  /* 0x00000003954c7211 */ /* 0x082fe400078008ff */
[----:B------:R-:W-:Y:S02]  /*1e30*/  LEA.HI.X.SX32 R87, R137, R2, 0x1, P1 ;  /* 0x0000000289577211 */ /* 0x000fe400008f0eff */
[----:B0-----:R-:W-:-:S02]  /*1e40*/  LEA R84, P1, R119, R3, 0x1 ;  /* 0x0000000377547211 */ /* 0x001fc400078208ff */
[-C--:B------:R-:W-:Y:S01]  /*1e50*/  LEA.HI.X.SX32 R77, R149, R2.reuse, 0x1, P0 ;  /* 0x00000002954d7211 */ /* 0x080fe200000f0eff */
[----:B------:R0:W4:Y:S01]  /*1e60*/  LDG.E.U16 R145, [R86.64] ;  /* 0x0000000456917981 */ /* 0x000122000c1e1500 */
[C---:B------:R-:W-:Y:S02]  /*1e70*/  LEA R137, R12.reuse, R137, 0x1 ;  /* 0x000000890c897211 */ /* 0x040fe400078e08ff */
[-C--:B------:R-:W-:Y:S01]  /*1e80*/  LEA R82, P0, R151, R3.reuse, 0x1 ;  /* 0x0000000397527211 */ /* 0x080fe200078008ff */
[----:B------:R1:W4:Y:S01]  /*1e90*/  LDG.E.U16 R139, [R76.64] ;  /* 0x000000044c8b7981 */ /* 0x000322000c1e1500 */
[-C--:B------:R-:W-:Y:S02]  /*1ea0*/  LEA.HI.X.SX32 R85, R119, R2.reuse, 0x1, P1 ;  /* 0x0000000277557211 */ /* 0x080fe400008f0eff */
[-C--:B------:R-:W-:Y:S02]  /*1eb0*/  LEA R100, P1, R127, R3.reuse, 0x1 ;  /* 0x000000037f647211 */ /* 0x080fe400078208ff */
[-C--:B------:R-:W-:Y:S01]  /*1ec0*/  LEA.HI.X.SX32 R83, R151, R2.reuse, 0x1, P0 ;  /* 0x0000000297537211 */ /* 0x080fe200000f0eff */
[----:B------:R1:W4:Y:S01]  /*1ed0*/  LDG.E.U16 R119, [R84.64] ;  /* 0x0000000454777981 */ /* 0x000322000c1e1500 */
[-C--:B0-----:R-:W-:Y:S01]  /*1ee0*/  LEA R86, P0, R137, R3.reuse, 0x1 ;  /* 0x0000000389567211 */ /* 0x081fe200078008ff */
[----:B------:R-:W-:Y:S01]  /*1ef0*/  IMAD R12, R12, 0x2, R137 ;  /* 0x000000020c0c7824 */ /* 0x000fe200078e0289 */
[----:B------:R-:W-:Y:S01]  /*1f00*/  LEA.HI.X.SX32 R101, R127, R2, 0x1, P1 ;  /* 0x000000027f657211 */ /* 0x000fe200008f0eff */
[----:B------:R0:W4:Y:S01]  /*1f10*/  LDG.E.U16 R142, [R82.64] ;  /* 0x00000004528e7981 */ /* 0x000122000c1e1500 */
[----:B------:R-:W-:-:S02]  /*1f20*/  LEA R80, P1, R155, R3, 0x1 ;  /* 0x000000039b507211 */ /* 0x000fc400078208ff */
[-C--:B------:R-:W-:Y:S01]  /*1f30*/  LEA.HI.X.SX32 R87, R137, R2.reuse, 0x1, P0 ;  /* 0x0000000289577211 */ /* 0x080fe200000f0eff */
[----:B------:R0:W4:Y:S01]  /*1f40*/  LDG.E.U16 R127, [R90.64] ;  /* 0x000000045a7f7981 */ /* 0x000122000c1e1500 */
[----:B-1----:R-:W-:Y:S02]  /*1f50*/  LEA R84, P0, R105, R3, 0x1 ;  /* 0x0000000369547211 */ /* 0x002fe400078008ff */
[-C--:B------:R-:W-:Y:S01]  /*1f60*/  LEA.HI.X.SX32 R81, R155, R2.reuse, 0x1, P1 ;  /* 0x000000029b517211 */ /* 0x080fe200008f0eff */
[----:B------:R1:W4:Y:S01]  /*1f70*/  LDG.E.U16 R134, [R100.64] ;  /* 0x0000000464867981 */ /* 0x000322000c1e1500 */
[----:B------:R-:W-:-:S03]  /*1f80*/  LEA.HI.X.SX32 R85, R105, R2, 0x1, P0 ;  /* 0x0000000269557211 */ /* 0x000fc600000f0eff */
[----:B------:R1:W4:Y:S01]  /*1f90*/  LDG.E.U16 R137, [R80.64] ;  /* 0x0000000450897981 */ /* 0x000322000c1e1500 */
[----:B0-----:R-:W-:-:S03]  /*1fa0*/  LEA R90, P1, R12, R3, 0x1 ;  /* 0x000000030c5a7211 */ /* 0x001fc600078208ff */
[----:B------:R-:W4:Y:S01]  /*1fb0*/  LDG.E.U16 R84, [R84.64] ;  /* 0x0000000454547981 */ /* 0x000f22000c1e1500 */
[CC--:B-1----:R-:W-:Y:S02]  /*1fc0*/  LEA R100, P0, R109.reuse, R3.reuse, 0x1 ;  /* 0x000000036d647211 */ /* 0x0c2fe400078008ff */
[-C--:B------:R-:W-:Y:S02]  /*1fd0*/  LEA.HI.X.SX32 R91, R12, R2.reuse, 0x1, P1 ;  /* 0x000000020c5b7211 */ /* 0x080fe400008f0eff */
[----:B------:R0:W4:Y:S01]  /*1fe0*/  LDG.E.U16 R12, [R86.64] ;  /* 0x00000004560c7981 */ /* 0x000122000c1e1500 */
[----:B------:R-:W-:Y:S02]  /*1ff0*/  LEA.HI.X.SX32 R101, R109, R2, 0x1, P0 ;  /* 0x000000026d657211 */ /* 0x000fe400000f0eff */
[-C--:B------:R-:W-:Y:S01]  /*2000*/  LEA R92, P1, R121, R3.reuse, 0x1 ;  /* 0x00000003795c7211 */ /* 0x080fe200078208ff */
[----:B------:R1:W4:Y:S01]  /*2010*/  LDG.E.U16 R105, [R90.64] ;  /* 0x000000045a697981 */ /* 0x000322000c1e1500 */
[----:B------:R-:W-:-:S02]  /*2020*/  LEA R76, P0, R125, R3, 0x1 ;  /* 0x000000037d4c7211 */ /* 0x000fc400078008ff */
[-C--:B------:R-:W-:Y:S01]  /*2030*/  LEA.HI.X.SX32 R93, R121, R2.reuse, 0x1, P1 ;  /* 0x00000002795d7211 */ /* 0x080fe200008f0eff */
[----:B------:R-:W4:Y:S01]  /*2040*/  LDG.E.U16 R100, [R100.64] ;  /* 0x0000000464647981 */ /* 0x000f22000c1e1500 */
[-C--:B------:R-:W-:Y:S02]  /*2050*/  LEA.HI.X.SX32 R77, R125, R2.reuse, 0x1, P0 ;  /* 0x000000027d4d7211 */ /* 0x080fe400000f0eff */
[-C--:B------:R-:W-:Y:S01]  /*2060*/  LEA R80, P0, R129, R3.reuse, 0x1 ;  /* 0x0000000381507211 */ /* 0x080fe200078008ff */
[----:B------:R-:W4:Y:S01]  /*2070*/  LDG.E.U16 R92, [R92.64] ;  /* 0x000000045c5c7981 */ /* 0x000f22000c1e1500 */
[----:B------:R-:W-:Y:S02]  /*2080*/  LEA R82, P1, R135, R3, 0x1 ;  /* 0x0000000387527211 */ /* 0x000fe400078208ff */
[-C--:B------:R-:W-:Y:S01]  /*2090*/  LEA.HI.X.SX32 R81, R129, R2.reuse, 0x1, P0 ;  /* 0x0000000281517211 */ /* 0x080fe200000f0eff */
[----:B------:R-:W4:Y:S01]  /*20a0*/  LDG.E.U16 R76, [R76.64] ;  /* 0x000000044c4c7981 */ /* 0x000f22000c1e1500 */
[----:B------:R-:W-:-:S02]  /*20b0*/  LEA.HI.X.SX32 R83, R135, R2, 0x1, P1 ;  /* 0x0000000287537211 */ /* 0x000fc400008f0eff */
[-C--:B0-----:R-:W-:Y:S01]  /*20c0*/  LEA R86, P0, R117, R3.reuse, 0x1 ;  /* 0x0000000375567211 */ /* 0x081fe200078008ff */
[----:B------:R-:W4:Y:S01]  /*20d0*/  LDG.E.U16 R80, [R80.64] ;  /* 0x0000000450507981 */ /* 0x000f22000c1e1500 */
[----:B-1----:R-:W-:Y:S02]  /*20e0*/  LEA R90, P1, R131, R3, 0x1 ;  /* 0x00000003835a7211 */ /* 0x002fe400078208ff */
[-C--:B------:R-:W-:Y:S01]  /*20f0*/  LEA.HI.X.SX32 R87, R117, R2.reuse, 0x1, P0 ;  /* 0x0000000275577211 */ /* 0x080fe200000f0eff */
[----:B------:R-:W4:Y:S01]  /*2100*/  LDG.E.U16 R82, [R82.64] ;  /* 0x0000000452527981 */ /* 0x000f22000c1e1500 */
[----:B------:R-:W-:-:S03]  /*2110*/  LEA.HI.X.SX32 R91, R131, R2, 0x1, P1 ;  /* 0x00000002835b7211 */ /* 0x000fc600008f0eff */
[----:B------:R-:W4:Y:S04]  /*2120*/  LDG.E.U16 R86, [R86.64] ;  /* 0x0000000456567981 */ /* 0x000f28000c1e1500 */
[----:B------:R-:W4:Y:S01]  /*2130*/  LDG.E.U16 R90, [R90.64] ;  /* 0x000000045a5a7981 */ /* 0x000f22000c1e1500 */
[----:B------:R-:W-:Y:S02]  /*2140*/  SHF.R.S32.HI R2, RZ, 0x7, R179 ;  /* 0x00000007ff027819 */ /* 0x000fe400000114b3 */
[----:B------:R-:W-:Y:S02]  /*2150*/  SHF.L.U32 R3, R0, 0x1, RZ ;  /* 0x0000000100037819 */ /* 0x000fe400000006ff */
[----:B------:R-:W-:Y:S01]  /*2160*/  SGXT R0, R2, 0x1 ;  /* 0x000000010200781a */ /* 0x000fe20000000200 */
[----:B------:R-:W-:-:S03]  /*2170*/  IMAD.MOV.U32 R2, RZ, RZ, c[0x0][0x1d0] ;  /* 0x00007400ff027624 */ /* 0x000fc600078e00ff */
[----:B------:R-:W-:-:S04]  /*2180*/  LOP3.LUT R0, R3, 0x110, R0, 0x78, !PT ;  /* 0x0000011003007812 */ /* 0x000fc800078e7800 */
[----:B------:R-:W-:Y:S01]  /*2190*/  LOP3.LUT R3, R0, 0x20, RZ, 0x3c, !PT ;  /* 0x0000002000037812 */ /* 0x000fe200078e3cff */
[----:B--2---:R-:W-:Y:S01]  /*21a0*/  STS.U16 [R0], R4 ;  /* 0x0000000400007388 */ /* 0x004fe20000000400 */
[----:B------:R-:W-:Y:S02]  /*21b0*/  ISETP.GE.AND P1, PT, R2, 0x1, PT ;  /* 0x000000010200780c */ /* 0x000fe40003f26270 */
[C---:B------:R-:W-:Y:S01]  /*21c0*/  LOP3.LUT R2, R0.reuse, 0x40, RZ, 0x3c, !PT ;  /* 0x0000004000027812 */ /* 0x040fe200078e3cff */
[----:B------:R-:W-:Y:S04]  /*21d0*/  STS.U16 [R0+0x800], R8 ;  /* 0x0008000800007388 */ /* 0x000fe80000000400 */
        /* <DEDUP_REMOVED lines=17> */
[----:B---3--:R-:W-:Y:S04]  /*22f0*/  STS.U16 [R0+0x9800], R95 ;  /* 0x0098005f00007388 */ /* 0x008fe80000000400 */
[----:B-----5:R-:W-:Y:S04]  /*2300*/  STS.U16 [R0+0xa000], R99 ;  /* 0x00a0006300007388 */ /* 0x020fe80000000400 */
[----:B------:R-:W-:Y:S04]  /*2310*/  STS.U16 [R0+0xa800], R106 ;  /* 0x00a8006a00007388 */ /* 0x000fe80000000400 */
[----:B----4-:R-:W-:Y:S04]  /*2320*/  STS.U16 [R0+0xb000], R111 ;  /* 0x00b0006f00007388 */ /* 0x010fe80000000400 */
        /* <DEDUP_REMOVED lines=40> */
[----:B------:R0:W-:Y:S04]  /*25b0*/  STS.U16 [R3+0xfa00], R145 ;  /* 0x00fa009103007388 */ /* 0x0001e80000000400 */
[----:B------:R-:W-:Y:S01]  /*25c0*/  STS.U16 [R2+0x400], R6 ;  /* 0x0004000602007388 */ /* 0x000fe20000000400 */
[----:B0-----:R-:W-:-:S03]  /*25d0*/  LOP3.LUT R3, R0, 0x60, RZ, 0x3c, !PT ;  /* 0x0000006000037812 */ /* 0x001fc600078e3cff */
        /* <DEDUP_REMOVED lines=36> */
[----:B------:R-:W-:Y:S01]  /*2820*/  STS.U16 [R3+0xae00], R110 ;  /* 0x00ae006e03007388 */ /* 0x000fe20000000400 */
[C---:B------:R-:W-:Y:S01]  /*2830*/  LOP3.LUT R174, R179.reuse, 0xff, RZ, 0xc0, !PT ;  /* 0x000000ffb3ae7812 */ /* 0x040fe200078ec0ff */
[----:B------:R-:W-:Y:S01]  /*2840*/  IMAD.MOV.U32 R203, RZ, RZ, -0x800000 ;  /* 0xff800000ffcb7424 */ /* 0x000fe200078e00ff */
[----:B------:R-:W-:Y:S01]  /*2850*/  MOV R250, 0x3f800000 ;  /* 0x3f80000000fa7802 */ /* 0x000fe20000000f00 */
[----:B------:R-:W-:Y:S01]  /*2860*/  STS.U16 [R3+0xe00], R11 ;  /* 0x000e000b03007388 */ /* 0x000fe20000000400 */
[----:B------:R-:W-:Y:S01]  /*2870*/  MOV R202, 0xff800000 ;  /* 0xff80000000ca7802 */ /* 0x000fe20000000f00 */
[----:B------:R-:W-:Y:S01]  /*2880*/  IMAD.MOV.U32 R201, RZ, RZ, -0x800000 ;  /* 0xff800000ffc97424 */ /* 0x000fe200078e00ff */
[----:B------:R-:W-:Y:S01]  /*2890*/  MOV R200, 0xff800000 ;  /* 0xff80000000c87802 */ /* 0x000fe20000000f00 */
[----:B------:R-:W-:Y:S01]  /*28a0*/  STS.U16 [R3+0x1600], R16 ;  /* 0x0016001003007388 */ /* 0x000fe20000000400 */
[----:B------:R-:W-:Y:S01]  /*28b0*/  IMAD.MOV.U32 R199, RZ, RZ, -0x800000 ;  /* 0xff800000ffc77424 */ /* 0x000fe200078e00ff */
[----:B------:R-:W-:Y:S01]  /*28c0*/  MOV R198, 0xff800000 ;  /* 0xff80000000c67802 */ /* 0x000fe20000000f00 */
[----:B------:R-:W-:Y:S01]  /*28d0*/  IMAD.MOV.U32 R197, RZ, RZ, -0x800000 ;  /* 0xff800000ffc57424 */ /* 0x000fe200078e00ff */
        /* <DEDUP_REMOVED lines=13> */
[----:B------:R-:W-:Y:S01]  /*29b0*/  IMAD.MOV.U32 R249, RZ, RZ, 0x3f800000 ;  /* 0x3f800000fff97424 */ /* 0x000fe200078e00ff */
[----:B------:R-:W-:Y:S01]  /*29c0*/  MOV R248, 0x3f800000 ;  /* 0x3f80000000f87802 */ /* 0x000fe20000000f00 */
[----:B------:R-:W-:Y:S01]  /*29d0*/  IMAD.MOV.U32 R247, RZ, RZ, 0x3f800000 ;  /* 0x3f800000fff77424 */ /* 0x000fe200078e00ff */
[----:B------:R0:W-:Y:S01]  /*29e0*/  STS.U16 [R3+0x3600], R32 ;  /* 0x0036002003007388 */ /* 0x0001e20000000400 */
[----:B------:R-:W-:Y:S01]  /*29f0*/  MOV R246, 0x3f800000 ;  /* 0x3f80000000f67802 */ /* 0x000fe20000000f00 */
[----:B------:R-:W-:Y:S01]  /*2a00*/  IMAD.MOV.U32 R245, RZ, RZ, 0x3f800000 ;  /* 0x3f800000fff57424 */ /* 0x000fe200078e00ff */
[----:B------:R-:W-:Y:S01]  /*2a10*/  MOV R244, 0x3f800000 ;  /* 0x3f80000000f47802 */ /* 0x000fe20000000f00 */
[----:B------:R-:W-:Y:S01]  /*2a20*/  STS.U16 [R3+0x5e00], R52 ;  /* 0x005e003403007388 */ /* 0x000fe20000000400 */
[----:B------:R-:W-:Y:S01]  /*2a30*/  IMAD.MOV.U32 R243, RZ, RZ, 0x3f800000 ;  /* 0x3f800000fff37424 */ /* 0x000fe200078e00ff */
[----:B------:R-:W-:Y:S01]  /*2a40*/  MOV R242, 0x3f800000 ;  /* 0x3f80000000f27802 */ /* 0x000fe20000000f00 */
[----:B------:R-:W-:Y:S01]  /*2a50*/  IMAD.MOV.U32 R241, RZ, RZ, 0x3f800000 ;  /* 0x3f800000fff17424 */ /* 0x000fe200078e00ff */
[----:B------:R-:W-:Y:S01]  /*2a60*/  STS.U16 [R3+0x6600], R56 ;  /* 0x0066003803007388 */ /* 0x000fe20000000400 */
        /* <DEDUP_REMOVED lines=8> */
[----:B0-----:R-:W-:Y:S01]  /*2af0*/  CS2R R32, SRZ ;  /* 0x0000000000207805 */ /* 0x001fe2000001ff00 */
[----:B------:R-:W-:Y:S01]  /*2b00*/  CS2R R34, SRZ ;  /* 0x0000000000227805 */ /* 0x000fe2000001ff00 */
[----:B------:R-:W-:Y:S01]  /*2b10*/  CS2R R28, SRZ ;  /* 0x00000000001c7805 */ /* 0x000fe2000001ff00 */
[----:B------:R-:W-:Y:S01]  /*2b20*/  STS.U16 [R3+0x7e00], R68 ;  /* 0x007e004403007388 */ /* 0x000fe20000000400 */
[----:B------:R-:W-:Y:S01]  /*2b30*/  CS2R R30, SRZ ;  /* 0x00000000001e7805 */ /* 0x000fe2000001ff00 */
        /* <DEDUP_REMOVED lines=22> */
[----:B------:R0:W-:Y:S01]  /*2ca0*/  STS.U16 [R3+0xb600], R114 ;  /* 0x00b6007203007388 */ /* 0x0001e20000000400 */
        /* <DEDUP_REMOVED lines=18> */
[----:B0-----:R-:W-:Y:S01]  /*2dd0*/  CS2R R114, SRZ ;  /* 0x0000000000727805 */ /* 0x001fe2000001ff00 */
[----:B------:R0:W-:Y:S01]  /*2de0*/  STS.U16 [R3+0xde00], R80 ;  /* 0x00de005003007388 */ /* 0x0001e20000000400 */
[----:B------:R-:W-:Y:S01]  /*2df0*/  CS2R R78, SRZ ;  /* 0x00000000004e7805 */ /* 0x000fe2000001ff00 */
[----:B------:R-:W-:Y:S01]  /*2e00*/  CS2R R52, SRZ ;  /* 0x0000000000347805 */ /* 0x000fe2000001ff00 */
[----:B------:R-:W-:Y:S01]  /*2e10*/  CS2R R54, SRZ ;  /* 0x0000000000367805 */ /* 0x000fe2000001ff00 */
[----:B------:R2:W-:Y:S01]  /*2e20*/  STS.U16 [R3+0xe600], R82 ;  /* 0x00e6005203007388 */ /* 0x0005e20000000400 */
[----:B------:R-:W-:Y:S01]  /*2e30*/  CS2R R56, SRZ ;  /* 0x0000000000387805 */ /* 0x000fe2000001ff00 */
[----:B-1----:R-:W-:Y:S01]  /*2e40*/  CS2R R76, SRZ ;  /* 0x00000000004c7805 */ /* 0x002fe2000001ff00 */
[----:B------:R-:W-:Y:S01]  /*2e50*/  CS2R R58, SRZ ;  /* 0x00000000003a7805 */ /* 0x000fe2000001ff00 */
[----:B------:R1:W-:Y:S01]  /*2e60*/  STS.U16 [R3+0xee00], R86 ;  /* 0x00ee005603007388 */ /* 0x0003e20000000400 */
[----:B------:R-:W-:Y:S01]  /*2e70*/  CS2R R60, SRZ ;  /* 0x00000000003c7805 */ /* 0x000fe2000001ff00 */
[----:B------:R-:W-:Y:S01]  /*2e80*/  CS2R R62, SRZ ;  /* 0x00000000003e7805 */ /* 0x000fe2000001ff00 */
[----:B------:R-:W-:Y:S01]  /*2e90*/  CS2R R64, SRZ ;  /* 0x0000000000407805 */ /* 0x000fe2000001ff00 */
[----:B------:R3:W-:Y:S01]  /*2ea0*/  STS.U16 [R3+0xf600], R90 ;  /* 0x00f6005a03007388 */ /* 0x0007e20000000400 */
[----:B------:R-:W-:Y:S01]  /*2eb0*/  CS2R R66, SRZ ;  /* 0x0000000000427805 */ /* 0x000fe2000001ff00 */
[----:B------:R-:W-:Y:S01]  /*2ec0*/  CS2R R68, SRZ ;  /* 0x0000000000447805 */ /* 0x000fe2000001ff00 */
[----:B------:R-:W-:Y:S01]  /*2ed0*/  CS2R R70, SRZ ;  /* 0x0000000000467805 */ /* 0x000fe2000001ff00 */
[----:B------:R-:W-:Y:S01]  /*2ee0*/  CS2R R72, SRZ ;  /* 0x0000000000487805 */ /* 0x000fe2000001ff00 */
[----:B------:R-:W-:Y:S01]  /*2ef0*/  CS2R R74, SRZ ;  /* 0x00000000004a7805 */ /* 0x000fe2000001ff00 */
[----:B0-----:R-:W-:Y:S01]  /*2f00*/  CS2R R80, SRZ ;  /* 0x0000000000507805 */ /* 0x001fe2000001ff00 */
[----:B--2---:R-:W-:Y:S01]  /*2f10*/  CS2R R82, SRZ ;  /* 0x0000000000527805 */ /* 0x004fe2000001ff00 */
[----:B------:R-:W-:Y:S01]  /*2f20*/  CS2R R84, SRZ ;  /* 0x0000000000547805 */ /* 0x000fe2000001ff00 */
[----:B-1----:R-:W-:Y:S01]  /*2f30*/  CS2R R86, SRZ ;  /* 0x0000000000567805 */ /* 0x002fe2000001ff00 */
[----:B------:R-:W-:Y:S01]  /*2f40*/  CS2R R88, SRZ ;  /* 0x0000000000587805 */ /* 0x000fe2000001ff00 */
[----:B---3--:R-:W-:Y:S01]  /*2f50*/  CS2R R90, SRZ ;  /* 0x00000000005a7805 */ /* 0x008fe2000001ff00 */
[----:B------:R-:W-:Y:S01]  /*2f60*/  CS2R R92, SRZ ;  /* 0x00000000005c7805 */ /* 0x000fe2000001ff00 */
[----:B------:R-:W-:Y:S01]  /*2f70*/  CS2R R94, SRZ ;  /* 0x00000000005e7805 */ /* 0x000fe2000001ff00 */
[----:B------:R-:W-:Y:S01]  /*2f80*/  CS2R R96, SRZ ;  /* 0x0000000000607805 */ /* 0x000fe2000001ff00 */
[----:B------:R-:W-:Y:S01]  /*2f90*/  CS2R R98, SRZ ;  /* 0x0000000000627805 */ /* 0x000fe2000001ff00 */
[----:B------:R-:W-:Y:S01]  /*2fa0*/  CS2R R100, SRZ ;  /* 0x0000000000647805 */ /* 0x000fe2000001ff00 */
[----:B------:R-:W-:Y:S01]  /*2fb0*/  CS2R R102, SRZ ;  /* 0x0000000000667805 */ /* 0x000fe2000001ff00 */
[----:B------:R-:W-:Y:S01]  /*2fc0*/  ISETP.GE.U32.AND P0, PT, R174, 0x80, PT ;  /* 0x00000080ae00780c */ /* 0x000fe20003f06070 */
[----:B------:R-:W-:Y:S01]  /*2fd0*/  CS2R R104, SRZ ;  /* 0x0000000000687805 */ /* 0x000fe2000001ff00 */
[----:B------:R-:W-:Y:S01]  /*2fe0*/  CS2R R106, SRZ ;  /* 0x00000000006a7805 */ /* 0x000fe2000001ff00 */
[C---:B------:R-:W-:Y:S01]  /*2ff0*/  LOP3.LUT R158, R179.reuse, 0xe0, RZ, 0xc0, !PT ;  /* 0x000000e0b39e7812 */ /* 0x040fe200078ec0ff */
[C---:B------:R-:W-:Y:S01]  /*3000*/  IMAD.SHL.U32 R180, R179.reuse, 0x8, RZ ;  /* 0x00000008b3b47824 */ /* 0x040fe200078e00ff */
[----:B------:R-:W-:Y:S01]  /*3010*/  SHF.L.U32 R156, R179, 0x2, RZ ;  /* 0x00000002b39c7819 */ /* 0x000fe200000006ff */
[----:B------:R-:W-:Y:S05]  /*3020*/  @!P1 BRA `(.L_x_0) ;  /* 0x00006a0000009947 */ /* 0x000fea0003800000 */
[--C-:B------:R-:W-:Y:S01]  /*3030*/  SHF.R.U32.HI R2, RZ, 0x5, R179.reuse ;  /* 0x00000005ff027819 */ /* 0x100fe200000116b3 */
[----:B------:R-:W-:Y:S01]  /*3040*/  IMAD.SHL.U32 R18, R179, 0x2, RZ ;  /* 0x00000002b3127824 */ /* 0x000fe200078e00ff */
[----:B------:R-:W-:Y:S01]  /*3050*/  MOV R23, c[0x0][0x1b8] ;  /* 0x00006e0000177a02 */ /* 0x000fe20000000f00 */
[----:B------:R-:W-:Y:S01]  /*3060*/  IMAD R0, R157, c[0x0][0x1a0], RZ ;  /* 0x000068009d007a24 */ /* 0x000fe200078e02ff */
[----:B------:R-:W-:Y:S01]  /*3070*/  SGXT.U32 R2, R2, 0x3 ;  /* 0x000000030202781a */ /* 0x000fe20000000000 */
[----:B------:R-:W-:Y:S01]  /*3080*/  IMAD R4, R174, c[0x0][0x1a8], RZ ;  /* 0x00006a00ae047a24 */ /* 0x000fe200078e02ff */
[----:B------:R-:W-:Y:S01]  /*3090*/  LOP3.LUT R175, R179, 0x7, RZ, 0xc0, !PT ;  /* 0x00000007b3af7812 */ /* 0x000fe200078ec0ff */
[----:B------:R-:W-:Y:S01]  /*30a0*/  IMAD.MOV.U32 R40, RZ, RZ, c[0x0][0x1a4] ;  /* 0x00006900ff287624 */ /* 0x000fe200078e00ff */
[----:B------:R-:W-:Y:S01]  /*30b0*/  LOP3.LUT R222, R18, 0x30, R180, 0x48, !PT ;  /* 0x0000003012de7812 */ /* 0x000fe200078e48b4 */
[----:B------:R-:W-:Y:S01]  /*30c0*/  IMAD R8, R2, c[0x0][0x1b8], RZ ;  /* 0x00006e0002087a24 */ /* 0x000fe200078e02ff */
[----:B------:R-:W-:Y:S01]  /*30d0*/  LEA R3, R175, R158, 0x2 ;  /* 0x0000009eaf037211 */ /* 0x000fe200078e10ff */
[----:B------:R-:W-:Y:S01]  /*30e0*/  IMAD.SHL.U32 R173, R4, 0x2, RZ ;  /* 0x0000000204ad7824 */ /* 0x000fe200078e00ff */
[----:B------:R-:W-:Y:S01]  /*30f0*/  LOP3.LUT R2, R179, 0x1f, RZ, 0xc0, !PT ;  /* 0x0000001fb3027812 */ /* 0x000fe200078ec0ff */
[----:B------:R-:W-:Y:S01]  /*3100*/  IMAD R9, R23, 0x8, R8 ;  /* 0x0000000817097824 */ /* 0x000fe200078e0208 */
[C---:B------:R-:W-:Y:S01]  /*3110*/  SHF.L.U32 R172, R0.reuse, 0x1, RZ ;  /* 0x0000000100ac7819 */ /* 0x040fe200000006ff */
[----:B------:R-:W-:Y:S01]  /*3120*/  IMAD.HI R0, R0, 0x2, RZ ;  /* 0x0000000200007827 */ /* 0x000fe200078e02ff */
[----:B------:R-:W-:Y:S01]  /*3130*/  LEA R222, R3, R222, 0x4 ;  /* 0x000000de03de7211 */ /* 0x000fe200078e20ff */
[----:B------:R-:W-:Y:S01]  /*3140*/  CS2R R32, SRZ ;  /* 0x0000000000207805 */ /* 0x000fe2000001ff00 */
[----:B------:R-:W-:Y:S01]  /*3150*/  SHF.R.U32.HI R7, RZ, 0x3, R179 ;  /* 0x00000003ff077819 */ /* 0x000fe200000116b3 */
[----:B------:R-:W-:Y:S01]  /*3160*/  IMAD R10, R23, 0x8, R9 ;  /* 0x00000008170a7824 */ /* 0x000fe200078e0209 */
[----:B------:R-:W-:Y:S01]  /*3170*/  IADD3 R172, P1, P2, R173, c[0x0][0x168], R172 ;  /* 0x00005a00adac7a10 */ /* 0x000fe20007a3e0ac */
[----:B------:R-:W-:Y:S01]  /*3180*/  IMAD R3, R157, c[0x0][0x1b0], RZ ;  /* 0x00006c009d037a24 */ /* 0x000fe200078e02ff */
[----:B------:R-:W-:Y:S01]  /*3190*/  LOP3.LUT R15, R7, 0xc, RZ, 0xc0, !PT ;  /* 0x0000000c070f7812 */ /* 0x000fe200078ec0ff */
[----:B------:R-:W-:Y:S01]  /*31a0*/  IMAD.HI R5, R4, 0x2, RZ ;  /* 0x0000000204057827 */ /* 0x000fe200078e02ff */
[----:B------:R-:W-:Y:S01]  /*31b0*/  LEA R11, R23, R10, 0x3 ;  /* 0x0000000a170b7211 */ /* 0x000fe200078e18ff */
[----:B------:R-:W-:Y:S01]  /*31c0*/  CS2R R34, SRZ ;  /* 0x0000000000227805 */ /* 0x000fe2000001ff00 */
[----:B------:R-:W-:Y:S01]  /*31d0*/  LOP3.LUT R251, R179, 0x1c, RZ, 0xc0, !PT ;  /* 0x0000001cb3fb7812 */ /* 0x000fe200078ec0ff */
[----:B------:R-:W-:Y:S01]  /*31e0*/  IMAD R6, R2, c[0x0][0x1b4], RZ ;  /* 0x00006d0002067a24 */ /* 0x000fe200078e02ff */
[----:B------:R-:W-:Y:S01]  /*31f0*/  IADD3.X R173, R5, c[0x0][0x16c], R0, P1, P2 ;  /* 0x00005b0005ad7a10 */ /* 0x000fe20000fe4400 */
[----:B------:R-:W-:Y:S01]  /*3200*/  IMAD R12, R23, 0x8, R11 ;  /* 0x00000008170c7824 */ /* 0x000fe200078e020b */
[----:B------:R-:W-:Y:S01]  /*3210*/  LOP3.LUT R5, R179, 0x10, RZ, 0xc0, !PT ;  /* 0x00000010b3057812 */ /* 0x000fe200078ec0ff */
[----:B------:R-:W-:Y:S01]  /*3220*/  IMAD.SHL.U32 R4, R3, 0x2, RZ ;  /* 0x0000000203047824 */ /* 0x000fe200078e00ff */
[----:B------:R-:W-:Y:S01]  /*3230*/  SHF.L.U32 R2, R251, 0x2, RZ ;  /* 0x00000002fb027819 */ /* 0x000fe200000006ff */
[----:B------:R-:W-:Y:S01]  /*3240*/  IMAD.SHL.U32 R7, R6, 0x2, RZ ;  /* 0x0000000206077824 */ /* 0x000fe200078e00ff */
[----:B------:R-:W-:Y:S01]  /*3250*/  LEA R13, R23, R12, 0x3 ;  /* 0x0000000c170d7211 */ /* 0x000fe200078e18ff */
[----:B------:R-:W-:Y:S01]  /*3260*/  IMAD.HI R0, R3, 0x2, RZ ;  /* 0x0000000203007827 */ /* 0x000fe200078e02ff */
[----:B------:R-:W-:Y:S01]  /*3270*/  LOP3.LUT R16, R179, 0x60, RZ, 0xc0, !PT ;  /* 0x00000060b3107812 */ /* 0x000fe200078ec0ff */
[----:B------:R-:W-:Y:S01]  /*3280*/  CS2R R30, SRZ ;  /* 0x00000000001e7805 */ /* 0x000fe2000001ff00 */
[----:B------:R-:W-:Y:S01]  /*3290*/  IADD3 R21, P1, P2, R7, c[0x0][0x170], R4 ;  /* 0x00005c0007157a10 */ /* 0x000fe20007a3e004 */
[----:B------:R-:W-:Y:S01]  /*32a0*/  IMAD R14, R23, 0x8, R13 ;  /* 0x00000008170e7824 */ /* 0x000fe200078e020d */
[----:B------:R-:W-:Y:S01]  /*32b0*/  LOP3.LUT R20, R156, 0xc, RZ, 0xc0, !PT ;  /* 0x0000000c9c147812 */ /* 0x000fe200078ec0ff */
[----:B------:R-:W-:Y:S01]  /*32c0*/  IMAD.SHL.U32 R3, R5, 0x80, RZ ;  /* 0x0000008005037824 */ /* 0x000fe200078e00ff */
[----:B------:R-:W-:Y:S01]  /*32d0*/  IADD3 R2, R2, R15, RZ ;  /* 0x0000000f02027210 */ /* 0x000fe20007ffe0ff */
[----:B------:R-:W-:Y:S01]  /*32e0*/  IMAD R5, R175, 0x110, RZ ;  /* 0x00000110af057824 */ /* 0x000fe200078e02ff */
[----:B------:R-:W-:Y:S01]  /*32f0*/  LEA R4, R23, R14, 0x3 ;  /* 0x0000000e17047211 */ /* 0x000fe200078e18ff */
[----:B------:R-:W-:Y:S01]  /*3300*/  IMAD R19, R16, 0x8, R175 ;  /* 0x0000000810137824 */ /* 0x000fe200078e02af */
[----:B------:R-:W-:Y:S01]  /*3310*/  SHF.R.U32.HI R17, RZ, 0x1, R16 ;  /* 0x00000001ff117819 */ /* 0x000fe20000011610 */
[----:B------:R-:W-:Y:S01]  /*3320*/  IMAD R22, R251, 0x10, R20 ;  /* 0x00000010fb167824 */ /* 0x000fe200078e0214 */
[----:B------:R-:W-:Y:S01]  /*3330*/  LEA R15, R23, R4, 0x3 ;  /* 0x00000004170f7211 */ /* 0x000fe200078e18ff */
[----:B------:R-:W-:Y:S01]  /*3340*/  IMAD.HI R7, R6, 0x2, RZ ;  /* 0x0000000206077827 */ /* 0x000fe200078e02ff */
[--C-:B------:R-:W-:Y:S01]  /*3350*/  LOP3.LUT R20, R5, 0x10, R18.reuse, 0x78, !PT ;  /* 0x0000001005147812 */ /* 0x100fe200078e7812 */
[----:B------:R-:W-:Y:S01]  /*3360*/  CS2R R136, SRZ ;  /* 0x0000000000887805 */ /* 0x000fe2000001ff00 */
[----:B------:R-:W-:Y:S01]  /*3370*/  LEA R16, R23, R15, 0x3 ;  /* 0x0000000f17107211 */ /* 0x000fe200078e18ff */
[----:B------:R-:W-:Y:S01]  /*3380*/  IMAD.SHL.U32 R5, R19, 0x10, RZ ;  /* 0x0000001013057824 */ /* 0x000fe200078e00ff */
[--C-:B------:R-:W-:Y:S01]  /*3390*/  LOP3.LUT R19, R17, 0x30, R18.reuse, 0x78, !PT ;  /* 0x0000003011137812 */ /* 0x100fe200078e7812 */
[C---:B------:R-:W-:Y:S01]  /*33a0*/  IMAD R105, R40.reuse, 0x22, RZ ;  /* 0x0000002228697824 */ /* 0x040fe200078e02ff */
[----:B------:R-:W-:Y:S01]  /*33b0*/  LEA R6, R23, R16, 0x3 ;  /* 0x0000001017067211 */ /* 0x000fe200078e18ff */
[C---:B------:R-:W-:Y:S01]  /*33c0*/  IMAD R50, R40.reuse, 0x12, RZ ;  /* 0x0000001228327824 */ /* 0x040fe200078e02ff */
[----:B------:R-:W-:Y:S01]  /*33d0*/  LOP3.LUT R18, R5, 0x30, R18, 0x78, !PT ;  /* 0x0000003005127812 */ /* 0x000fe200078e7812 */
[----:B------:R-:W-:Y:S01]  /*33e0*/  IMAD.IADD R5, R19, 0x1, R22 ;  /* 0x0000000113057824 */ /* 0x000fe200078e0216 */
[----:B------:R-:W-:Y:S01]  /*33f0*/  IADD3.X R19, R7, c[0x0][0x174], R0, P1, P2 ;  /* 0x00005d0007137a10 */ /* 0x000fe20000fe4400 */
[C---:B------:R-:W-:Y:S01]  /*3400*/  IMAD R103, R40.reuse, 0x24, RZ ;  /* 0x0000002428677824 */ /* 0x040fe200078e02ff */
[C---:B------:R-:W-:Y:S01]  /*3410*/  LEA R17, R23.reuse, R6, 0x3 ;  /* 0x0000000617117211 */ /* 0x040fe200078e18ff */
[----:B------:R-:W-:Y:S01]  /*3420*/  IMAD R99, R40, 0x11, RZ ;  /* 0x0000001128637824 */ /* 0x000fe200078e02ff */
[----:B------:R-:W-:Y:S01]  /*3430*/  LEA R24, P1, R8, R21, 0x1 ;  /* 0x0000001508187211 */ /* 0x000fe200078208ff */
[C---:B------:R-:W-:Y:S01]  /*3440*/  IMAD R101, R40.reuse, 0x9, RZ ;  /* 0x0000000928657824 */ /* 0x040fe200078e02ff */
[----:B------:R-:W-:Y:S01]  /*3450*/  LEA R0, R23, R17, 0x3 ;  /* 0x0000001117007211 */ /* 0x000fe200078e18ff */
[----:B------:R-:W-:Y:S01]  /*3460*/  IMAD R100, R40, 0x26, RZ ;  /* 0x0000002628647824 */ /* 0x000fe200078e02ff */
[----:B------:R-:W-:Y:S01]  /*3470*/  LEA.HI.X.SX32 R25, R8, R19, 0x1, P1 ;  /* 0x0000001308197211 */ /* 0x000fe200008f0eff */
[C---:B------:R-:W-:Y:S01]  /*3480*/  IMAD R42, R40.reuse, 0x14, RZ ;  /* 0x00000014282a7824 */ /* 0x040fe200078e02ff */
[-C--:B------:R-:W-:Y:S01]  /*3490*/  LEA R28, P2, R9, R21.reuse, 0x1 ;  /* 0x00000015091c7211 */ /* 0x080fe200078408ff */
[----:B------:R-:W-:Y:S01]  /*34a0*/  IMAD R44, R40, 0xa, RZ ;  /* 0x0000000a282c7824 */ /* 0x000fe200078e02ff */
[----:B------:R-:W-:Y:S01]  /*34b0*/  LEA R7, R23, R0, 0x3 ;  /* 0x0000000017077211 */ /* 0x000fe200078e18ff */
[----:B------:R0:W-:Y:S01]  /*34c0*/  STL.64 [R1+0xf8], R24 ;  /* 0x0000f81801007387 */ /* 0x0001e20000100a00 */
[----:B------:R-:W-:Y:S01]  /*34d0*/  LEA R26, P1, R10, R21, 0x1 ;  /* 0x000000150a1a7211 */ /* 0x000fe200078208ff */
[----:B------:R-:W-:Y:S01]  /*34e0*/  IMAD R104, R40, 0x13, RZ ;  /* 0x0000001328687824 */ /* 0x000fe200078e02ff */
[-C--:B------:R-:W-:Y:S01]  /*34f0*/  LEA.HI.X.SX32 R29, R9, R19.reuse, 0x1, P2 ;  /* 0x00000013091d7211 */ /* 0x080fe200010f0eff */
[C---:B------:R-:W-:Y:S01]  /*3500*/  IMAD R8, R23.reuse, 0x8, R7 ;  /* 0x0000000817087824 */ /* 0x040fe200078e0207 */
[----:B------:R-:W-:Y:S01]  /*3510*/  LEA.HI.X.SX32 R27, R10, R19, 0x1, P1 ;  /* 0x000000130a1b7211 */ /* 0x000fe200008f0eff */
[----:B------:R-:W-:Y:S01]  /*3520*/  IMAD R98, R40, 0x28, RZ ;  /* 0x0000002828627824 */ /* 0x000fe200078e02ff */
[----:B------:R-:W-:Y:S01]  /*3530*/  IADD3 R186, P5, R100, R172, RZ ;  /* 0x000000ac64ba7210 */ /* 0x000fe20007fbe0ff */
[----:B------:R1:W-:Y:S01]  /*3540*/  STL.64 [R1+0xf0], R28 ;  /* 0x0000f01c01007387 */ /* 0x0003e20000100a00 */
[----:B------:R-:W-:Y:S01]  /*3550*/  LEA R9, R23, R8, 0x3 ;  /* 0x0000000817097211 */ /* 0x000fe200078e18ff */
[----:B------:R-:W-:Y:S01]  /*3560*/  IMAD R102, R40, 0x2a, RZ ;  /* 0x0000002a28667824 */ /* 0x000fe200078e02ff */
[----:B------:R-:W-:Y:S01]  /*3570*/  LEA.HI.X.SX32 R187, R104, R173, 0x1, P5 ;  /* 0x000000ad68bb7211 */ /* 0x000fe200028f0eff */
[----:B------:R2:W-:Y:S01]  /*3580*/  STL.64 [R1+0xe8], R26 ;  /* 0x0000e81a01007387 */ /* 0x0005e20000100a00 */
[----:B0-----:R-:W-:Y:S01]  /*3590*/  LEA R24, P3, R11, R21, 0x1 ;  /* 0x000000150b187211 */ /* 0x001fe200078608ff */
[----:B------:R-:W-:Y:S01]  /*35a0*/  IMAD R10, R23, 0x8, R9 ;  /* 0x00000008170a7824 */ /* 0x000fe200078e0209 */
[C---:B------:R-:W-:Y:S01]  /*35b0*/  SHF.L.U32 R178, R40.reuse, 0x2, RZ ;  /* 0x0000000228b27819 */ /* 0x040fe200000006ff */
[C---:B------:R-:W-:Y:S01]  /*35c0*/  IMAD R107, R40.reuse, 0x5, RZ ;  /* 0x00000005286b7824 */ /* 0x040fe200078e02ff */
[----:B------:R-:W-:Y:S01]  /*35d0*/  LEA.HI.X.SX32 R25, R11, R19, 0x1, P3 ;  /* 0x000000130b197211 */ /* 0x000fe200018f0eff */
[C---:B------:R-:W-:Y:S01]  /*35e0*/  IMAD R41, R40.reuse, 0x16, RZ ;  /* 0x0000001628297824 */ /* 0x040fe200078e02ff */
[----:B------:R-:W-:Y:S01]  /*35f0*/  LEA R11, R23, R10, 0x3 ;  /* 0x0000000a170b7211 */ /* 0x000fe200078e18ff */
[----:B------:R-:W-:Y:S01]  /*3600*/  IMAD R106, R40, 0x2c, RZ ;  /* 0x0000002c286a7824 */ /* 0x000fe200078e02ff */
[-C--:B-1----:R-:W-:Y:S01]  /*3610*/  LEA R28, P1, R12, R21.reuse, 0x1 ;  /* 0x000000150c1c7211 */ /* 0x082fe200078208ff */
[----:B------:R0:W-:Y:S01]  /*3620*/  STL.64 [R1+0xe0], R24 ;  /* 0x0000e01801007387 */ /* 0x0001e20000100a00 */
[C---:B------:R-:W-:Y:S01]  /*3630*/  IMAD R110, R40.reuse, 0x15, RZ ;  /* 0x00000015286e7824 */ /* 0x040fe200078e02ff */
[----:B--2---:R-:W-:Y:S01]  /*3640*/  LEA R26, P2, R13, R21, 0x1 ;  /* 0x000000150d1a7211 */ /* 0x004fe200078408ff */
[----:B------:R-:W-:Y:S01]  /*3650*/  IMAD R108, R40, 0x2e, RZ ;  /* 0x0000002e286c7824 */ /* 0x000fe200078e02ff */
[-C--:B------:R-:W-:Y:S01]  /*3660*/  LEA.HI.X.SX32 R29, R12, R19.reuse, 0x1, P1 ;  /* 0x000000130c1d7211 */ /* 0x080fe200008f0eff */
[----:B------:R-:W-:Y:S01]  /*3670*/  IMAD R12, R23, 0x8, R11 ;  /* 0x00000008170c7824 */ /* 0x000fe200078e020b */
[----:B------:R-:W-:Y:S01]  /*3680*/  LEA.HI.X.SX32 R27, R13, R19, 0x1, P2 ;  /* 0x000000130d1b7211 */ /* 0x000fe200010f0eff */
[C---:B------:R-:W-:Y:S01]  /*3690*/  IMAD R111, R40.reuse, 0xb, RZ ;  /* 0x0000000b286f7824 */ /* 0x040fe200078e02ff */
[C---:B------:R-:W-:Y:S01]  /*36a0*/  SHF.L.U32 R176, R40.reuse, 0x4, RZ ;  /* 0x0000000428b07819 */ /* 0x040fe200000006ff */
[----:B------:R1:W-:Y:S01]  /*36b0*/  STL.64 [R1+0xd8], R28 ;  /* 0x0000d81c01007387 */ /* 0x0003e20000100a00 */
[----:B------:R-:W-:Y:S01]  /*36c0*/  IMAD R156, R40, 0x17, RZ ;  /* 0x00000017289c7824 */ /* 0x000fe200078e02ff */
[----:B------:R-:W-:Y:S01]  /*36d0*/  LOP3.LUT R3, R20, R3, RZ, 0xfc, !PT ;  /* 0x0000000314037212 */ /* 0x000fe200078efcff */
[----:B------:R-:W-:Y:S01]  /*36e0*/  IMAD R43, R40, 0x6, RZ ;  /* 0x00000006282b7824 */ /* 0x000fe200078e02ff */
[----:B0-----:R-:W-:Y:S01]  /*36f0*/  LEA R24, P3, R14, R21, 0x1 ;  /* 0x000000150e187211 */ /* 0x001fe200078608ff */
[----:B------:R0:W-:Y:S01]  /*3700*/  STL.64 [R1+0xd0], R26 ;  /* 0x0000d01a01007387 */ /* 0x0001e20000100a00 */
[C---:B------:R-:W-:Y:S01]  /*3710*/  IMAD R45, R40.reuse, 0xc, RZ ;  /* 0x0000000c282d7824 */ /* 0x040fe200078e02ff */
[----:B------:R-:W-:Y:S01]  /*3720*/  SHF.R.U32.HI R231, RZ, 0x2, R179 ;  /* 0x00000002ffe77819 */ /* 0x000fe200000116b3 */
[----:B------:R-:W-:Y:S01]  /*3730*/  IMAD R46, R40, 0x18, RZ ;  /* 0x00000018282e7824 */ /* 0x000fe200078e02ff */
[----:B------:R-:W-:Y:S01]  /*3740*/  LEA.HI.X.SX32 R25, R14, R19, 0x1, P3 ;  /* 0x000000130e197211 */ /* 0x000fe200018f0eff */
[C---:B------:R-:W-:Y:S01]  /*3750*/  IMAD R158, R40.reuse, 0x3, RZ ;  /* 0x00000003289e7824 */ /* 0x040fe200078e02ff */
[----:B------:R-:W-:Y:S01]  /*3760*/  MOV R250, 0x3f800000 ;  /* 0x3f80000000fa7802 */ /* 0x000fe20000000f00 */
[----:B------:R-:W-:Y:S01]  /*3770*/  IMAD R109, R40, 0x30, RZ ;  /* 0x00000030286d7824 */ /* 0x000fe200078e02ff */
[-C--:B-1----:R-:W-:Y:S01]  /*3780*/  LEA R28, P1, R4, R21.reuse, 0x1 ;  /* 0x00000015041c7211 */ /* 0x082fe200078208ff */
[----:B------:R1:W-:Y:S01]  /*3790*/  STL.64 [R1+0xc8], R24 ;  /* 0x0000c81801007387 */ /* 0x0003e20000100a00 */
[C---:B------:R-:W-:Y:S01]  /*37a0*/  IMAD R157, R40.reuse, 0x32, RZ ;  /* 0x00000032289d7824 */ /* 0x040fe200078e02ff */
[----:B------:R-:W-:Y:S01]  /*37b0*/  MOV R38, 0xff800000 ;  /* 0xff80000000267802 */ /* 0x000fe20000000f00 */
[C---:B------:R-:W-:Y:S01]  /*37c0*/  IMAD R159, R40.reuse, 0x34, RZ ;  /* 0x00000034289f7824 */ /* 0x040fe200078e02ff */
[C---:B0-----:R-:W-:Y:S01]  /*37d0*/  LEA R26, P2, R15.reuse, R21, 0x1 ;  /* 0x000000150f1a7211 */ /* 0x041fe200078408ff */
[----:B------:R-:W-:Y:S01]  /*37e0*/  IMAD R47, R40, 0x1a, RZ ;  /* 0x0000001a282f7824 */ /* 0x000fe200078e02ff */
[-C--:B------:R-:W-:Y:S01]  /*37f0*/  LEA.HI.X.SX32 R29, R4, R19.reuse, 0x1, P1 ;  /* 0x00000013041d7211 */ /* 0x080fe200008f0eff */
[C---:B------:R-:W-:Y:S01]  /*3800*/  IMAD R162, R40.reuse, 0x19, RZ ;  /* 0x0000001928a27824 */ /* 0x040fe200078e02ff */
[----:B------:R-:W-:Y:S01]  /*3810*/  LEA.HI.X.SX32 R27, R15, R19, 0x1, P2 ;  /* 0x000000130f1b7211 */ /* 0x000fe200010f0eff */
[----:B------:R-:W-:Y:S01]  /*3820*/  IMAD R163, R40, 0xd, RZ ;  /* 0x0000000d28a37824 */ /* 0x000fe200078e02ff */
[C---:B------:R-:W-:Y:S01]  /*3830*/  LEA R4, R23.reuse, R12, 0x3 ;  /* 0x0000000c17047211 */ /* 0x040fe200078e18ff */
[----:B------:R-:W-:Y:S01]  /*3840*/  STL.64 [R1+0xc0], R28 ;  /* 0x0000c01c01007387 */ /* 0x000fe20000100a00 */
[----:B-1----:R-:W-:Y:S01]  /*3850*/  LEA R24, P3, R16, R21, 0x1 ;  /* 0x0000001510187211 */ /* 0x002fe200078608ff */
[----:B------:R-:W-:Y:S01]  /*3860*/  IMAD R160, R40, 0x36, RZ ;  /* 0x0000003628a07824 */ /* 0x000fe200078e02ff */
[----:B------:R-:W-:Y:S01]  /*3870*/  MOV R36, 0xff800000 ;  /* 0xff80000000247802 */ /* 0x000fe20000000f00 */
[----:B------:R0:W-:Y:S01]  /*3880*/  STL.64 [R1+0xb8], R26 ;  /* 0x0000b81a01007387 */ /* 0x0001e20000100a00 */
[----:B------:R-:W-:Y:S01]  /*3890*/  LEA.HI.X.SX32 R25, R16, R19, 0x1, P3 ;  /* 0x0000001310197211 */ /* 0x000fe200018f0eff */
[C---:B------:R-:W-:Y:S01]  /*38a0*/  IMAD R13, R23.reuse, 0x8, R4 ;  /* 0x00000008170d7824 */ /* 0x040fe200078e0204 */
[----:B------:R-:W-:Y:S01]  /*38b0*/  LEA R14, P3, R0, R21, 0x1 ;  /* 0x00000015000e7211 */ /* 0x000fe200078608ff */
[----:B------:R-:W-:Y:S01]  /*38c0*/  IMAD R48, R40, 0xe, RZ ;  /* 0x0000000e28307824 */ /* 0x000fe200078e02ff */
[----:B------:R-:W-:Y:S01]  /*38d0*/  MOV R217, 0xff800000 ;  /* 0xff80000000d97802 */ /* 0x000fe20000000f00 */
[----:B------:R1:W-:Y:S01]  /*38e0*/  STL.64 [R1+0xb0], R24 ;  /* 0x0000b01801007387 */ /* 0x0003e20000100a00 */
[----:B------:R-:W-:Y:S01]  /*38f0*/  LEA.HI.X.SX32 R15, R0, R19, 0x1, P3 ;  /* 0x00000013000f7211 */ /* 0x000fe200018f0eff */
[C---:B------:R-:W-:Y:S01]  /*3900*/  IMAD R161, R40.reuse, 0x38, RZ ;  /* 0x0000003828a17824 */ /* 0x040fe200078e02ff */
[C---:B------:R-:W-:Y:S01]  /*3910*/  LEA R0, R23.reuse, R13, 0x3 ;  /* 0x0000000d17007211 */ /* 0x040fe200078e18ff */
[C---:B------:R-:W-:Y:S01]  /*3920*/  IMAD R165, R40.reuse, 0x1b, RZ ;  /* 0x0000001b28a57824 */ /* 0x040fe200078e02ff */
[----:B------:R-:W-:Y:S01]  /*3930*/  MOV R224, 0xff800000 ;  /* 0xff80000000e07802 */ /* 0x000fe20000000f00 */
[----:B------:R-:W-:Y:S01]  /*3940*/  IMAD R49, R40, 0x1c, RZ ;  /* 0x0000001c28317824 */ /* 0x000fe200078e02ff */
[----:B0-----:R-:W-:Y:S01]  /*3950*/  LEA R26, P1, R6, R21, 0x1 ;  /* 0x00000015061a7211 */ /* 0x001fe200078208ff */
[C---:B------:R-:W-:Y:S01]  /*3960*/  IMAD R167, R40.reuse, 0x7, RZ ;  /* 0x0000000728a77824 */ /* 0x040fe200078e02ff */
[----:B------:R-:W-:Y:S01]  /*3970*/  MOV R226, 0xff800000 ;  /* 0xff80000000e27802 */ /* 0x000fe20000000f00 */
[----:B------:R-:W-:Y:S01]  /*3980*/  IMAD R51, R40, 0x1e, RZ ;  /* 0x0000001e28337824 */ /* 0x000fe200078e02ff */
[----:B------:R-:W-:Y:S01]  /*3990*/  LEA.HI.X.SX32 R27, R6, R19, 0x1, P1 ;  /* 0x00000013061b7211 */ /* 0x000fe200008f0eff */
[----:B------:R-:W-:Y:S01]  /*39a0*/  IMAD R6, R23, 0x8, R0 ;  /* 0x0000000817067824 */ /* 0x000fe200078e0200 */
[C---:B-1----:R-:W-:Y:S01]  /*39b0*/  LEA R24, P2, R17.reuse, R21, 0x1 ;  /* 0x0000001511187211 */ /* 0x042fe200078408ff */
[C---:B------:R-:W-:Y:S01]  /*39c0*/  IMAD R164, R40.reuse, 0x3a, RZ ;  /* 0x0000003a28a47824 */ /* 0x040fe200078e02ff */
[----:B------:R-:W-:Y:S01]  /*39d0*/  MOV R229, 0xff800000 ;  /* 0xff80000000e57802 */ /* 0x000fe20000000f00 */
[----:B------:R-:W-:Y:S01]  /*39e0*/  STL.64 [R1+0xa8], R26 ;  /* 0x0000a81a01007387 */ /* 0x000fe20000100a00 */
[----:B------:R-:W-:Y:S01]  /*39f0*/  LEA.HI.X.SX32 R25, R17, R19, 0x1, P2 ;  /* 0x0000001311197211 */ /* 0x000fe200010f0eff */
[----:B------:R-:W-:Y:S01]  /*3a00*/  IMAD R166, R40, 0x3c, RZ ;  /* 0x0000003c28a67824 */ /* 0x000fe200078e02ff */
[----:B------:R-:W-:Y:S01]  /*3a10*/  LEA R16, P2, R8, R21, 0x1 ;  /* 0x0000001508107211 */ /* 0x000fe200078408ff */
[----:B------:R-:W-:Y:S01]  /*3a20*/  IMAD.SHL.U32 R97, R40, 0x2, RZ ;  /* 0x0000000228617824 */ /* 0x000fe200078e00ff */
[----:B------:R-:W-:Y:S01]  /*3a30*/  MOV R230, 0xff800000 ;  /* 0xff80000000e67802 */ /* 0x000fe20000000f00 */
[----:B------:R0:W-:Y:S01]  /*3a40*/  STL.64 [R1+0xa0], R24 ;  /* 0x0000a01801007387 */ /* 0x0001e20000100a00 */
[----:B------:R-:W-:Y:S01]  /*3a50*/  LEA.HI.X.SX32 R17, R8, R19, 0x1, P2 ;  /* 0x0000001308117211 */ /* 0x000fe200010f0eff */
[C---:B------:R-:W-:Y:S01]  /*3a60*/  IMAD R169, R40.reuse, 0xf, RZ ;  /* 0x0000000f28a97824 */ /* 0x040fe200078e02ff */
[----:B------:R-:W-:Y:S01]  /*3a70*/  MOV R233, 0xff800000 ;  /* 0xff80000000e97802 */ /* 0x000fe20000000f00 */
[----:B------:R1:W-:Y:S01]  /*3a80*/  STL.64 [R1+0x98], R14 ;  /* 0x0000980e01007387 */ /* 0x0003e20000100a00 */
[C---:B------:R-:W-:Y:S01]  /*3a90*/  IMAD R168, R40.reuse, 0x1d, RZ ;  /* 0x0000001d28a87824 */ /* 0x040fe200078e02ff */
[----:B------:R-:W-:Y:S01]  /*3aa0*/  MOV R249, 0x3f800000 ;  /* 0x3f80000000f97802 */ /* 0x000fe20000000f00 */
[C---:B------:R-:W-:Y:S01]  /*3ab0*/  IMAD R170, R40.reuse, 0x3e, RZ ;  /* 0x0000003e28aa7824 */ /* 0x040fe200078e02ff */
[----:B------:R-:W-:Y:S01]  /*3ac0*/  MOV R247, 0x3f800000 ;  /* 0x3f80000000f77802 */ /* 0x000fe20000000f00 */
[C---:B------:R-:W-:Y:S01]  /*3ad0*/  IMAD.SHL.U32 R177, R40.reuse, 0x8, RZ ;  /* 0x0000000828b17824 */ /* 0x040fe200078e00ff */
[----:B------:R-:W-:Y:S01]  /*3ae0*/  MOV R245, 0x3f800000 ;  /* 0x3f80000000f57802 */ /* 0x000fe20000000f00 */
[----:B------:R-:W-:Y:S01]  /*3af0*/  IMAD R171, R40, 0x1f, RZ ;  /* 0x0000001f28ab7824 */ /* 0x000fe200078e02ff */
[-C--:B0-----:R-:W-:Y:S01]  /*3b00*/  LEA R24, P1, R7, R21.reuse, 0x1 ;  /* 0x0000001507187211 */ /* 0x081fe200078208ff */
[----:B------:R-:W-:Y:S01]  /*3b10*/  IMAD R175, R175, 0x200, R18 ;  /* 0x00000200afaf7824 */ /* 0x000fe200078e0212 */
[----:B------:R-:W-:Y:S01]  /*3b20*/  MOV R243, 0x3f800000 ;  /* 0x3f80000000f37802 */ /* 0x000fe20000000f00 */
[----:B------:R-:W-:Y:S01]  /*3b30*/  IMAD.MOV.U32 R39, RZ, RZ, -0x800000 ;  /* 0xff800000ff277424 */ /* 0x000fe200078e00ff */
[----:B-1----:R-:W-:Y:S01]  /*3b40*/  LEA R14, P3, R9, R21, 0x1 ;  /* 0x00000015090e7211 */ /* 0x002fe200078608ff */
[----:B------:R-:W-:Y:S01]  /*3b50*/  IMAD.MOV.U32 R37, RZ, RZ, -0x800000 ;  /* 0xff800000ff257424 */ /* 0x000fe200078e00ff */
[-C--:B------:R-:W-:Y:S01]  /*3b60*/  LEA.HI.X.SX32 R25, R7, R19.reuse, 0x1, P1 ;  /* 0x0000001307197211 */ /* 0x080fe200008f0eff */
[----:B------:R-:W-:Y:S01]  /*3b70*/  IMAD.MOV.U32 R216, RZ, RZ, -0x800000 ;  /* 0xff800000ffd87424 */ /* 0x000fe200078e00ff */
[----:B------:R-:W-:Y:S01]  /*3b80*/  LEA.HI.X.SX32 R15, R9, R19, 0x1, P3 ;  /* 0x00000013090f7211 */ /* 0x000fe200018f0eff */
[----:B------:R-:W-:Y:S01]  /*3b90*/  IMAD.MOV.U32 R223, RZ, RZ, -0x800000 ;  /* 0xff800000ffdf7424 */ /* 0x000fe200078e00ff */
[C---:B------:R-:W-:Y:S01]  /*3ba0*/  LEA R7, R23.reuse, R6, 0x3 ;  /* 0x0000000617077211 */ /* 0x040fe200078e18ff */
[----:B------:R0:W-:Y:S01]  /*3bb0*/  STL.64 [R1+0x90], R24 ;  /* 0x0000901801007387 */ /* 0x0001e20000100a00 */
[----:B------:R-:W-:Y:S01]  /*3bc0*/  IMAD.MOV.U32 R225, RZ, RZ, -0x800000 ;  /* 0xff800000ffe17424 */ /* 0x000fe200078e00ff */
[----:B------:R-:W-:Y:S01]  /*3bd0*/  MOV R241, 0x3f800000 ;  /* 0x3f80000000f17802 */ /* 0x000fe20000000f00 */
[----:B------:R-:W-:Y:S01]  /*3be0*/  IMAD.MOV.U32 R227, RZ, RZ, -0x800000 ;  /* 0xff800000ffe37424 */ /* 0x000fe200078e00ff */
[----:B------:R1:W-:Y:S01]  /*3bf0*/  STL.64 [R1+0x88], R16 ;  /* 0x0000881001007387 */ /* 0x0003e20000100a00 */
[C---:B------:R-:W-:Y:S01]  /*3c00*/  IMAD R8, R23.reuse, 0x8, R7 ;  /* 0x0000000817087824 */ /* 0x040fe200078e0207 */
[----:B------:R-:W-:Y:S01]  /*3c10*/  MOV R239, 0x3f800000 ;  /* 0x3f80000000ef7802 */ /* 0x000fe20000000f00 */
[----:B------:R-:W-:Y:S01]  /*3c20*/  IMAD.MOV.U32 R228, RZ, RZ, -0x800000 ;  /* 0xff800000ffe47424 */ /* 0x000fe200078e00ff */
[----:B------:R2:W-:Y:S01]  /*3c30*/  STL.64 [R1+0x80], R14 ;  /* 0x0000800e01007387 */ /* 0x0005e20000100a00 */
[----:B------:R-:W-:Y:S01]  /*3c40*/  IMAD.MOV.U32 R232, RZ, RZ, -0x800000 ;  /* 0xff800000ffe87424 */ /* 0x000fe200078e00ff */
[----:B------:R-:W-:Y:S01]  /*3c50*/  LEA R9, R23, R8, 0x3 ;  /* 0x0000000817097211 */ /* 0x000fe200078e18ff */
[----:B------:R-:W-:Y:S01]  /*3c60*/  IMAD.MOV.U32 R234, RZ, RZ, RZ ;  /* 0x000000ffffea7224 */ /* 0x000fe200078e00ff */
[CC--:B0-----:R-:W-:Y:S01]  /*3c70*/  LEA R24, P1, R10.reuse, R21.reuse, 0x1 ;  /* 0x000000150a187211 */ /* 0x0c1fe200078208ff */
[----:B------:R-:W-:Y:S01]  /*3c80*/  IMAD.MOV.U32 R248, RZ, RZ, 0x3f800000 ;  /* 0x3f800000fff87424 */ /* 0x000fe200078e00ff */
[----:B------:R-:W-:Y:S01]  /*3c90*/  MOV R237, 0x3f800000 ;  /* 0x3f80000000ed7802 */ /* 0x000fe20000000f00 */
[----:B------:R-:W-:Y:S01]  /*3ca0*/  IMAD.MOV.U32 R246, RZ, RZ, 0x3f800000 ;  /* 0x3f800000fff67424 */ /* 0x000fe200078e00ff */
[----:B-1----:R-:W-:Y:S01]  /*3cb0*/  LEA R16, P2, R11, R21, 0x1 ;  /* 0x000000150b107211 */ /* 0x002fe200078408ff */
[----:B------:R-:W-:Y:S01]  /*3cc0*/  IMAD.MOV.U32 R244, RZ, RZ, 0x3f800000 ;  /* 0x3f800000fff47424 */ /* 0x000fe200078e00ff */
[----:B------:R-:W-:Y:S01]  /*3cd0*/  LEA.HI.X.SX32 R25, R10, R19, 0x1, P1 ;  /* 0x000000130a197211 */ /* 0x000fe200008f0eff */
[----:B------:R-:W-:Y:S01]  /*3ce0*/  IMAD R10, R23, 0x8, R9 ;  /* 0x00000008170a7824 */ /* 0x000fe200078e0209 */
[C---:B--2---:R-:W-:Y:S01]  /*3cf0*/  LEA R14, P3, R12.reuse, R21, 0x1 ;  /* 0x000000150c0e7211 */ /* 0x044fe200078608ff */
[----:B------:R-:W-:Y:S01]  /*3d00*/  IMAD.MOV.U32 R242, RZ, RZ, 0x3f800000 ;  /* 0x3f800000fff27424 */ /* 0x000fe200078e00ff */
[-C--:B------:R-:W-:Y:S01]  /*3d10*/  LEA.HI.X.SX32 R17, R11, R19.reuse, 0x1, P2 ;  /* 0x000000130b117211 */ /* 0x080fe200010f0eff */
[----:B------:R0:W-:Y:S01]  /*3d20*/  STL.64 [R1+0x78], R24 ;  /* 0x0000781801007387 */ /* 0x0001e20000100a00 */
[----:B------:R-:W-:Y:S01]  /*3d30*/  LEA.HI.X.SX32 R15, R12, R19, 0x1, P3 ;  /* 0x000000130c0f7211 */ /* 0x000fe200018f0eff */
[----:B------:R-:W-:Y:S01]  /*3d40*/  IMAD.MOV.U32 R240, RZ, RZ, 0x3f800000 ;  /* 0x3f800000fff07424 */ /* 0x000fe200078e00ff */
[----:B------:R-:W-:Y:S01]  /*3d50*/  MOV R235, 0x3f800000 ;  /* 0x3f80000000eb7802 */ /* 0x000fe20000000f00 */
[----:B------:R1:W-:Y:S01]  /*3d60*/  STL.64 [R1+0x70], R16 ;  /* 0x0000701001007387 */ /* 0x0003e20000100a00 */
[----:B------:R-:W-:Y:S01]  /*3d70*/  IMAD.MOV.U32 R238, RZ, RZ, 0x3f800000 ;  /* 0x3f800000ffee7424 */ /* 0x000fe200078e00ff */
[----:B------:R-:W-:Y:S01]  /*3d80*/  CS2R R28, SRZ ;  /* 0x00000000001c7805 */ /* 0x000fe2000001ff00 */
[----:B------:R-:W-:Y:S01]  /*3d90*/  IMAD.MOV.U32 R236, RZ, RZ, 0x3f800000 ;  /* 0x3f800000ffec7424 */ /* 0x000fe200078e00ff */
[----:B------:R2:W-:Y:S01]  /*3da0*/  STL.64 [R1+0x68], R14 ;  /* 0x0000680e01007387 */ /* 0x0005e20000100a00 */
[----:B------:R-:W-:Y:S01]  /*3db0*/  CS2R R26, SRZ ;  /* 0x00000000001a7805 */ /* 0x000fe2000001ff00 */
[----:B------:R-:W-:Y:S01]  /*3dc0*/  CS2R R138, SRZ ;  /* 0x00000000008a7805 */ /* 0x000fe2000001ff00 */
[----:B------:R-:W-:Y:S01]  /*3dd0*/  CS2R R140, SRZ ;  /* 0x00000000008c7805 */ /* 0x000fe2000001ff00 */
[CC--:B0-----:R-:W-:Y:S01]  /*3de0*/  LEA R24, P1, R4.reuse, R21.reuse, 0x1 ;  /* 0x0000001504187211 */ /* 0x0c1fe200078208ff */
[----:B------:R-:W-:Y:S01]  /*3df0*/  CS2R R142, SRZ ;  /* 0x00000000008e7805 */ /* 0x000fe2000001ff00 */
[----:B------:R-:W-:Y:S01]  /*3e00*/  CS2R R144, SRZ ;  /* 0x0000000000907805 */ /* 0x000fe2000001ff00 */
[----:B------:R-:W-:Y:S01]  /*3e10*/  CS2R R146, SRZ ;  /* 0x0000000000927805 */ /* 0x000fe2000001ff00 */
[C---:B-1----:R-:W-:Y:S01]  /*3e20*/  LEA R16, P2, R13.reuse, R21, 0x1 ;  /* 0x000000150d107211 */ /* 0x042fe200078408ff */
[----:B------:R-:W-:Y:S01]  /*3e30*/  CS2R R148, SRZ ;  /* 0x0000000000947805 */ /* 0x000fe2000001ff00 */
[----:B------:R-:W-:Y:S01]  /*3e40*/  LEA.HI.X.SX32 R25, R4, R19, 0x1, P1 ;  /* 0x0000001304197211 */ /* 0x000fe200008f0eff */
[----:B------:R-:W-:Y:S01]  /*3e50*/  CS2R R150, SRZ ;  /* 0x0000000000967805 */ /* 0x000fe2000001ff00 */
[C---:B--2---:R-:W-:Y:S01]  /*3e60*/  LEA R14, P3, R0.reuse, R21, 0x1 ;  /* 0x00000015000e7211 */ /* 0x044fe200078608ff */
[----:B------:R-:W-:Y:S01]  /*3e70*/  CS2R R152, SRZ ;  /* 0x0000000000987805 */ /* 0x000fe2000001ff00 */
[-C--:B------:R-:W-:Y:S01]  /*3e80*/  LEA.HI.X.SX32 R17, R13, R19.reuse, 0x1, P2 ;  /* 0x000000130d117211 */ /* 0x080fe200010f0eff */
[----:B------:R0:W-:Y:S01]  /*3e90*/  STL.64 [R1+0x60], R24 ;  /* 0x0000601801007387 */ /* 0x0001e20000100a00 */
[----:B------:R-:W-:Y:S01]  /*3ea0*/  LEA.HI.X.SX32 R15, R0, R19, 0x1, P3 ;  /* 0x00000013000f7211 */ /* 0x000fe200018f0eff */
[----:B------:R-:W-:Y:S01]  /*3eb0*/  CS2R R154, SRZ ;  /* 0x00000000009a7805 */ /* 0x000fe2000001ff00 */
[C---:B------:R-:W-:Y:S01]  /*3ec0*/  LEA R0, R23.reuse, R10, 0x3 ;  /* 0x0000000a17007211 */ /* 0x040fe200078e18ff */
[----:B------:R1:W-:Y:S01]  /*3ed0*/  STL.64 [R1+0x58], R16 ;  /* 0x0000581001007387 */ /* 0x0003e20000100a00 */
[C---:B------:R-:W-:Y:S01]  /*3ee0*/  LEA R12, P3, R8.reuse, R21, 0x1 ;  /* 0x00000015080c7211 */ /* 0x040fe200078608ff */
[----:B------:R-:W-:Y:S01]  /*3ef0*/  CS2R R132, SRZ ;  /* 0x0000000000847805 */ /* 0x000fe2000001ff00 */
[----:B------:R-:W-:Y:S01]  /*3f00*/  CS2R R134, SRZ ;  /* 0x0000000000867805 */ /* 0x000fe2000001ff00 */
[----:B------:R2:W-:Y:S01]  /*3f10*/  STL.64 [R1+0x50], R14 ;  /* 0x0000500e01007387 */ /* 0x0005e20000100a00 */
[----:B------:R-:W-:Y:S01]  /*3f20*/  IMAD R4, R23, 0x8, R0 ;  /* 0x0000000817047824 */ /* 0x000fe200078e0200 */
[----:B------:R-:W-:Y:S01]  /*3f30*/  LEA.HI.X.SX32 R13, R8, R19, 0x1, P3 ;  /* 0x00000013080d7211 */ /* 0x000fe200018f0eff */
[----:B------:R-:W-:Y:S01]  /*3f40*/  CS2R R128, SRZ ;  /* 0x0000000000807805 */ /* 0x000fe2000001ff00 */
[----:B0-----:R-:W-:Y:S01]  /*3f50*/  CS2R R24, SRZ ;  /* 0x0000000000187805 */ /* 0x001fe2000001ff00 */
[----:B------:R-:W-:Y:S01]  /*3f60*/  CS2R R130, SRZ ;  /* 0x0000000000827805 */ /* 0x000fe2000001ff00 */
[----:B------:R-:W-:Y:S01]  /*3f70*/  CS2R R124, SRZ ;  /* 0x00000000007c7805 */ /* 0x000fe2000001ff00 */
[----:B------:R-:W-:Y:S01]  /*3f80*/  CS2R R126, SRZ ;  /* 0x00000000007e7805 */ /* 0x000fe2000001ff00 */
[CC--:B-1----:R-:W-:Y:S01]  /*3f90*/  LEA R16, P1, R6.reuse, R21.reuse, 0x1 ;  /* 0x0000001506107211 */ /* 0x0c2fe200078208ff */
[----:B------:R-:W-:Y:S01]  /*3fa0*/  CS2R R120, SRZ ;  /* 0x0000000000787805 */ /* 0x000fe2000001ff00 */
[----:B------:R-:W-:Y:S01]  /*3fb0*/  CS2R R122, SRZ ;  /* 0x00000000007a7805 */ /* 0x000fe2000001ff00 */
[----:B------:R-:W-:Y:S01]  /*3fc0*/  CS2R R116, SRZ ;  /* 0x0000000000747805 */ /* 0x000fe2000001ff00 */
[C---:B--2---:R-:W-:Y:S01]  /*3fd0*/  LEA R14, P2, R7.reuse, R21, 0x1 ;  /* 0x00000015070e7211 */ /* 0x044fe200078408ff */
[----:B------:R-:W-:Y:S01]  /*3fe0*/  CS2R R118, SRZ ;  /* 0x0000000000767805 */ /* 0x000fe2000001ff00 */
[-C--:B------:R-:W-:Y:S01]  /*3ff0*/  LEA.HI.X.SX32 R17, R6, R19.reuse, 0x1, P1 ;  /* 0x0000001306117211 */ /* 0x080fe200008f0eff */
[----:B------:R-:W-:Y:S01]  /*4000*/  CS2R R112, SRZ ;  /* 0x0000000000707805 */ /* 0x000fe2000001ff00 */
[----:B------:R-:W-:Y:S01]  /*4010*/  LEA.HI.X.SX32 R15, R7, R19, 0x1, P2 ;  /* 0x00000013070f7211 */ /* 0x000fe200010f0eff */
[----:B------:R-:W-:Y:S01]  /*4020*/  CS2R R114, SRZ ;  /* 0x0000000000727805 */ /* 0x000fe2000001ff00 */
[C---:B------:R-:W-:Y:S01]  /*4030*/  LEA R6, R23.reuse, R4, 0x3 ;  /* 0x0000000417067211 */ /* 0x040fe200078e18ff */
[----:B------:R0:W-:Y:S01]  /*4040*/  STL.64 [R1+0x48], R16 ;  /* 0x0000481001007387 */ /* 0x0001e20000100a00 */
[----:B------:R-:W-:Y:S01]  /*4050*/  CS2R R76, SRZ ;  /* 0x00000000004c7805 */ /* 0x000fe2000001ff00 */
[----:B------:R-:W-:Y:S01]  /*4060*/  CS2R R78, SRZ ;  /* 0x00000000004e7805 */ /* 0x000fe2000001ff00 */
[----:B------:R-:W-:Y:S01]  /*4070*/  CS2R R52, SRZ ;  /* 0x0000000000347805 */ /* 0x000fe2000001ff00 */
[----:B------:R1:W-:Y:S01]  /*4080*/  STL.64 [R1+0x40], R14 ;  /* 0x0000400e01007387 */ /* 0x0003e20000100a00 */
[----:B------:R-:W-:Y:S01]  /*4090*/  IMAD R7, R23, 0x8, R6 ;  /* 0x0000000817077824 */ /* 0x000fe200078e0206 */
[----:B------:R-:W-:Y:S01]  /*40a0*/  CS2R R54, SRZ ;  /* 0x0000000000367805 */ /* 0x000fe2000001ff00 */
[----:B------:R-:W-:Y:S01]  /*40b0*/  CS2R R56, SRZ ;  /* 0x0000000000387805 */ /* 0x000fe2000001ff00 */
        /* <DEDUP_REMOVED lines=8> */
[----:B-1----:R-:W-:Y:S01]  /*4140*/  LEA R14, P2, R10, R21, 0x1 ;  /* 0x000000150a0e7211 */ /* 0x002fe200078408ff */
[----:B------:R-:W-:Y:S01]  /*4150*/  CS2R R70, SRZ ;  /* 0x0000000000467805 */ /* 0x000fe2000001ff00 */
[----:B------:R-:W-:Y:S01]  /*4160*/  LEA.HI.X.SX32 R17, R9, R19, 0x1, P1 ;  /* 0x0000001309117211 */ /* 0x000fe200008f0eff */
[----:B------:R-:W-:Y:S01]  /*4170*/  CS2R R72, SRZ ;  /* 0x0000000000487805 */ /* 0x000fe2000001ff00 */
[----:B--2---:R-:W-:Y:S01]  /*4180*/  LEA R12, P3, R0, R21, 0x1 ;  /* 0x00000015000c7211 */ /* 0x004fe200078608ff */
[----:B------:R-:W-:Y:S01]  /*4190*/  CS2R R74, SRZ ;  /* 0x00000000004a7805 */ /* 0x000fe2000001ff00 */
[-C--:B------:R-:W-:Y:S01]  /*41a0*/  LEA.HI.X.SX32 R15, R10, R19.reuse, 0x1, P2 ;  /* 0x000000130a0f7211 */ /* 0x080fe200010f0eff */
[----:B------:R0:W-:Y:S01]  /*41b0*/  STL.64 [R1+0x30], R16 ;  /* 0x0000301001007387 */ /* 0x0001e20000100a00 */
[----:B------:R-:W-:Y:S01]  /*41c0*/  LEA.HI.X.SX32 R13, R0, R19, 0x1, P3 ;  /* 0x00000013000d7211 */ /* 0x000fe200018f0eff */
[----:B------:R-:W-:Y:S01]  /*41d0*/  CS2R R80, SRZ ;  /* 0x0000000000507805 */ /* 0x000fe2000001ff00 */
[----:B------:R-:W-:Y:S01]  /*41e0*/  LEA R10, P3, R7, R21, 0x1 ;  /* 0x00000015070a7211 */ /* 0x000fe200078608ff */
[----:B------:R1:W-:Y:S01]  /*41f0*/  STL.64 [R1+0x28], R14 ;  /* 0x0000280e01007387 */ /* 0x0003e20000100a00 */
[----:B------:R-:W-:Y:S01]  /*4200*/  LEA R0, R23, R7, 0x3 ;  /* 0x0000000717007211 */ /* 0x000fe200078e18ff */
[----:B------:R-:W-:Y:S01]  /*4210*/  CS2R R82, SRZ ;  /* 0x0000000000527805 */ /* 0x000fe2000001ff00 */
[----:B------:R-:W-:Y:S01]  /*4220*/  LEA.HI.X.SX32 R11, R7, R19, 0x1, P3 ;  /* 0x00000013070b7211 */ /* 0x000fe200018f0eff */
[----:B------:R2:W-:Y:S01]  /*4230*/  STL.64 [R1+0x20], R12 ;  /* 0x0000200c01007387 */ /* 0x0005e20000100a00 */
[----:B------:R-:W-:Y:S01]  /*4240*/  SHF.L.U32 R7, R179, 0x6, RZ ;  /* 0x00000006b3077819 */ /* 0x000fe200000006ff */
[----:B------:R-:W-:Y:S01]  /*4250*/  CS2R R22, SRZ ;  /* 0x0000000000167805 */ /* 0x000fe2000001ff00 */
[C---:B------:R-:W-:Y:S01]  /*4260*/  LEA R8, P4, R0.reuse, R21, 0x1 ;  /* 0x0000001500087211 */ /* 0x040fe200078808ff */
[----:B0-----:R-:W-:Y:S01]  /*4270*/  CS2R R16, SRZ ;  /* 0x0000000000107805 */ /* 0x001fe2000001ff00 */
[----:B------:R-:W-:Y:S01]  /*4280*/  LOP3.LUT R7, R7, 0x3c0, RZ, 0xc0, !PT ;  /* 0x000003c007077812 */ /* 0x000fe200078ec0ff */
[----:B------:R-:W-:Y:S01]  /*4290*/  CS2R R84, SRZ ;  /* 0x0000000000547805 */ /* 0x000fe2000001ff00 */
[----:B------:R-:W-:Y:S01]  /*42a0*/  LEA.HI.X.SX32 R9, R0, R19, 0x1, P4 ;  /* 0x0000001300097211 */ /* 0x000fe200020f0eff */
[----:B------:R-:W-:Y:S01]  /*42b0*/  IMAD.MOV.U32 R0, RZ, RZ, RZ ;  /* 0x000000ffff007224 */ /* 0x000fe200078e00ff */
[-C--:B-1----:R-:W-:Y:S01]  /*42c0*/  LEA R14, P1, R4, R21.reuse, 0x1 ;  /* 0x00000015040e7211 */ /* 0x082fe200078208ff */
[----:B------:R-:W-:Y:S01]  /*42d0*/  CS2R R86, SRZ ;  /* 0x0000000000567805 */ /* 0x000fe2000001ff00 */
[----:B------:R-:W-:Y:S01]  /*42e0*/  LOP3.LUT R7, R7, 0x30, R180, 0xf8, !PT ;  /* 0x0000003007077812 */ /* 0x000fe200078ef8b4 */
[----:B------:R-:W-:Y:S01]  /*42f0*/  CS2R R88, SRZ ;  /* 0x0000000000587805 */ /* 0x000fe2000001ff00 */
[----:B--2---:R-:W-:Y:S01]  /*4300*/  LEA R12, P2, R6, R21, 0x1 ;  /* 0x00000015060c7211 */ /* 0x004fe200078408ff */
[----:B------:R-:W-:Y:S01]  /*4310*/  CS2R R90, SRZ ;  /* 0x00000000005a7805 */ /* 0x000fe2000001ff00 */
[-C--:B------:R-:W-:Y:S01]  /*4320*/  LEA.HI.X.SX32 R15, R4, R19.reuse, 0x1, P1 ;  /* 0x00000013040f7211 */ /* 0x080fe200008f0eff */
[----:B------:R-:W-:Y:S01]  /*4330*/  CS2R R20, SRZ ;  /* 0x0000000000147805 */ /* 0x000fe2000001ff00 */
[-C--:B------:R-:W-:Y:S01]  /*4340*/  IADD3 R180, P6, R105, R172.reuse, RZ ;  /* 0x000000ac69b47210 */ /* 0x080fe20007fde0ff */
[----:B------:R-:W-:Y:S01]  /*4350*/  CS2R R92, SRZ ;  /* 0x00000000005c7805 */ /* 0x000fe2000001ff00 */
[----:B------:R-:W-:Y:S01]  /*4360*/  LEA.HI.X.SX32 R13, R6, R19, 0x1, P2 ;  /* 0x00000013060d7211 */ /* 0x000fe200010f0eff */
[----:B------:R0:W-:Y:S01]  /*4370*/  STL.64 [R1+0x18], R14 ;  /* 0x0000180e01007387 */ /* 0x0001e20000100a00 */
[-C--:B------:R-:W-:Y:S01]  /*4380*/  IADD3 R184, P4, R50, R172.reuse, RZ ;  /* 0x000000ac32b87210 */ /* 0x080fe20007f9e0ff */
[----:B------:R-:W-:Y:S01]  /*4390*/  IMAD.SHL.U32 R6, R174, 0x2, RZ ;  /* 0x00000002ae067824 */ /* 0x000fe200078e00ff */
[----:B------:R-:W-:Y:S01]  /*43a0*/  IADD3 R182, P3, R103, R172, RZ ;  /* 0x000000ac67b67210 */ /* 0x000fe20007f7e0ff */
[----:B------:R1:W-:Y:S01]  /*43b0*/  STL.64 [R1+0x10], R12 ;  /* 0x0000100c01007387 */ /* 0x0003e20000100a00 */
[-C--:B------:R-:W-:Y:S01]  /*43c0*/  LEA.HI.X.SX32 R181, R99, R173.reuse, 0x1, P6 ;  /* 0x000000ad63b57211 */ /* 0x080fe200030f0eff */
[----:B------:R-:W-:Y:S01]  /*43d0*/  CS2R R18, SRZ ;  /* 0x0000000000127805 */ /* 0x000fe2000001ff00 */
[-C--:B------:R-:W-:Y:S01]  /*43e0*/  LEA.HI.X.SX32 R185, R101, R173.reuse, 0x1, P4 ;  /* 0x000000ad65b97211 */ /* 0x080fe200020f0eff */
[----:B------:R2:W-:Y:S01]  /*43f0*/  STL.64 [R1+0x8], R10 ;  /* 0x0000080a01007387 */ /* 0x0005e20000100a00 */
[----:B------:R-:W-:Y:S01]  /*4400*/  LEA.HI.X.SX32 R183, R50, R173, 0x1, P3 ;  /* 0x000000ad32b77211 */ /* 0x000fe200018f0eff */
[----:B------:R-:W-:Y:S01]  /*4410*/  CS2R R94, SRZ ;  /* 0x00000000005e7805 */ /* 0x000fe2000001ff00 */
[----:B------:R-:W-:Y:S01]  /*4420*/  LOP3.LUT P1, RZ, R179, 0x3, RZ, 0xc0, !PT ;  /* 0x00000003b3ff7812 */ /* 0x000fe2000782c0ff */
[----:B------:R3:W-:Y:S01]  /*4430*/  STL.64 [R1], R8 ;  /* 0x0000000801007387 */ /* 0x0007e20000100a00 */
[----:B------:R-:W-:Y:S01]  /*4440*/  LOP3.LUT R7, R7, 0x10, R179, 0x78, !PT ;  /* 0x0000001007077812 */ /* 0x000fe200078e78b3 */
[----:B0-----:R-:W-:Y:S01]  /*4450*/  CS2R R14, SRZ ;  /* 0x00000000000e7805 */ /* 0x001fe2000001ff00 */
[----:B------:R-:W-:Y:S01]  /*4460*/  MOV R4, RZ ;  /* 0x000000ff00047202 */ /* 0x000fe20000000f00 */
[----:B------:R0:W-:Y:S01]  /*4470*/  STL.64 [R1+0x170], R180 ;  /* 0x000170b401007387 */ /* 0x0001e20000100a00 */
[----:B-1----:R-:W-:Y:S01]  /*4480*/  CS2R R12, SRZ ;  /* 0x00000000000c7805 */ /* 0x002fe2000001ff00 */
[----:B------:R-:W-:-:S02]  /*4490*/  LOP3.LUT R231, R6, 0x30, R231, 0x78, !PT ;  /* 0x0000003006e77812 */ /* 0x000fc400078e78e7 */
[----:B------:R1:W-:Y:S01]  /*44a0*/  STL.64 [R1+0x1b0], R184 ;  /* 0x0001b0b801007387 */ /* 0x0003e20000100a00 */
[----:B--2---:R-:W-:Y:S01]  /*44b0*/  CS2R R10, SRZ ;  /* 0x00000000000a7805 */ /* 0x004fe2000001ff00 */
[----:B------:R-:W-:Y:S02]  /*44c0*/  ISETP.LT.U32.AND P2, PT, R174, 0x80, !P1 ;  /* 0x00000080ae00780c */ /* 0x000fe40004f41070 */
[----:B------:R2:W-:Y:S01]  /*44d0*/  STL.64 [R1+0x168], R182 ;  /* 0x000168b601007387 */ /* 0x0005e20000100a00 */
[----:B---3--:R-:W-:Y:S01]  /*44e0*/  CS2R R8, SRZ ;  /* 0x0000000000087805 */ /* 0x008fe2000001ff00 */
[----:B------:R-:W-:Y:S02]  /*44f0*/  LOP3.LUT R252, R3, 0x60, RZ, 0x3c, !PT ;  /* 0x0000006003fc7812 */ /* 0x000fe400078e3cff */
[-C--:B0-----:R-:W-:Y:S01]  /*4500*/  IADD3 R180, P6, R98, R172.reuse, RZ ;  /* 0x000000ac62b47210 */ /* 0x081fe20007fde0ff */
[----:B------:R-:W-:Y:S01]  /*4510*/  STL.64 [R1+0x160], R186 ;  /* 0x000160ba01007387 */ /* 0x000fe20000100a00 */
[----:B------:R-:W-:-:S02]  /*4520*/  IADD3 R98, P5, R102, R172, RZ ;  /* 0x000000ac66627210 */ /* 0x000fc40007fbe0ff */
[-C--:B-1----:R-:W-:Y:S02]  /*4530*/  IADD3 R184, P4, R44, R172.reuse, RZ ;  /* 0x000000ac2cb87210 */ /* 0x082fe40007f9e0ff */
[CC--:B------:R-:W-:Y:S02]  /*4540*/  LEA.HI.X.SX32 R181, R42.reuse, R173.reuse, 0x1, P6 ;  /* 0x000000ad2ab57211 */ /* 0x0c0fe400030f0eff */
[-C--:B--2---:R-:W-:Y:S02]  /*4550*/  IADD3 R182, P3, R42, R172.reuse, RZ ;  /* 0x000000ac2ab67210 */ /* 0x084fe40007f7e0ff */
[-C--:B------:R-:W-:Y:S02]  /*4560*/  LEA.HI.X.SX32 R185, R107, R173.reuse, 0x1, P4 ;  /* 0x000000ad6bb97211 */ /* 0x080fe400020f0eff */
[----:B------:R-:W-:Y:S02]  /*4570*/  LEA.HI.X.SX32 R183, R44, R173, 0x1, P3 ;  /* 0x000000ad2cb77211 */ /* 0x000fe400018f0eff */
[-C--:B------:R-:W-:Y:S01]  /*4580*/  IADD3 R104, P3, R41, R172.reuse, RZ ;  /* 0x000000ac29687210 */ /* 0x080fe20007f7e0ff */
[----:B------:R-:W-:Y:S01]  /*4590*/  STL.64 [R1+0x1d0], R184 ;  /* 0x0001d0b801007387 */ /* 0x000fe20000100a00 */
[----:B------:R-:W-:-:S02]  /*45a0*/  IADD3 R100, P4, R106, R172, RZ ;  /* 0x000000ac6a647210 */ /* 0x000fc40007f9e0ff */
[-C--:B------:R-:W-:Y:S01]  /*45b0*/  LEA.HI.X.SX32 R99, R110, R173.reuse, 0x1, P5 ;  /* 0x000000ad6e637211 */ /* 0x080fe200028f0eff */
[----:B------:R-:W-:Y:S01]  /*45c0*/  STL.64 [R1+0x1a8], R182 ;  /* 0x0001a8b601007387 */ /* 0x000fe20000100a00 */
[-C--:B------:R-:W-:Y:S01]  /*45d0*/  IADD3 R102, P6, R108, R172.reuse, RZ ;  /* 0x000000ac6c667210 */ /* 0x080fe20007fde0ff */
[----:B------:R-:W-:Y:S01]  /*45e0*/  CS2R R106, SRZ ;  /* 0x00000000006a7805 */ /* 0x000fe2000001ff00 */
[-C--:B------:R-:W-:Y:S01]  /*45f0*/  LEA.HI.X.SX32 R105, R111, R173.reuse, 0x1, P3 ;  /* 0x000000ad6f697211 */ /* 0x080fe200018f0eff */
[----:B------:R0:W-:Y:S01]  /*4600*/  STL.64 [R1+0x150], R98 ;  /* 0x0001506201007387 */ /* 0x0001e20000100a00 */
[-C--:B------:R-:W-:Y:S02]  /*4610*/  LEA.HI.X.SX32 R101, R41, R173.reuse, 0x1, P4 ;  /* 0x000000ad29657211 */ /* 0x080fe400020f0eff */
[----:B------:R-:W-:Y:S01]  /*4620*/  LEA.HI.X.SX32 R103, R156, R173, 0x1, P6 ;  /* 0x000000ad9c677211 */ /* 0x000fe200030f0eff */
[----:B------:R-:W-:Y:S04]  /*4630*/  STL.64 [R1+0x158], R180 ;  /* 0x000158b401007387 */ /* 0x000fe80000100a00 */
[----:B------:R1:W-:Y:S04]  /*4640*/  STL.64 [R1+0x1a0], R104 ;  /* 0x0001a06801007387 */ /* 0x0003e80000100a00 */
[----:B------:R2:W-:Y:S01]  /*4650*/  STL.64 [R1+0x148], R100 ;  /* 0x0001486401007387 */ /* 0x0005e20000100a00 */
[----:B0-----:R-:W-:-:S03]  /*4660*/  IADD3 R98, P5, R109, R172, RZ ;  /* 0x000000ac6d627210 */ /* 0x001fc60007fbe0ff */
[----:B------:R0:W-:Y:S01]  /*4670*/  STL.64 [R1+0x140], R102 ;  /* 0x0001406601007387 */ /* 0x0001e20000100a00 */
[-C--:B------:R-:W-:Y:S02]  /*4680*/  LEA.HI.X.SX32 R99, R46, R173.reuse, 0x1, P5 ;  /* 0x000000ad2e637211 */ /* 0x080fe400028f0eff */
[-C--:B-1----:R-:W-:Y:S02]  /*4690*/  IADD3 R104, P3, R43, R172.reuse, RZ ;  /* 0x000000ac2b687210 */ /* 0x082fe40007f7e0ff */
[-C--:B--2---:R-:W-:Y:S02]  /*46a0*/  IADD3 R100, P4, R45, R172.reuse, RZ ;  /* 0x000000ac2d647210 */ /* 0x084fe40007f9e0ff */
[-C--:B------:R-:W-:Y:S02]  /*46b0*/  LEA.HI.X.SX32 R105, R158, R173.reuse, 0x1, P3 ;  /* 0x000000ad9e697211 */ /* 0x080fe400018f0eff */
[----:B0-----:R-:W-:Y:S02]  /*46c0*/  IADD3 R102, P6, R46, R172, RZ ;  /* 0x000000ac2e667210 */ /* 0x001fe40007fde0ff */
[-C--:B------:R-:W-:Y:S01]  /*46d0*/  LEA.HI.X.SX32 R101, R43, R173.reuse, 0x1, P4 ;  /* 0x000000ad2b657211 */ /* 0x080fe200020f0eff */
[----:B------:R0:W-:Y:S01]  /*46e0*/  STL.64 [R1+0x1e0], R104 ;  /* 0x0001e06801007387 */ /* 0x0001e20000100a00 */
[----:B------:R-:W-:-:S03]  /*46f0*/  LEA.HI.X.SX32 R103, R45, R173, 0x1, P6 ;  /* 0x000000ad2d677211 */ /* 0x000fc600030f0eff */
[----:B------:R1:W-:Y:S04]  /*4700*/  STL.64 [R1+0x1c8], R100 ;  /* 0x0001c86401007387 */ /* 0x0003e80000100a00 */
[----:B------:R2:W-:Y:S01]  /*4710*/  STL.64 [R1+0x198], R102 ;  /* 0x0001986601007387 */ /* 0x0005e20000100a00 */
[----:B0-----:R-:W-:-:S03]  /*4720*/  IADD3 R104, P3, R157, R172, RZ ;  /* 0x000000ac9d687210 */ /* 0x001fc60007f7e0ff */
[----:B------:R0:W-:Y:S01]  /*4730*/  STL.64 [R1+0x138], R98 ;  /* 0x0001386201007387 */ /* 0x0001e20000100a00 */
[-C--:B-1----:R-:W-:Y:S02]  /*4740*/  IADD3 R100, P4, R159, R172.reuse, RZ ;  /* 0x000000ac9f647210 */ /* 0x082fe40007f9e0ff */
[-C--:B------:R-:W-:Y:S02]  /*4750*/  LEA.HI.X.SX32 R105, R162, R173.reuse, 0x1, P3 ;  /* 0x000000ada2697211 */ /* 0x080fe400018f0eff */
[CC--:B--2---:R-:W-:Y:S02]  /*4760*/  IADD3 R102, P6, R47.reuse, R172.reuse, RZ ;  /* 0x000000ac2f667210 */ /* 0x0c4fe40007fde0ff */
[-C--:B------:R-:W-:Y:S01]  /*4770*/  LEA.HI.X.SX32 R101, R47, R173.reuse, 0x1, P4 ;  /* 0x000000ad2f657211 */ /* 0x080fe200020f0eff */
[----:B------:R1:W-:Y:S01]  /*4780*/  STL.64 [R1+0x130], R104 ;  /* 0x0001306801007387 */ /* 0x0003e20000100a00 */
[----:B------:R-:W-:Y:S02]  /*4790*/  LEA.HI.X.SX32 R103, R163, R173, 0x1, P6 ;  /* 0x000000ada3677211 */ /* 0x000fe400030f0eff */
[-C--:B0-----:R-:W-:Y:S01]  /*47a0*/  IADD3 R98, P5, R160, R172.reuse, RZ ;  /* 0x000000aca0627210 */ /* 0x081fe20007fbe0ff */
[----:B------:R0:W-:Y:S01]  /*47b0*/  STL.64 [R1+0x128], R100 ;  /* 0x0001286401007387 */ /* 0x0001e20000100a00 */
[----:B------:R-:W-:-:S02]  /*47c0*/  IADD3 R44, P6, R48, R172, RZ ;  /* 0x000000ac302c7210 */ /* 0x000fc40007fde0ff */
[-C--:B------:R-:W-:Y:S01]  /*47d0*/  IADD3 R42, P3, R161, R172.reuse, RZ ;  /* 0x000000aca12a7210 */ /* 0x080fe20007f7e0ff */
[----:B------:R2:W-:Y:S01]  /*47e0*/  STL.64 [R1+0x190], R102 ;  /* 0x0001906601007387 */ /* 0x0005e20000100a00 */
[-C--:B------:R-:W-:Y:S02]  /*47f0*/  LEA.HI.X.SX32 R99, R165, R173.reuse, 0x1, P5 ;  /* 0x000000ada5637211 */ /* 0x080fe400028f0eff */
[-C--:B------:R-:W-:Y:S01]  /*4800*/  LEA.HI.X.SX32 R45, R167, R173.reuse, 0x1, P6 ;  /* 0x000000ada72d7211 */ /* 0x080fe200030f0eff */
[----:B-1----:R-:W-:Y:S01]  /*4810*/  CS2R R104, SRZ ;  /* 0x0000000000687805 */ /* 0x002fe2000001ff00 */
[C---:B------:R-:W-:Y:S01]  /*4820*/  LEA.HI.X.SX32 R43, R49.reuse, R173, 0x1, P3 ;  /* 0x000000ad312b7211 */ /* 0x040fe200018f0eff */
[----:B------:R1:W-:Y:S01]  /*4830*/  STL.64 [R1+0x120], R98 ;  /* 0x0001206201007387 */ /* 0x0003e20000100a00 */
[----:B0-----:R-:W-:-:S03]  /*4840*/  IADD3 R100, P4, R49, R172, RZ ;  /* 0x000000ac31647210 */ /* 0x001fc60007f9e0ff */
[----:B------:R0:W-:Y:S01]  /*4850*/  STL.64 [R1+0x1c0], R44 ;  /* 0x0001c02c01007387 */ /* 0x0001e20000100a00 */
[----:B------:R-:W-:Y:S01]  /*4860*/  LEA.HI.X.SX32 R101, R48, R173, 0x1, P4 ;  /* 0x000000ad30657211 */ /* 0x000fe200020f0eff */
[----:B--2---:R-:W-:Y:S01]  /*4870*/  CS2R R102, SRZ ;  /* 0x0000000000667805 */ /* 0x004fe2000001ff00 */
[-C--:B------:R-:W-:Y:S01]  /*4880*/  IADD3 R46, P4, R51, R172.reuse, RZ ;  /* 0x000000ac332e7210 */ /* 0x080fe20007f9e0ff */
[----:B------:R2:W-:Y:S01]  /*4890*/  STL.64 [R1+0x118], R42 ;  /* 0x0001182a01007387 */ /* 0x0005e20000100a00 */
[----:B-1----:R-:W-:-:S03]  /*48a0*/  IADD3 R98, P5, R164, R172, RZ ;  /* 0x000000aca4627210 */ /* 0x002fc60007fbe0ff */
[----:B------:R1:W-:Y:S01]  /*48b0*/  STL.64 [R1+0x188], R100 ;  /* 0x0001886401007387 */ /* 0x0003e20000100a00 */
[-C--:B------:R-:W-:Y:S02]  /*48c0*/  LEA.HI.X.SX32 R47, R169, R173.reuse, 0x1, P4 ;  /* 0x000000ada92f7211 */ /* 0x080fe400020f0eff */
[-C--:B0-----:R-:W-:Y:S02]  /*48d0*/  IADD3 R44, P6, R166, R172.reuse, RZ ;  /* 0x000000aca62c7210 */ /* 0x081fe40007fde0ff */
[-C--:B------:R-:W-:Y:S01]  /*48e0*/  LEA.HI.X.SX32 R99, R168, R173.reuse, 0x1, P5 ;  /* 0x000000ada8637211 */ /* 0x080fe200028f0eff */
[----:B------:R0:W-:Y:S01]  /*48f0*/  STL.64 [R1+0x180], R46 ;  /* 0x0001802e01007387 */ /* 0x0001e20000100a00 */
[-C--:B------:R-:W-:Y:S02]  /*4900*/  LEA.HI.X.SX32 R45, R51, R173.reuse, 0x1, P6 ;  /* 0x000000ad332d7211 */ /* 0x080fe400030f0eff */
[CC--:B--2---:R-:W-:Y:S01]  /*4910*/  IADD3 R42, P3, R97.reuse, R172.reuse, RZ ;  /* 0x000000ac612a7210 */ /* 0x0c4fe20007f7e0ff */
[----:B------:R2:W-:Y:S01]  /*4920*/  STL.64 [R1+0x110], R98 ;  /* 0x0001106201007387 */ /* 0x0005e20000100a00 */
[C---:B------:R-:W-:Y:S01]  /*4930*/  LEA R48, P5, R40.reuse, R172, 0x2 ;  /* 0x000000ac28307211 */ /* 0x040fe200078a10ff */
[----:B-1----:R-:W-:Y:S01]  /*4940*/  CS2R R100, SRZ ;  /* 0x0000000000647805 */ /* 0x002fe2000001ff00 */
[-C--:B------:R-:W-:Y:S01]  /*4950*/  LEA.HI.X.SX32 R43, R40, R173.reuse, 0x1, P3 ;  /* 0x000000ad282b7211 */ /* 0x080fe200018f0eff */
[----:B------:R1:W-:Y:S01]  /*4960*/  STL.64 [R1+0x108], R44 ;  /* 0x0001082c01007387 */ /* 0x0003e20000100a00 */
[----:B------:R-:W-:-:S02]  /*4970*/  LEA.HI.X.SX32 R49, R97, R173, 0x1, P5 ;  /* 0x000000ad61317211 */ /* 0x000fc400028f0eff */
[----:B------:R-:W-:Y:S01]  /*4980*/  CS2R R96, SRZ ;  /* 0x0000000000607805 */ /* 0x000fe2000001ff00 */
[-C--:B0-----:R-:W-:Y:S01]  /*4990*/  LEA R46, P4, R40, R172.reuse, 0x3 ;  /* 0x000000ac282e7211 */ /* 0x081fe200078818ff */
[----:B------:R0:W-:Y:S03]  /*49a0*/  STL.64 [R1+0x1f0], R42 ;  /* 0x0001f02a01007387 */ /* 0x0001e60000100a00 */
[-C--:B------:R-:W-:Y:S01]  /*49b0*/  LEA.HI.X.SX32 R47, R178, R173.reuse, 0x1, P4 ;  /* 0x000000adb22f7211 */ /* 0x080fe200020f0eff */
[----:B------:R-:W-:Y:S01]  /*49c0*/  STL.64 [R1+0x1e8], R48 ;  /* 0x0001e83001007387 */ /* 0x000fe20000100a00 */
[----:B--2---:R-:W-:Y:S01]  /*49d0*/  CS2R R98, SRZ ;  /* 0x0000000000627805 */ /* 0x004fe2000001ff00 */
[----:B-1----:R-:W-:Y:S02]  /*49e0*/  LEA R44, P6, R40, R172, 0x4 ;  /* 0x000000ac282c7211 */ /* 0x002fe400078c20ff */
[----:B------:R-:W-:Y:S02]  /*49f0*/  STL.64 [R1+0x1d8], R46 ;  /* 0x0001d82e01007387 */ /* 0x000fe40000100a00 */
[----:B------:R-:W-:-:S02]  /*4a00*/  LEA.HI.X.SX32 R45, R177, R173, 0x1, P6 ;  /* 0x000000adb12d7211 */ /* 0x000fc400030f0eff */
[-C--:B0-----:R-:W-:Y:S02]  /*4a10*/  LEA R42, P3, R40, R172.reuse, 0x5 ;  /* 0x000000ac282a7211 */ /* 0x081fe400078628ff */
[----:B------:R-:W-:Y:S01]  /*4a20*/  IADD3 R40, P5, R170, R172, RZ ;  /* 0x000000acaa287210 */ /* 0x000fe20007fbe0ff */
[----:B------:R-:W-:Y:S01]  /*4a30*/  STL.64 [R1+0x1b8], R44 ;  /* 0x0001b82c01007387 */ /* 0x000fe20000100a00 */
[-C--:B------:R-:W-:Y:S02]  /*4a40*/  LEA.HI.X.SX32 R43, R176, R173.reuse, 0x1, P3 ;  /* 0x000000adb02b7211 */ /* 0x080fe400018f0eff */
[----:B------:R-:W-:-:S03]  /*4a50*/  LEA.HI.X.SX32 R41, R171, R173, 0x1, P5 ;  /* 0x000000adab297211 */ /* 0x000fc600028f0eff */
[----:B------:R0:W-:Y:S04]  /*4a60*/  STL.64 [R1+0x178], R42 ;  /* 0x0001782a01007387 */ /* 0x0001e80000100a00 */
[----:B------:R1:W-:Y:S01]  /*4a70*/  STL.64 [R1+0x100], R40 ;  /* 0x0001002801007387 */ /* 0x0003e20000100a00 */
[C---:B0-----:R-:W-:Y:S02]  /*4a80*/  LOP3.LUT R42, R6.reuse, 0x10, RZ, 0x3c, !PT ;  /* 0x00000010062a7812 */ /* 0x041fe400078e3cff */
[C---:B------:R-:W-:Y:S02]  /*4a90*/  LOP3.LUT R42, R6.reuse, 0x40, RZ, 0x3c, !PT ;  /* 0x00000040062a7812 */ /* 0x040fe400078e3cff */
[C---:B-1----:R-:W-:Y:S02]  /*4aa0*/  LOP3.LUT R41, R6.reuse, 0x20, RZ, 0x3c, !PT ;  /* 0x0000002006297812 */ /* 0x042fe400078e3cff */
[----:B------:R-:W-:-:S02]  /*4ab0*/  LOP3.LUT R40, R6, 0x30, RZ, 0x3c, !PT ;  /* 0x0000003006287812 */ /* 0x000fc400078e3cff */
[C---:B------:R-:W-:Y:S02]  /*4ac0*/  LOP3.LUT R41, R6.reuse, 0x50, RZ, 0x3c, !PT ;  /* 0x0000005006297812 */ /* 0x040fe400078e3cff */
[C---:B------:R-:W-:Y:S02]  /*4ad0*/  LOP3.LUT R40, R6.reuse, 0x60, RZ, 0x3c, !PT ;  /* 0x0000006006287812 */ /* 0x040fe400078e3cff */
[C---:B------:R-:W-:Y:S02]  /*4ae0*/  LOP3.LUT R41, R3.reuse, 0x20, RZ, 0x3c, !PT ;  /* 0x0000002003297812 */ /* 0x040fe400078e3cff */
[----:B------:R-:W-:Y:S02]  /*4af0*/  LOP3.LUT R40, R3, 0x40, RZ, 0x3c, !PT ;  /* 0x0000004003287812 */ /* 0x000fe400078e3cff */
[----:B------:R-:W-:Y:S02]  /*4b00*/  LOP3.LUT R42, R6, 0x70, RZ, 0x3c, !PT ;  /* 0x00000070062a7812 */ /* 0x000fe400078e3cff */
[----:B------:R-:W-:-:S02]  /*4b10*/  LOP3.LUT R41, R7, 0x20, RZ, 0x3c, !PT ;  /* 0x0000002007297812 */ /* 0x000fc400078e3cff */
[----:B------:R-:W-:Y:S02]  /*4b20*/  LOP3.LUT R40, R175, 0x40, RZ, 0x3c, !PT ;  /* 0x00000040af287812 */ /* 0x000fe400078e3cff */
.L_x_1:
[----:B------:R-:W2:Y:S04]  /*4b30*/  LDL.64 R42, [R1+0x1f0] ;  /* 0x0001f000012a7983 */ /* 0x000ea80000100a00 */
[----:B------:R-:W3:Y:S04]  /*4b40*/  LDL.64 R110, [R1+0x1d8] ;  /* 0x0001d800016e7983 */ /* 0x000ee80000100a00 */
[----:B------:R-:W4:Y:S04]  /*4b50*/  LDL.64 R44, [R1+0x1d0] ;  /* 0x0001d000012c7983 */ /* 0x000f280000100a00 */
[----:B------:R-:W5:Y:S04]  /*4b60*/  LDL.64 R170, [R1+0x1b8] ;  /* 0x0001b80001aa7983 */ /* 0x000f680000100a00 */
[----:B------:R-:W5:Y:S04]  /*4b70*/  LDL.64 R168, [R1+0x1b0] ;  /* 0x0001b00001a87983 */ /* 0x000f680000100a00 */
[----:B------:R-:W5:Y:S04]  /*4b80*/  LDL.64 R108, [R1+0x1e8] ;  /* 0x0001e800016c7983 */ /* 0x000f680000100a00 */
[----:B------:R-:W5:Y:S04]  /*4b90*/  LDL.64 R48, [R1+0x1e0] ;  /* 0x0001e00001307983 */ /* 0x000f680000100a00 */
[----:B------:R-:W5:Y:S04]  /*4ba0*/  LDL.64 R158, [R1+0x1a0] ;  /* 0x0001a000019e7983 */ /* 0x000f680000100a00 */
[----:B------:R-:W5:Y:S04]  /*4bb0*/  LDL.64 R184, [R1+0x190] ;  /* 0x0001900001b87983 */ /* 0x000f680000100a00 */
[----:B------:R-:W5:Y:S04]  /*4bc0*/  LDL.64 R182, [R1+0x188] ;  /* 0x0001880001b67983 */ /* 0x000f680000100a00 */
[----:B------:R-:W5:Y:S01]  /*4bd0*/  LDL.64 R46, [R1+0x1c8] ;  /* 0x0001c800012e7983 */ /* 0x000f620000100a00 */
[----:B------:R-:W-:-:S03]  /*4be0*/  IMAD.WIDE R40, R4, 0x2, R172 ;  /* 0x0000000204287825 */ /* 0x000fc600078e02ac */
[----:B------:R-:W5:Y:S04]  /*4bf0*/  LDL.64 R160, [R1+0x1a8] ;  /* 0x0001a80001a07983 */ /* 0x000f680000100a00 */
[----:B------:R-:W5:Y:S04]  /*4c00*/  LDL.64 R50, [R1+0x198] ;  /* 0x0001980001327983 */ /* 0x000f680000100a00 */
[----:B------:R-:W5:Y:S04]  /*4c10*/  LDL.64 R166, [R1+0x178] ;  /* 0x0001780001a67983 */ /* 0x000f680000100a00 */
[----:B------:R0:W5:Y:S04]  /*4c20*/  LDG.E.U16 R40, [R40.64] ;  /* 0x0000000428287981 */ /* 0x000168000c1e1500 */
[----:B------:R-:W5:Y:S04]  /*4c30*/  LDL.64 R164, [R1+0x170] ;  /* 0x0001700001a47983 */ /* 0x000f680000100a00 */
        /* <DEDUP_REMOVED lines=12> */
[----:B--2---:R-:W-:-:S05]  /*4d00*/  IMAD.WIDE R42, R4, 0x2, R42 ;  /* 0x00000002042a7825 */ /* 0x004fca00078e022a */
[----:B0-----:R3:W2:Y:S01]  /*4d10*/  LDG.E.U16 R41, [R42.64] ;  /* 0x000000042a297981 */ /* 0x0016a2000c1e1500 */
[----:B----4-:R-:W-:-:S04]  /*4d20*/  IMAD.WIDE R44, R4, 0x2, R44 ;  /* 0x00000002042c7825 */ /* 0x010fc800078e022c */
[C---:B---3--:R-:W-:Y:S02]  /*4d30*/  IMAD.WIDE R42, R4.reuse, 0x2, R110 ;  /* 0x00000002042a7825 */ /* 0x048fe400078e026e */
[----:B------:R5:W3:Y:S04]  /*4d40*/  LDG.E.U16 R111, [R44.64] ;  /* 0x000000042c6f7981 */ /* 0x000ae8000c1e1500 */
[----:B------:R0:W4:Y:S01]  /*4d50*/  LDG.E.U16 R110, [R42.64] ;  /* 0x000000042a6e7981 */ /* 0x000122000c1e1500 */
[----:B-----5:R-:W-:-:S03]  /*4d60*/  IMAD.WIDE R44, R4, 0x2, R168 ;  /* 0x00000002042c7825 */ /* 0x020fc600078e02a8 */
[----:B------:R-:W5:Y:S01]  /*4d70*/  LDL.64 R168, [R1+0x128] ;  /* 0x0001280001a87983 */ /* 0x000f620000100a00 */
[----:B0-----:R-:W-:-:S03]  /*4d80*/  IMAD.WIDE R42, R4, 0x2, R170 ;  /* 0x00000002042a7825 */ /* 0x001fc600078e02aa */
[----:B------:R-:W2:Y:S01]  /*4d90*/  LDL.64 R170, [R1+0x130] ;  /* 0x0001300001aa7983 */ /* 0x000ea20000100a00 */
[----:B------:R-:W-:-:S03]  /*4da0*/  IMAD.WIDE R108, R4, 0x2, R108 ;  /* 0x00000002046c7825 */ /* 0x000fc600078e026c */
[----:B------:R0:W3:Y:S01]  /*4db0*/  LDG.E.U16 R157, [R42.64] ;  /* 0x000000042a9d7981 */ /* 0x0000e2000c1e1500 */
[----:B------:R-:W-:-:S03]  /*4dc0*/  IMAD.WIDE R48, R4, 0x2, R48 ;  /* 0x0000000204307825 */ /* 0x000fc600078e0230 */
[----:B------:R1:W3:Y:S01]  /*4dd0*/  LDG.E.U16 R108, [R108.64] ;  /* 0x000000046c6c7981 */ /* 0x0002e2000c1e1500 */
[----:B0-----:R-:W-:-:S03]  /*4de0*/  IMAD.WIDE R42, R4, 0x2, R184 ;  /* 0x00000002042a7825 */ /* 0x001fc600078e02b8 */
[----:B------:R-:W3:Y:S04]  /*4df0*/  LDL.64 R184, [R1+0x140] ;  /* 0x0001400001b87983 */ /* 0x000ee80000100a00 */
[----:B-1----:R0:W3:Y:S02]  /*4e00*/  LDG.E.U16 R109, [R48.64] ;  /* 0x00000004306d7981 */ /* 0x0020e4000c1e1500 */
[C---:B0-----:R-:W-:Y:S02]  /*4e10*/  IMAD.WIDE R48, R4.reuse, 0x2, R158 ;  /* 0x0000000204307825 */ /* 0x041fe400078e029e */
[----:B------:R0:W3:Y:S02]  /*4e20*/  LDG.E.U16 R158, [R44.64] ;  /* 0x000000042c9e7981 */ /* 0x0000e4000c1e1500 */
[----:B0-----:R-:W-:-:S02]  /*4e30*/  IMAD.WIDE R44, R4, 0x2, R182 ;  /* 0x00000002042c7825 */ /* 0x001fc400078e02b6 */
[----:B------:R-:W4:Y:S02]  /*4e40*/  LDL.64 R182, [R1+0x100] ;  /* 0x0001000001b67983 */ /* 0x000f240000100a00 */
[----:B------:R-:W-:-:S05]  /*4e50*/  IMAD.WIDE R46, R4, 0x2, R46 ;  /* 0x00000002042e7825 */ /* 0x000fca00078e022e */
[----:B------:R0:W4:Y:S01]  /*4e60*/  LDG.E.U16 R156, [R46.64] ;  /* 0x000000042e9c7981 */ /* 0x000122000c1e1500 */
[----:B------:R-:W-:-:S04]  /*4e70*/  IMAD.WIDE R50, R4, 0x2, R50 ;  /* 0x0000000204327825 */ /* 0x000fc800078e0232 */
[C---:B0-----:R-:W-:Y:S02]  /*4e80*/  IMAD.WIDE R46, R4.reuse, 0x2, R160 ;  /* 0x00000002042e7825 */ /* 0x041fe400078e02a0 */
[----:B------:R0:W4:Y:S04]  /*4e90*/  LDG.E.U16 R160, [R48.64] ;  /* 0x0000000430a07981 */ /* 0x000128000c1e1500 */
[----:B------:R1:W4:Y:S04]  /*4ea0*/  LDG.E.U16 R159, [R46.64] ;  /* 0x000000042e9f7981 */ /* 0x000328000c1e1500 */
[----:B------:R1:W4:Y:S01]  /*4eb0*/  LDG.E.U16 R161, [R50.64] ;  /* 0x0000000432a17981 */ /* 0x000322000c1e1500 */
[----:B0-----:R-:W-:-:S04]  /*4ec0*/  IMAD.WIDE R48, R4, 0x2, R164 ;  /* 0x0000000204307825 */ /* 0x001fc800078e02a4 */
[C---:B-1----:R-:W-:Y:S01]  /*4ed0*/  IMAD.WIDE R46, R4.reuse, 0x2, R166 ;  /* 0x00000002042e7825 */ /* 0x042fe200078e02a6 */
[----:B------:R2:W4:Y:S03]  /*4ee0*/  LDG.E.U16 R165, [R48.64] ;  /* 0x0000000430a57981 */ /* 0x000526000c1e1500 */
[C---:B------:R-:W-:Y:S01]  /*4ef0*/  IMAD.WIDE R50, R4.reuse, 0x2, R162 ;  /* 0x0000000204327825 */ /* 0x040fe200078e02a2 */
[----:B------:R0:W4:Y:S04]  /*4f00*/  LDG.E.U16 R164, [R46.64] ;  /* 0x000000042ea47981 */ /* 0x000128000c1e1500 */
[----:B------:R5:W4:Y:S04]  /*4f10*/  LDG.E.U16 R166, [R50.64] ;  /* 0x0000000432a67981 */ /* 0x000b28000c1e1500 */
[----:B------:R1:W4:Y:S01]  /*4f20*/  LDG.E.U16 R162, [R42.64] ;  /* 0x000000042aa27981 */ /* 0x000322000c1e1500 */
[----:B0-----:R-:W-:-:S03]  /*4f30*/  IMAD.WIDE R46, R4, 0x2, R196 ;  /* 0x00000002042e7825 */ /* 0x001fc600078e02c4 */
[----:B------:R0:W4:Y:S01]  /*4f40*/  LDG.E.U16 R163, [R44.64] ;  /* 0x000000042ca37981 */ /* 0x000122000c1e1500 */
[----:B-1----:R-:W-:-:S04]  /*4f50*/  IMAD.WIDE R42, R4, 0x2, R200 ;  /* 0x00000002042a7825 */ /* 0x002fc800078e02c8 */
[C---:B0-----:R-:W-:Y:S01]  /*4f60*/  IMAD.WIDE R44, R4.reuse, 0x2, R198 ;  /* 0x00000002042c7825 */ /* 0x041fe200078e02c6 */
[----:B------:R0:W4:Y:S03]  /*4f70*/  LDG.E.U16 R167, [R42.64] ;  /* 0x000000042aa77981 */ /* 0x000126000c1e1500 */
[----:B0-----:R-:W-:-:S04]  /*4f80*/  IMAD.WIDE R42, R4, 0x2, R194 ;  /* 0x00000002042a7825 */ /* 0x001fc800078e02c2 */
[C---:B-----5:R-:W-:Y:S02]  /*4f90*/  IMAD.WIDE R50, R4.reuse, 0x2, R168 ;  /* 0x0000000204327825 */ /* 0x060fe400078e02a8 */
[----:B------:R0:W5:Y:S02]  /*4fa0*/  LDG.E.U16 R169, [R46.64] ;  /* 0x000000042ea97981 */ /* 0x000164000c1e1500 */
[C---:B--2---:R-:W-:Y:S02]  /*4fb0*/  IMAD.WIDE R48, R4.reuse, 0x2, R170 ;  /* 0x0000000204307825 */ /* 0x044fe400078e02aa */
[----:B------:R1:W2:Y:S04]  /*4fc0*/  LDG.E.U16 R171, [R50.64] ;  /* 0x0000000432ab7981 */ /* 0x0002a8000c1e1500 */
[----:B------:R1:W2:Y:S01]  /*4fd0*/  LDG.E.U16 R170, [R48.64] ;  /* 0x0000000430aa7981 */ /* 0x0002a2000c1e1500 */
[----:B0-----:R-:W-:-:S03]  /*4fe0*/  IMAD.WIDE R46, R4, 0x2, R180 ;  /* 0x00000002042e7825 */ /* 0x001fc600078e02b4 */
[----:B------:R0:W2:Y:S01]  /*4ff0*/  LDG.E.U16 R168, [R44.64] ;  /* 0x000000042ca87981 */ /* 0x0000a2000c1e1500 */
[----:B-1----:R-:W-:-:S03]  /*5000*/  IMAD.WIDE R48, R4, 0x2, R178 ;  /* 0x0000000204307825 */ /* 0x002fc600078e02b2 */
[----:B------:R1:W2:Y:S01]  /*5010*/  LDG.E.U16 R178, [R46.64] ;  /* 0x000000042eb27981 */ /* 0x0002a2000c1e1500 */
[----:B0-----:R-:W-:-:S03]  /*5020*/  IMAD.WIDE R44, R4, 0x2, R192 ;  /* 0x00000002042c7825 */ /* 0x001fc600078e02c0 */
[----:B------:R3:W2:Y:S01]  /*5030*/  LDG.E.U16 R179, [R48.64] ;  /* 0x0000000430b37981 */ /* 0x0006a2000c1e1500 */
[----:B------:R-:W-:-:S03]  /*5040*/  IMAD.WIDE R50, R4, 0x2, R176 ;  /* 0x0000000204327825 */ /* 0x000fc600078e02b0 */
[----:B------:R0:W2:Y:S01]  /*5050*/  LDG.E.U16 R176, [R42.64] ;  /* 0x000000042ab07981 */ /* 0x0000a2000c1e1500 */
[----:B-1----:R-:W-:-:S03]  /*5060*/  IMAD.WIDE R46, R4, 0x2, R186 ;  /* 0x00000002042e7825 */ /* 0x002fc600078e02ba */
[----:B------:R1:W2:Y:S01]  /*5070*/  LDG.E.U16 R177, [R44.64] ;  /* 0x000000042cb17981 */ /* 0x0002a2000c1e1500 */
[----:B---3--:R-:W-:-:S03]  /*5080*/  IMAD.WIDE R48, R4, 0x2, R184 ;  /* 0x0000000204307825 */ /* 0x008fc600078e02b8 */
[----:B------:R4:W3:Y:S01]  /*5090*/  LDG.E.U16 R180, [R50.64] ;  /* 0x0000000432b47981 */ /* 0x0008e2000c1e1500 */
[----:B0-----:R-:W-:-:S03]  /*50a0*/  IMAD.WIDE R42, R4, 0x2, R190 ;  /* 0x00000002042a7825 */ /* 0x001fc600078e02be */
[----:B------:R-:W3:Y:S01]  /*50b0*/  LDG.E.U16 R46, [R46.64] ;  /* 0x000000042e2e7981 */ /* 0x000ee2000c1e1500 */
[----:B-1----:R-:W-:-:S03]  /*50c0*/  IMAD.WIDE R44, R4, 0x2, R188 ;  /* 0x00000002042c7825 */ /* 0x002fc600078e02bc */
[----:B------:R-:W3:Y:S01]  /*50d0*/  LDG.E.U16 R42, [R42.64] ;  /* 0x000000042a2a7981 */ /* 0x000ee2000c1e1500 */
[----:B----4-:R-:W-:-:S03]  /*50e0*/  IMAD.WIDE R50, R4, 0x2, R182 ;  /* 0x0000000204327825 */ /* 0x010fc600078e02b6 */
[----:B------:R-:W4:Y:S04]  /*50f0*/  LDG.E.U16 R44, [R44.64] ;  /* 0x000000042c2c7981 */ /* 0x000f28000c1e1500 */
[----:B------:R-:W3:Y:S04]  /*5100*/  LDG.E.U16 R48, [R48.64] ;  /* 0x0000000430307981 */ /* 0x000ee8000c1e1500 */
[----:B------:R-:W3:Y:S04]  /*5110*/  LDG.E.U16 R50, [R50.64] ;  /* 0x0000000432327981 */ /* 0x000ee8000c1e1500 */
[----:B------:R-:W-:Y:S01]  /*5120*/  BAR.SYNC.DEFER_BLOCKING 0x0 ;  /* 0x0000000000007b1d */ /* 0x000fe20000010000 */
[----:B------:R-:W-:-:S02]  /*5130*/  LOP3.LUT R181, R6, 0x10, RZ, 0x3c, !PT ;  /* 0x0000001006b57812 */ /* 0x000fc400078e3cff */
[----:B------:R-:W-:-:S03]  /*5140*/  LOP3.LUT R182, R6, 0x20, RZ, 0x3c, !PT ;  /* 0x0000002006b67812 */ /* 0x000fc600078e3cff */
[----:B------:R-:W-:Y:S04]  /*5150*/  STS.U16 [R6+0x10000], R40 ;  /* 0x0100002806007388 */ /* 0x000fe80000000400 */
[----:B------:R-:W-:Y:S04]  /*5160*/  STS.U16 [R6+0x11000], R157 ;  /* 0x0110009d06007388 */ /* 0x000fe80000000400 */
[----:B------:R-:W-:Y:S01]  /*5170*/  STS.U16 [R6+0x12000], R164 ;  /* 0x012000a406007388 */ /* 0x000fe20000000400 */
[C---:B------:R-:W-:Y:S02]  /*5180*/  LOP3.LUT R219, R3.reuse, 0x20, RZ, 0x3c, !PT ;  /* 0x0000002003db7812 */ /* 0x040fe400078e3cff */
[----:B------:R-:W-:-:S02]  /*5190*/  LOP3.LUT R218, R3, 0x40, RZ, 0x3c, !PT ;  /* 0x0000004003da7812 */ /* 0x000fc400078e3cff */
[----:B------:R-:W-:Y:S01]  /*51a0*/  LOP3.LUT R220, R175, 0x40, RZ, 0x3c, !PT ;  /* 0x00000040afdc7812 */ /* 0x000fe200078e3cff */
[----:B-----5:R-:W-:Y:S04]  /*51b0*/  STS.U16 [R6+0x13000], R169 ;  /* 0x013000a906007388 */ /* 0x020fe80000000400 */
[----:B------:R-:W-:Y:S04]  /*51c0*/  STS.U16 [R181+0x10200], R41 ;  /* 0x01020029b5007388 */ /* 0x000fe80000000400 */
[----:B------:R-:W-:Y:S04]  /*51d0*/  STS.U16 [R181+0x11200], R158 ;  /* 0x0112009eb5007388 */ /* 0x000fe80000000400 */
[----:B------:R-:W-:Y:S04]  /*51e0*/  STS.U16 [R181+0x12200], R165 ;  /* 0x012200a5b5007388 */ /* 0x000fe80000000400 */
[----:B--2---:R0:W-:Y:S04]  /*51f0*/  STS.U16 [R181+0x13200], R170 ;  /* 0x013200aab5007388 */ /* 0x0041e80000000400 */
[----:B------:R-:W-:Y:S04]  /*5200*/  STS.U16 [R182+0x10400], R108 ;  /* 0x0104006cb6007388 */ /* 0x000fe80000000400 */
[----:B------:R-:W-:Y:S01]  /*5210*/  STS.U16 [R182+0x11400], R159 ;  /* 0x0114009fb6007388 */ /* 0x000fe20000000400 */
[----:B0-----:R-:W-:-:S03]  /*5220*/  LOP3.LUT R181, R6, 0x30, RZ, 0x3c, !PT ;  /* 0x0000003006b57812 */ /* 0x001fc600078e3cff */
[----:B------:R-:W-:Y:S04]  /*5230*/  STS.U16 [R182+0x12400], R166 ;  /* 0x012400a6b6007388 */ /* 0x000fe80000000400 */
[----:B------:R0:W-:Y:S04]  /*5240*/  STS.U16 [R182+0x13400], R171 ;  /* 0x013400abb6007388 */ /* 0x0001e80000000400 */
        /* <DEDUP_REMOVED lines=14> */
[----:B---3--:R0:W-:Y:S04]  /*5330*/  STS.U16 [R181+0x13a00], R180 ;  /* 0x013a00b4b5007388 */ /* 0x0081e80000000400 */
[----:B------:R-:W-:Y:S04]  /*5340*/  STS.U16 [R182+0x10c00], R156 ;  /* 0x010c009cb6007388 */ /* 0x000fe80000000400 */
[----:B------:R-:W-:Y:S01]  /*5350*/  STS.U16 [R182+0x11c00], R163 ;  /* 0x011c00a3b6007388 */ /* 0x000fe20000000400 */
[----:B0-----:R-:W-:-:S03]  /*5360*/  LOP3.LUT R181, R6, 0x70, RZ, 0x3c, !PT ;  /* 0x0000007006b57812 */ /* 0x001fc600078e3cff */
[----:B------:R-:W-:Y:S04]  /*5370*/  STS.U16 [R182+0x12c00], R177 ;  /* 0x012c00b1b6007388 */ /* 0x000fe80000000400 */
[----:B------:R-:W-:Y:S04]  /*5380*/  STS.U16 [R182+0x13c00], R42 ;  /* 0x013c002ab6007388 */ /* 0x000fe80000000400 */
[----:B----4-:R-:W-:Y:S04]  /*5390*/  STS.U16 [R181+0x10e00], R44 ;  /* 0x010e002cb5007388 */ /* 0x010fe80000000400 */
[----:B------:R-:W-:Y:S04]  /*53a0*/  STS.U16 [R181+0x11e00], R46 ;  /* 0x011e002eb5007388 */ /* 0x000fe80000000400 */
[----:B------:R-:W-:Y:S04]  /*53b0*/  STS.U16 [R181+0x12e00], R48 ;  /* 0x012e0030b5007388 */ /* 0x000fe80000000400 */
[----:B------:R-:W-:Y:S04]  /*53c0*/  STS.U16 [R181+0x13e00], R50 ;  /* 0x013e0032b5007388 */ /* 0x000fe80000000400 */
[----:B------:R-:W-:Y:S06]  /*53d0*/  BAR.SYNC.DEFER_BLOCKING 0x0 ;  /* 0x0000000000007b1d */ /* 0x000fec0000010000 */
[----:B------:R-:W-:Y:S04]  /*53e0*/  LDSM.16.MT88.4 R156, [R3] ;  /* 0x00000000039c783b */ /* 0x000fe80000004200 */
[----:B------:R-:W0:Y:S04]  /*53f0*/  LDSM.16.M88.4 R184, [R175+0x10000] ;  /* 0x01000000afb8783b */ /* 0x000e280000000200 */
[----:B------:R-:W1:Y:S04]  /*5400*/  LDSM.16.MT88.4 R108, [R3+0x80] ;  /* 0x00008000036c783b */ /* 0x000e680000004200 */
[----:B------:R-:W2:Y:S04]  /*5410*/  LDSM.16.MT88.4 R48, [R219] ;  /* 0x00000000db30783b */ /* 0x000ea80000004200 */
[----:B------:R-:W3:Y:S04]  /*5420*/  LDSM.16.MT88.4 R168, [R3+0x1000] ;  /* 0x0010000003a8783b */ /* 0x000ee80000004200 */
[----:B------:R-:W4:Y:S04]  /*5430*/  LDSM.16.MT88.4 R40, [R3+0x1080] ;  /* 0x001080000328783b */ /* 0x000f280000004200 */
[----:B------:R-:W5:Y:S04]  /*5440*/  LDSM.16.MT88.4 R44, [R219+0x1000] ;  /* 0x00100000db2c783b */ /* 0x000f680000004200 */
[----:B------:R-:W3:Y:S04]  /*5450*/  LDSM.16.MT88.4 R188, [R219+0x80] ;  /* 0x00008000dbbc783b */ /* 0x000ee80000004200 */
[----:B------:R-:W4:Y:S04]  /*5460*/  LDSM.16.MT88.4 R180, [R218] ;  /* 0x00000000dab4783b */ /* 0x000f280000004200 */
[----:B------:R-:W4:Y:S04]  /*5470*/  LDSM.16.MT88.4 R176, [R218+0x80] ;  /* 0x00008000dab0783b */ /* 0x000f280000004200 */
[----:B------:R-:W5:Y:S01]  /*5480*/  LDSM.16.MT88.4 R164, [R252] ;  /* 0x00000000fca4783b */ /* 0x000f620000004200 */
[-C--:B0-----:R-:W-:Y:S03]  /*5490*/  HMMA.16816.F32.BF16 R156, R156, R184.reuse, RZ ;  /* 0x000000b89c9c723c */ /* 0x081fe600000418ff */
[----:B------:R-:W0:Y:S04]  /*54a0*/  LDSM.16.MT88.4 R196, [R252+0x80] ;  /* 0x00008000fcc4783b */ /* 0x000e280000004200 */
[----:B------:R-:W-:Y:S01]  /*54b0*/  LDSM.16.MT88.4 R160, [R252+0x1000] ;  /* 0x00100000fca0783b */ /* 0x000fe20000004200 */
[-C--:B-1----:R-:W-:Y:S03]  /*54c0*/  HMMA.16816.F32.BF16 R108, R108, R184.reuse, RZ ;  /* 0x000000b86c6c723c */ /* 0x082fe600000418ff */
[----:B------:R-:W-:Y:S04]  /*54d0*/  LDSM.16.MT88.4 R192, [R252+0x1080] ;  /* 0x00108000fcc0783b */ /* 0x000fe80000004200 */
[----:B------:R-:W-:Y:S01]  /*54e0*/  LDSM.16.MT88.4 R212, [R3+0xc080] ;  /* 0x00c0800003d4783b */ /* 0x000fe20000004200 */
[----:B--2---:R-:W-:Y:S03]  /*54f0*/  HMMA.16816.F32.BF16 R48, R48, R184, RZ ;  /* 0x000000b83030723c */ /* 0x004fe600000418ff */
[----:B------:R-:W-:Y:S04]  /*5500*/  LDSM.16.MT88.4 R208, [R219+0xc000] ;  /* 0x00c00000dbd0783b */ /* 0x000fe80000004200 */
[----:B------:R-:W-:Y:S01]  /*5510*/  LDSM.16.MT88.4 R204, [R219+0xc080] ;  /* 0x00c08000dbcc783b */ /* 0x000fe20000004200 */
[-C--:B---3--:R-:W-:Y:S03]  /*5520*/  HMMA.16816.F32.BF16 R168, R168, R186.reuse, R156 ;  /* 0x000000baa8a8723c */ /* 0x088fe6000004189c */
[----:B------:R-:W-:Y:S04]  /*5530*/  LDSM.16.MT88.4 R156, [R218+0x1080] ;  /* 0x00108000da9c783b */ /* 0x000fe80000004200 */
[----:B------:R-:W-:Y:S01]  /*5540*/  LDSM.16.MT88.4 R200, [R218+0xc000] ;  /* 0x00c00000dac8783b */ /* 0x000fe20000004200 */
[-C--:B----4-:R-:W-:Y:S03]  /*5550*/  HMMA.16816.F32.BF16 R40, R40, R186.reuse, R108 ;  /* 0x000000ba2828723c */ /* 0x090fe6000004186c */
[----:B------:R-:W-:Y:S05]  /*5560*/  LDSM.16.MT88.4 R108, [R218+0x1000] ;  /* 0x00100000da6c783b */ /* 0x000fea0000004200 */
[----:B-----5:R-:W-:Y:S01]  /*5570*/  HMMA.16816.F32.BF16 R44, R44, R186, R48 ;  /* 0x000000ba2c2c723c */ /* 0x020fe20000041830 */
[----:B------:R-:W1:Y:S07]  /*5580*/  LDSM.16.MT88.4 R48, [R219+0x1080] ;  /* 0x00108000db30783b */ /* 0x000e6e0000004200 */
[-C--:B------:R-:W-:Y:S08]  /*5590*/  HMMA.16816.F32.BF16 R188, R188, R184.reuse, RZ ;  /* 0x000000b8bcbc723c */ /* 0x080ff000000418ff */
[-C--:B------:R-:W-:Y:S08]  /*55a0*/  HMMA.16816.F32.BF16 R180, R180, R184.reuse, RZ ;  /* 0x000000b8b4b4723c */ /* 0x080ff000000418ff */
[-C--:B------:R-:W-:Y:S08]  /*55b0*/  HMMA.16816.F32.BF16 R176, R176, R184.reuse, RZ ;  /* 0x000000b8b0b0723c */ /* 0x080ff000000418ff */
[-C--:B------:R-:W-:Y:S08]  /*55c0*/  HMMA.16816.F32.BF16 R164, R164, R184.reuse, RZ ;  /* 0x000000b8a4a4723c */ /* 0x080ff000000418ff */
[----:B0-----:R-:W-:Y:S08]  /*55d0*/  HMMA.16816.F32.BF16 R196, R196, R184, RZ ;  /* 0x000000b8c4c4723c */ /* 0x001ff000000418ff */
[-C--:B-1----:R-:W-:Y:S01]  /*55e0*/  HMMA.16816.F32.BF16 R48, R48, R186.reuse, R188 ;  /* 0x000000ba3030723c */ /* 0x082fe200000418bc */
[----:B------:R-:W-:Y:S07]  /*55f0*/  LDSM.16.MT88.4 R188, [R3+0x2000] ;  /* 0x0020000003bc783b */ /* 0x000fee0000004200 */
[-C--:B------:R-:W-:Y:S01]  /*5600*/  HMMA.16816.F32.BF16 R108, R108, R186.reuse, R180 ;  /* 0x000000ba6c6c723c */ /* 0x080fe200000418b4 */
[----:B------:R-:W-:Y:S07]  /*5610*/  LDSM.16.MT88.4 R180, [R3+0x2080] ;  /* 0x0020800003b4783b */ /* 0x000fee0000004200 */
[-C--:B------:R-:W-:Y:S01]  /*5620*/  HMMA.16816.F32.BF16 R156, R156, R186.reuse, R176 ;  /* 0x000000ba9c9c723c */ /* 0x080fe200000418b0 */
[----:B------:R-:W0:Y:S07]  /*5630*/  LDSM.16.M88.4 R176, [R220+0x10000] ;  /* 0x01000000dcb0783b */ /* 0x000e2e0000000200 */
[-C--:B------:R-:W-:Y:S01]  /*5640*/  HMMA.16816.F32.BF16 R160, R160, R186.reuse, R164 ;  /* 0x000000baa0a0723c */ /* 0x080fe200000418a4 */
[----:B------:R-:W1:Y:S07]  /*5650*/  LDSM.16.MT88.4 R164, [R219+0x2000] ;  /* 0x00200000dba4783b */ /* 0x000e6e0000004200 */
[----:B------:R-:W-:Y:S01]  /*5660*/  HMMA.16816.F32.BF16 R184, R192, R186, R196 ;  /* 0x000000bac0b8723c */ /* 0x000fe200000418c4 */
[----:B------:R-:W2:Y:S04]  /*5670*/  LDSM.16.MT88.4 R192, [R219+0x2080] ;  /* 0x00208000dbc0783b */ /* 0x000ea80000004200 */
[----:B------:R-:W-:Y:S03]  /*5680*/  LDSM.16.MT88.4 R196, [R3+0x7080] ;  /* 0x0070800003c4783b */ /* 0x000fe60000004200 */
[-C--:B0-----:R-:W-:Y:S01]  /*5690*/  HMMA.16816.F32.BF16 R168, R188, R176.reuse, R168 ;  /* 0x000000b0bca8723c */ /* 0x081fe200000418a8 */
[----:B------:R-:W0:Y:S07]  /*56a0*/  LDSM.16.MT88.4 R188, [R218+0x2000] ;  /* 0x00200000dabc783b */ /* 0x000e2e0000004200 */
[-C--:B------:R-:W-:Y:S01]  /*56b0*/  HMMA.16816.F32.BF16 R40, R180, R176.reuse, R40 ;  /* 0x000000b0b428723c */ /* 0x080fe20000041828 */
[----:B------:R-:W3:Y:S07]  /*56c0*/  LDSM.16.MT88.4 R180, [R218+0x2080] ;  /* 0x00208000dab4783b */ /* 0x000eee0000004200 */
[-C--:B-1----:R-:W-:Y:S01]  /*56d0*/  HMMA.16816.F32.BF16 R44, R164, R176.reuse, R44 ;  /* 0x000000b0a42c723c */ /* 0x082fe2000004182c */
[----:B------:R-:W1:Y:S07]  /*56e0*/  LDSM.16.MT88.4 R164, [R252+0x2000] ;  /* 0x00200000fca4783b */ /* 0x000e6e0000004200 */
[-C--:B--2---:R-:W-:Y:S01]  /*56f0*/  HMMA.16816.F32.BF16 R48, R192, R176.reuse, R48 ;  /* 0x000000b0c030723c */ /* 0x084fe20000041830 */
[----:B------:R-:W2:Y:S07]  /*5700*/  LDSM.16.MT88.4 R192, [R252+0x2080] ;  /* 0x00208000fcc0783b */ /* 0x000eae0000004200 */
[-C--:B0-----:R-:W-:Y:S01]  /*5710*/  HMMA.16816.F32.BF16 R108, R188, R176.reuse, R108 ;  /* 0x000000b0bc6c723c */ /* 0x081fe2000004186c */
[----:B------:R-:W0:Y:S07]  /*5720*/  LDSM.16.MT88.4 R188, [R3+0x3000] ;  /* 0x0030000003bc783b */ /* 0x000e2e0000004200 */
[-C--:B---3--:R-:W-:Y:S01]  /*5730*/  HMMA.16816.F32.BF16 R156, R180, R176.reuse, R156 ;  /* 0x000000b0b49c723c */ /* 0x088fe2000004189c */
[----:B------:R-:W3:Y:S07]  /*5740*/  LDSM.16.MT88.4 R180, [R3+0x3080] ;  /* 0x0030800003b4783b */ /* 0x000eee0000004200 */
[-C--:B-1----:R-:W-:Y:S01]  /*5750*/  HMMA.16816.F32.BF16 R160, R164, R176.reuse, R160 ;  /* 0x000000b0a4a0723c */ /* 0x082fe200000418a0 */
[----:B------:R-:W1:Y:S07]  /*5760*/  LDSM.16.MT88.4 R164, [R219+0x3000] ;  /* 0x00300000dba4783b */ /* 0x000e6e0000004200 */
[----:B--2---:R-:W-:Y:S01]  /*5770*/  HMMA.16816.F32.BF16 R184, R192, R176, R184 ;  /* 0x000000b0c0b8723c */ /* 0x004fe200000418b8 */
[----:B------:R-:W2:Y:S07]  /*5780*/  LDSM.16.MT88.4 R192, [R219+0x3080] ;  /* 0x00308000dbc0783b */ /* 0x000eae0000004200 */
[-C--:B0-----:R-:W-:Y:S01]  /*5790*/  HMMA.16816.F32.BF16 R168, R188, R178.reuse, R168 ;  /* 0x000000b2bca8723c */ /* 0x081fe200000418a8 */
[----:B------:R-:W0:Y:S07]  /*57a0*/  LDSM.16.MT88.4 R188, [R218+0x3000] ;  /* 0x00300000dabc783b */ /* 0x000e2e0000004200 */
[-C--:B---3--:R-:W-:Y:S01]  /*57b0*/  HMMA.16816.F32.BF16 R40, R180, R178.reuse, R40 ;  /* 0x000000b2b428723c */ /* 0x088fe20000041828 */
[----:B------:R-:W3:Y:S07]  /*57c0*/  LDSM.16.MT88.4 R180, [R218+0x3080] ;  /* 0x00308000dab4783b */ /* 0x000eee0000004200 */
[-C--:B-1----:R-:W-:Y:S01]  /*57d0*/  HMMA.16816.F32.BF16 R44, R164, R178.reuse, R44 ;  /* 0x000000b2a42c723c */ /* 0x082fe2000004182c */
[----:B------:R-:W1:Y:S07]  /*57e0*/  LDSM.16.MT88.4 R164, [R252+0x3000] ;  /* 0x00300000fca4783b */ /* 0x000e6e0000004200 */
[-C--:B--2---:R-:W-:Y:S01]  /*57f0*/  HMMA.16816.F32.BF16 R48, R192, R178.reuse, R48 ;  /* 0x000000b2c030723c */ /* 0x084fe20000041830 */
[----:B------:R-:W2:Y:S07]  /*5800*/  LDSM.16.MT88.4 R192, [R252+0x3080] ;  /* 0x00308000fcc0783b */ /* 0x000eae0000004200 */
[-C--:B0-----:R-:W-:Y:S01]  /*5810*/  HMMA.16816.F32.BF16 R108, R188, R178.reuse, R108 ;  /* 0x000000b2bc6c723c */ /* 0x081fe2000004186c */
[----:B------:R-:W-:Y:S07]  /*5820*/  LDSM.16.M88.4 R188, [R175+0x10080] ;  /* 0x01008000afbc783b */ /* 0x000fee0000000200 */
[-C--:B---3--:R-:W-:Y:S01]  /*5830*/  HMMA.16816.F32.BF16 R156, R180, R178.reuse, R156 ;  /* 0x000000b2b49c723c */ /* 0x088fe2000004189c */
[----:B------:R-:W0:Y:S07]  /*5840*/  LDSM.16.MT88.4 R180, [R3+0x4000] ;  /* 0x0040000003b4783b */ /* 0x000e2e0000004200 */
[-C--:B-1----:R-:W-:Y:S01]  /*5850*/  HMMA.16816.F32.BF16 R160, R164, R178.reuse, R160 ;  /* 0x000000b2a4a0723c */ /* 0x082fe200000418a0 */
[----:B------:R-:W1:Y:S07]  /*5860*/  LDSM.16.MT88.4 R164, [R3+0x4080] ;  /* 0x0040800003a4783b */ /* 0x000e6e0000004200 */
[----:B--2---:R-:W-:Y:S01]  /*5870*/  HMMA.16816.F32.BF16 R176, R192, R178, R184 ;  /* 0x000000b2c0b0723c */ /* 0x004fe200000418b8 */
[----:B------:R-:W2:Y:S04]  /*5880*/  LDSM.16.MT88.4 R192, [R219+0x4000] ;  /* 0x00400000dbc0783b */ /* 0x000ea80000004200 */
[----:B------:R-:W3:Y:S03]  /*5890*/  LDSM.16.MT88.4 R184, [R219+0x4080] ;  /* 0x00408000dbb8783b */ /* 0x000ee60000004200 */
[-C--:B0-----:R-:W-:Y:S01]  /*58a0*/  HMMA.16816.F32.BF16 R168, R180, R188.reuse, R168 ;  /* 0x000000bcb4a8723c */ /* 0x081fe200000418a8 */
[----:B------:R-:W0:Y:S07]  /*58b0*/  LDSM.16.MT88.4 R180, [R218+0x4000] ;  /* 0x00400000dab4783b */ /* 0x000e2e0000004200 */
[-C--:B-1----:R-:W-:Y:S01]  /*58c0*/  HMMA.16816.F32.BF16 R40, R164, R188.reuse, R40 ;  /* 0x000000bca428723c */ /* 0x082fe20000041828 */
[----:B------:R-:W1:Y:S07]  /*58d0*/  LDSM.16.MT88.4 R164, [R218+0x4080] ;  /* 0x00408000daa4783b */ /* 0x000e6e0000004200 */
[-C--:B--2---:R-:W-:Y:S01]  /*58e0*/  HMMA.16816.F32.BF16 R44, R192, R188.reuse, R44 ;  /* 0x000000bcc02c723c */ /* 0x084fe2000004182c */
[----:B------:R-:W2:Y:S07]  /*58f0*/  LDSM.16.MT88.4 R192, [R252+0x4000] ;  /* 0x00400000fcc0783b */ /* 0x000eae0000004200 */
[-C--:B---3--:R-:W-:Y:S01]  /*5900*/  HMMA.16816.F32.BF16 R48, R184, R188.reuse, R48 ;  /* 0x000000bcb830723c */ /* 0x088fe20000041830 */
[----:B------:R-:W3:Y:S07]  /*5910*/  LDSM.16.MT88.4 R184, [R252+0x4080] ;  /* 0x00408000fcb8783b */ /* 0x000eee0000004200 */
[-C--:B0-----:R-:W-:Y:S01]  /*5920*/  HMMA.16816.F32.BF16 R108, R180, R188.reuse, R108 ;  /* 0x000000bcb46c723c */ /* 0x081fe2000004186c */
[----:B------:R-:W0:Y:S07]  /*5930*/  LDSM.16.MT88.4 R180, [R3+0x5000] ;  /* 0x0050000003b4783b */ /* 0x000e2e0000004200 */
[-C--:B-1----:R-:W-:Y:S01]  /*5940*/  HMMA.16816.F32.BF16 R156, R164, R188.reuse, R156 ;  /* 0x000000bca49c723c */ /* 0x082fe2000004189c */
[----:B------:R-:W1:Y:S07]  /*5950*/  LDSM.16.MT88.4 R164, [R3+0x5080] ;  /* 0x0050800003a4783b */ /* 0x000e6e0000004200 */
[-C--:B--2---:R-:W-:Y:S01]  /*5960*/  HMMA.16816.F32.BF16 R160, R192, R188.reuse, R160 ;  /* 0x000000bcc0a0723c */ /* 0x084fe200000418a0 */
[----:B------:R-:W2:Y:S07]  /*5970*/  LDSM.16.MT88.4 R192, [R219+0x5000] ;  /* 0x00500000dbc0783b */ /* 0x000eae0000004200 */
[----:B---3--:R-:W-:Y:S01]  /*5980*/  HMMA.16816.F32.BF16 R176, R184, R188, R176 ;  /* 0x000000bcb8b0723c */ /* 0x008fe200000418b0 */
[----:B------:R-:W3:Y:S07]  /*5990*/  LDSM.16.MT88.4 R184, [R219+0x5080] ;  /* 0x00508000dbb8783b */ /* 0x000eee0000004200 */
        /* <DEDUP_REMOVED lines=9> */
[----:B------:R-:W-:Y:S07]  /*5a30*/  LDSM.16.MT88.4 R180, [R3+0x6000] ;  /* 0x0060000003b4783b */ /* 0x000fee0000004200 */
[-C--:B-1----:R-:W-:Y:S01]  /*5a40*/  HMMA.16816.F32.BF16 R156, R164, R190.reuse, R156 ;  /* 0x000000bea49c723c */ /* 0x082fe2000004189c */
[----:B------:R-:W0:Y:S07]  /*5a50*/  LDSM.16.M88.4 R164, [R220+0x10080] ;  /* 0x01008000dca4783b */ /* 0x000e2e0000000200 */
[-C--:B--2---:R-:W-:Y:S01]  /*5a60*/  HMMA.16816.F32.BF16 R160, R192, R190.reuse, R160 ;  /* 0x000000bec0a0723c */ /* 0x084fe200000418a0 */
[----:B------:R-:W-:Y:S07]  /*5a70*/  LDSM.16.MT88.4 R192, [R3+0x6080] ;  /* 0x0060800003c0783b */ /* 0x000fee0000004200 */
[----:B---3--:R-:W-:Y:S01]  /*5a80*/  HMMA.16816.F32.BF16 R188, R184, R190, R176 ;  /* 0x000000beb8bc723c */ /* 0x008fe200000418b0 */
[----:B------:R-:W1:Y:S04]  /*5a90*/  LDSM.16.MT88.4 R176, [R219+0x6080] ;  /* 0x00608000dbb0783b */ /* 0x000e680000004200 */
[----:B------:R-:W2:Y:S03]  /*5aa0*/  LDSM.16.MT88.4 R184, [R219+0x6000] ;  /* 0x00600000dbb8783b */ /* 0x000ea60000004200 */
[-C--:B0-----:R-:W-:Y:S01]  /*5ab0*/  HMMA.16816.F32.BF16 R168, R180, R164.reuse, R168 ;  /* 0x000000a4b4a8723c */ /* 0x081fe200000418a8 */
[----:B------:R-:W0:Y:S07]  /*5ac0*/  LDSM.16.MT88.4 R180, [R218+0x6000] ;  /* 0x00600000dab4783b */ /* 0x000e2e0000004200 */
[-C--:B-1----:R-:W-:Y:S01]  /*5ad0*/  HMMA.16816.F32.BF16 R48, R176, R164.reuse, R48 ;  /* 0x000000a4b030723c */ /* 0x082fe20000041830 */
[----:B------:R-:W1:Y:S07]  /*5ae0*/  LDSM.16.MT88.4 R176, [R252+0x6080] ;  /* 0x00608000fcb0783b */ /* 0x000e6e0000004200 */
[-C--:B------:R-:W-:Y:S01]  /*5af0*/  HMMA.16816.F32.BF16 R40, R192, R164.reuse, R40 ;  /* 0x000000a4c028723c */ /* 0x080fe20000041828 */
[----:B------:R-:W3:Y:S07]  /*5b00*/  LDSM.16.MT88.4 R192, [R218+0x6080] ;  /* 0x00608000dac0783b */ /* 0x000eee0000004200 */
[-C--:B--2---:R-:W-:Y:S01]  /*5b10*/  HMMA.16816.F32.BF16 R44, R184, R164.reuse, R44 ;  /* 0x000000a4b82c723c */ /* 0x084fe2000004182c */
[----:B------:R-:W2:Y:S07]  /*5b20*/  LDSM.16.MT88.4 R184, [R252+0x6000] ;  /* 0x00600000fcb8783b */ /* 0x000eae0000004200 */
[-C--:B0-----:R-:W-:Y:S01]  /*5b30*/  HMMA.16816.F32.BF16 R108, R180, R164.reuse, R108 ;  /* 0x000000a4b46c723c */ /* 0x081fe2000004186c */
[----:B------:R-:W0:Y:S07]  /*5b40*/  LDSM.16.MT88.4 R180, [R3+0x7000] ;  /* 0x0070000003b4783b */ /* 0x000e2e0000004200 */
[-C--:B-1----:R-:W-:Y:S01]  /*5b50*/  HMMA.16816.F32.BF16 R188, R176, R164.reuse, R188 ;  /* 0x000000a4b0bc723c */ /* 0x082fe200000418bc */
[----:B------:R-:W1:Y:S07]  /*5b60*/  LDSM.16.MT88.4 R176, [R219+0x7000] ;  /* 0x00700000dbb0783b */ /* 0x000e6e0000004200 */
[-C--:B---3--:R-:W-:Y:S01]  /*5b70*/  HMMA.16816.F32.BF16 R156, R192, R164.reuse, R156 ;  /* 0x000000a4c09c723c */ /* 0x088fe2000004189c */
[----:B------:R-:W3:Y:S07]  /*5b80*/  LDSM.16.MT88.4 R192, [R219+0x7080] ;  /* 0x00708000dbc0783b */ /* 0x000eee0000004200 */
[----:B--2---:R-:W-:Y:S01]  /*5b90*/  HMMA.16816.F32.BF16 R160, R184, R164, R160 ;  /* 0x000000a4b8a0723c */ /* 0x004fe200000418a0 */
[----:B------:R-:W2:Y:S07]  /*5ba0*/  LDSM.16.MT88.4 R184, [R218+0x7000] ;  /* 0x00700000dab8783b */ /* 0x000eae0000004200 */
[-C--:B0-----:R-:W-:Y:S01]  /*5bb0*/  HMMA.16816.F32.BF16 R168, R180, R166.reuse, R168 ;  /* 0x000000a6b4a8723c */ /* 0x081fe200000418a8 */
[----:B------:R-:W0:Y:S07]  /*5bc0*/  LDSM.16.MT88.4 R180, [R218+0x7080] ;  /* 0x00708000dab4783b */ /* 0x000e2e0000004200 */
[-C--:B-1----:R-:W-:Y:S01]  /*5bd0*/  HMMA.16816.F32.BF16 R44, R176, R166.reuse, R44 ;  /* 0x000000a6b02c723c */ /* 0x082fe2000004182c */
[----:B------:R-:W1:Y:S07]  /*5be0*/  LDSM.16.MT88.4 R176, [R252+0x7000] ;  /* 0x00700000fcb0783b */ /* 0x000e6e0000004200 */
[-C--:B---3--:R-:W-:Y:S01]  /*5bf0*/  HMMA.16816.F32.BF16 R48, R192, R166.reuse, R48 ;  /* 0x000000a6c030723c */ /* 0x088fe20000041830 */
[----:B------:R-:W3:Y:S07]  /*5c00*/  LDSM.16.MT88.4 R192, [R252+0x7080] ;  /* 0x00708000fcc0783b */ /* 0x000eee0000004200 */
[-C--:B--2---:R-:W-:Y:S01]  /*5c10*/  HMMA.16816.F32.BF16 R108, R184, R166.reuse, R108 ;  /* 0x000000a6b86c723c */ /* 0x084fe2000004186c */
[----:B------:R-:W-:Y:S07]  /*5c20*/  LDSM.16.MT88.4 R184, [R3+0x8000] ;  /* 0x0080000003b8783b */ /* 0x000fee0000004200 */
[-C--:B0-----:R-:W-:Y:S01]  /*5c30*/  HMMA.16816.F32.BF16 R156, R180, R166.reuse, R156 ;  /* 0x000000a6b49c723c */ /* 0x081fe2000004189c */
[----:B------:R-:W0:Y:S07]  /*5c40*/  LDSM.16.M88.4 R180, [R175+0x10100] ;  /* 0x01010000afb4783b */ /* 0x000e2e0000000200 */
[-C--:B-1----:R-:W-:Y:S01]  /*5c50*/  HMMA.16816.F32.BF16 R160, R176, R166.reuse, R160 ;  /* 0x000000a6b0a0723c */ /* 0x082fe200000418a0 */
[----:B------:R-:W1:Y:S07]  /*5c60*/  LDSM.16.MT88.4 R176, [R3+0x8080] ;  /* 0x0080800003b0783b */ /* 0x000e6e0000004200 */
[-C--:B------:R-:W-:Y:S01]  /*5c70*/  HMMA.16816.F32.BF16 R40, R196, R166.reuse, R40 ;  /* 0x000000a6c428723c */ /* 0x080fe20000041828 */
[----:B------:R-:W-:Y:S07]  /*5c80*/  LDSM.16.MT88.4 R196, [R219+0x9000] ;  /* 0x00900000dbc4783b */ /* 0x000fee0000004200 */
[----:B---3--:R-:W-:Y:S01]  /*5c90*/  HMMA.16816.F32.BF16 R164, R192, R166, R188 ;  /* 0x000000a6c0a4723c */ /* 0x008fe200000418bc */
        /* <DEDUP_REMOVED lines=12> */
[----:B-1----:R-:W-:Y:S01]  /*5d60*/  HMMA.16816.F32.BF16 R156, R176, R180, R156 ;  /* 0x000000b4b09c723c */ /* 0x002fe2000004189c */
[----:B------:R-:W1:Y:S07]  /*5d70*/  LDSM.16.MT88.4 R176, [R3+0x9080] ;  /* 0x0090800003b0783b */ /* 0x000e6e0000004200 */
[----:B------:R-:W-:Y:S01]  /*5d80*/  HMMA.16816.F32.BF16 R44, R196, R182, R44 ;  /* 0x000000b6c42c723c */ /* 0x000fe2000004182c */
[----:B------:R-:W-:Y:S07]  /*5d90*/  LDSM.16.MT88.4 R196, [R252+0x9080] ;  /* 0x00908000fcc4783b */ /* 0x000fee0000004200 */
        /* <DEDUP_REMOVED lines=9> */
[----:B------:R-:W-:Y:S07]  /*5e30*/  LDSM.16.MT88.4 R192, [R3+0xa000] ;  /* 0x00a0000003c0783b */ /* 0x000fee0000004200 */
[-C--:B---3--:R-:W-:Y:S01]  /*5e40*/  HMMA.16816.F32.BF16 R108, R188, R182.reuse, R108 ;  /* 0x000000b6bc6c723c */ /* 0x088fe2000004186c */
[----:B------:R-:W2:Y:S07]  /*5e50*/  LDSM.16.M88.4 R188, [R220+0x10100] ;  /* 0x01010000dcbc783b */ /* 0x000eae0000000200 */
[-C--:B0-----:R-:W-:Y:S01]  /*5e60*/  HMMA.16816.F32.BF16 R156, R184, R182.reuse, R156 ;  /* 0x000000b6b89c723c */ /* 0x081fe2000004189c */
[----:B------:R-:W0:Y:S07]  /*5e70*/  LDSM.16.MT88.4 R184, [R3+0xa080] ;  /* 0x00a0800003b8783b */ /* 0x000e2e0000004200 */
[-C--:B-1----:R-:W-:Y:S01]  /*5e80*/  HMMA.16816.F32.BF16 R160, R176, R182.reuse, R160 ;  /* 0x000000b6b0a0723c */ /* 0x082fe200000418a0 */
[----:B------:R-:W1:Y:S07]  /*5e90*/  LDSM.16.MT88.4 R176, [R219+0xa000] ;  /* 0x00a00000dbb0783b */ /* 0x000e6e0000004200 */
[----:B------:R-:W-:Y:S01]  /*5ea0*/  HMMA.16816.F32.BF16 R180, R196, R182, R164 ;  /* 0x000000b6c4b4723c */ /* 0x000fe200000418a4 */
[----:B------:R-:W3:Y:S04]  /*5eb0*/  LDSM.16.MT88.4 R164, [R219+0xa080] ;  /* 0x00a08000dba4783b */ /* 0x000ee80000004200 */
[----:B------:R-:W-:Y:S03]  /*5ec0*/  LDSM.16.MT88.4 R196, [R3+0xb000] ;  /* 0x00b0000003c4783b */ /* 0x000fe60000004200 */
        /* <DEDUP_REMOVED lines=9> */
[----:B------:R-:W2:Y:S07]  /*5f60*/  LDSM.16.MT88.4 R192, [R3+0xb080] ;  /* 0x00b0800003c0783b */ /* 0x000eae0000004200 */
[-C--:B0-----:R-:W-:Y:S01]  /*5f70*/  HMMA.16816.F32.BF16 R156, R184, R188.reuse, R156 ;  /* 0x000000bcb89c723c */ /* 0x081fe2000004189c */
[----:B------:R-:W0:Y:S07]  /*5f80*/  LDSM.16.MT88.4 R184, [R219+0xb000] ;  /* 0x00b00000dbb8783b */ /* 0x000e2e0000004200 */
[-C--:B-1----:R-:W-:Y:S01]  /*5f90*/  HMMA.16816.F32.BF16 R160, R176, R188.reuse, R160 ;  /* 0x000000bcb0a0723c */ /* 0x082fe200000418a0 */
[----:B------:R-:W1:Y:S07]  /*5fa0*/  LDSM.16.MT88.4 R176, [R219+0xb080] ;  /* 0x00b08000dbb0783b */ /* 0x000e6e0000004200 */
[----:B---3--:R-:W-:Y:S01]  /*5fb0*/  HMMA.16816.F32.BF16 R180, R164, R188, R180 ;  /* 0x000000bca4b4723c */ /* 0x008fe200000418b4 */
[----:B------:R-:W3:Y:S07]  /*5fc0*/  LDSM.16.MT88.4 R164, [R218+0xb000] ;  /* 0x00b00000daa4783b */ /* 0x000eee0000004200 */
[-C--:B------:R-:W-:Y:S01]  /*5fd0*/  HMMA.16816.F32.BF16 R168, R196, R190.reuse, R168 ;  /* 0x000000bec4a8723c */ /* 0x080fe200000418a8 */
[----:B------:R-:W4:Y:S07]  /*5fe0*/  LDSM.16.MT88.4 R196, [R218+0xb080] ;  /* 0x00b08000dac4783b */ /* 0x000f2e0000004200 */
[-C--:B--2---:R-:W-:Y:S01]  /*5ff0*/  HMMA.16816.F32.BF16 R40, R192, R190.reuse, R40 ;  /* 0x000000bec028723c */ /* 0x084fe20000041828 */
[----:B------:R-:W2:Y:S07]  /*6000*/  LDSM.16.MT88.4 R192, [R252+0xb000] ;  /* 0x00b00000fcc0783b */ /* 0x000eae0000004200 */
[-C--:B0-----:R-:W-:Y:S01]  /*6010*/  HMMA.16816.F32.BF16 R44, R184, R190.reuse, R44 ;  /* 0x000000beb82c723c */ /* 0x081fe2000004182c */
[----:B------:R-:W0:Y:S07]  /*6020*/  LDSM.16.MT88.4 R184, [R252+0xb080] ;  /* 0x00b08000fcb8783b */ /* 0x000e2e0000004200 */
[-C--:B-1----:R-:W-:Y:S01]  /*6030*/  HMMA.16816.F32.BF16 R48, R176, R190.reuse, R48 ;  /* 0x000000beb030723c */ /* 0x082fe20000041830 */
[----:B------:R-:W-:Y:S07]  /*6040*/  LDSM.16.MT88.4 R176, [R3+0xc000] ;  /* 0x00c0000003b0783b */ /* 0x000fee0000004200 */
[-C--:B---3--:R-:W-:Y:S01]  /*6050*/  HMMA.16816.F32.BF16 R108, R164, R190.reuse, R108 ;  /* 0x000000bea46c723c */ /* 0x088fe2000004186c */
[----:B------:R-:W1:Y:S07]  /*6060*/  LDSM.16.M88.4 R164, [R175+0x10180] ;  /* 0x01018000afa4783b */ /* 0x000e6e0000000200 */
[-C--:B----4-:R-:W-:Y:S01]  /*6070*/  HMMA.16816.F32.BF16 R156, R196, R190.reuse, R156 ;  /* 0x000000bec49c723c */ /* 0x090fe2000004189c */
[----:B------:R-:W-:Y:S07]  /*6080*/  LDSM.16.MT88.4 R196, [R218+0xc080] ;  /* 0x00c08000dac4783b */ /* 0x000fee0000004200 */
[-C--:B--2---:R-:W-:Y:S01]  /*6090*/  HMMA.16816.F32.BF16 R160, R192, R190.reuse, R160 ;  /* 0x000000bec0a0723c */ /* 0x084fe200000418a0 */
[----:B------:R-:W-:Y:S07]  /*60a0*/  LDSM.16.MT88.4 R192, [R252+0xc000] ;  /* 0x00c00000fcc0783b */ /* 0x000fee0000004200 */
[----:B0-----:R-:W-:Y:S01]  /*60b0*/  HMMA.16816.F32.BF16 R188, R184, R190, R180 ;  /* 0x000000beb8bc723c */ /* 0x001fe200000418b4 */
[----:B------:R-:W0:Y:S04]  /*60c0*/  LDSM.16.MT88.4 R180, [R3+0xd080] ;  /* 0x00d0800003b4783b */ /* 0x000e280000004200 */
[----:B------:R-:W-:Y:S03]  /*60d0*/  LDSM.16.MT88.4 R184, [R252+0xc080] ;  /* 0x00c08000fcb8783b */ /* 0x000fe60000004200 */
[-C--:B-1----:R-:W-:Y:S01]  /*60e0*/  HMMA.16816.F32.BF16 R168, R176, R164.reuse, R168 ;  /* 0x000000a4b0a8723c */ /* 0x082fe200000418a8 */
[----:B------:R-:W1:Y:S07]  /*60f0*/  LDSM.16.MT88.4 R176, [R3+0xd000] ;  /* 0x00d0000003b0783b */ /* 0x000e6e0000004200 */
[-C--:B------:R-:W-:Y:S01]  /*6100*/  HMMA.16816.F32.BF16 R40, R212, R164.reuse, R40 ;  /* 0x000000a4d428723c */ /* 0x080fe20000041828 */
[----:B------:R-:W-:Y:S07]  /*6110*/  LDSM.16.MT88.4 R212, [R219+0xd000] ;  /* 0x00d00000dbd4783b */ /* 0x000fee0000004200 */
[----:B------:R-:W-:Y:S01]  /*6120*/  HMMA.16816.F32.BF16 R44, R208, R164, R44 ;  /* 0x000000a4d02c723c */ /* 0x000fe2000004182c */
[----:B------:R-:W-:Y:S11]  /*6130*/  LDSM.16.MT88.4 R208, [R219+0xd080] ;  /* 0x00d08000dbd0783b */ /* 0x000ff60000004200 */
[----:B------:R-:W-:Y:S04]  /*6140*/  @!UPT UIADD3 URZ, URZ, URZ, URZ ;  /* 0x0000003f3f3ff290 */ /* 0x000fe8000fffe03f */
[-C--:B0-----:R-:W-:Y:S01]  /*6150*/  HMMA.16816.F32.BF16 R180, R180, R166.reuse, R40 ;  /* 0x000000a6b4b4723c */ /* 0x081fe20000041828 */
[----:B------:R-:W-:Y:S07]  /*6160*/  LDSM.16.M88.4 R40, [R220+0x10180] ;  /* 0x01018000dc28783b */ /* 0x000fee0000000200 */
[----:B-1----:R-:W-:Y:S01]  /*6170*/  HMMA.16816.F32.BF16 R168, R176, R166, R168 ;  /* 0x000000a6b0a8723c */ /* 0x002fe200000418a8 */
[----:B------:R-:W0:Y:S07]  /*6180*/  LDSM.16.MT88.4 R176, [R3+0xe000] ;  /* 0x00e0000003b0783b */ /* 0x000e2e0000004200 */
[-C--:B------:R-:W-:Y:S01]  /*6190*/  HMMA.16816.F32.BF16 R48, R204, R164.reuse, R48 ;  /* 0x000000a4cc30723c */ /* 0x080fe20000041830 */
[----:B------:R-:W1:Y:S07]  /*61a0*/  LDSM.16.MT88.4 R204, [R218+0xd000] ;  /* 0x00d00000dacc783b */ /* 0x000e6e0000004200 */
[-C--:B------:R-:W-:Y:S01]  /*61b0*/  HMMA.16816.F32.BF16 R108, R200, R164.reuse, R108 ;  /* 0x000000a4c86c723c */ /* 0x080fe2000004186c */
[----:B------:R-:W2:Y:S07]  /*61c0*/  LDSM.16.MT88.4 R200, [R218+0xd080] ;  /* 0x00d08000dac8783b */ /* 0x000eae0000004200 */
[-C--:B------:R-:W-:Y:S01]  /*61d0*/  HMMA.16816.F32.BF16 R156, R196, R164.reuse, R156 ;  /* 0x000000a4c49c723c */ /* 0x080fe2000004189c */
[----:B------:R-:W3:Y:S07]  /*61e0*/  LDSM.16.MT88.4 R196, [R252+0xd000] ;  /* 0x00d00000fcc4783b */ /* 0x000eee0000004200 */
[-C--:B------:R-:W-:Y:S01]  /*61f0*/  HMMA.16816.F32.BF16 R160, R192, R164.reuse, R160 ;  /* 0x000000a4c0a0723c */ /* 0x080fe200000418a0 */
[----:B------:R-:W4:Y:S07]  /*6200*/  LDSM.16.MT88.4 R192, [R252+0xd080] ;  /* 0x00d08000fcc0783b */ /* 0x000f2e0000004200 */
[----:B------:R-:W-:Y:S01]  /*6210*/  HMMA.16816.F32.BF16 R188, R184, R164, R188 ;  /* 0x000000a4b8bc723c */ /* 0x000fe200000418bc */
[----:B------:R-:W5:Y:S07]  /*6220*/  LDSM.16.MT88.4 R184, [R3+0xe080] ;  /* 0x00e0800003b8783b */ /* 0x000f6e0000004200 */
[----:B0-----:R-:W-:Y:S01]  /*6230*/  HMMA.16816.F32.BF16 R168, R176, R40, R168 ;  /* 0x00000028b0a8723c */ /* 0x001fe200000418a8 */
[----:B------:R-:W0:Y:S07]  /*6240*/  LDSM.16.MT88.4 R176, [R219+0xe000] ;  /* 0x00e00000dbb0783b */ /* 0x000e2e0000004200 */
[-C--:B------:R-:W-:Y:S01]  /*6250*/  HMMA.16816.F32.BF16 R44, R212, R166.reuse, R44 ;  /* 0x000000a6d42c723c */ /* 0x080fe2000004182c */
[----:B------:R-:W-:Y:S07]  /*6260*/  LDSM.16.MT88.4 R212, [R219+0xe080] ;  /* 0x00e08000dbd4783b */ /* 0x000fee0000004200 */
[-C--:B------:R-:W-:Y:S01]  /*6270*/  HMMA.16816.F32.BF16 R48, R208, R166.reuse, R48 ;  /* 0x000000a6d030723c */ /* 0x080fe20000041830 */
[----:B------:R-:W-:Y:S07]  /*6280*/  LDSM.16.MT88.4 R208, [R218+0xe000] ;  /* 0x00e00000dad0783b */ /* 0x000fee0000004200 */
[-C--:B-1----:R-:W-:Y:S01]  /*6290*/  HMMA.16816.F32.BF16 R108, R204, R166.reuse, R108 ;  /* 0x000000a6cc6c723c */ /* 0x082fe2000004186c */
[----:B------:R-:W-:Y:S07]  /*62a0*/  LDSM.16.MT88.4 R204, [R218+0xe080] ;  /* 0x00e08000dacc783b */ /* 0x000fee0000004200 */
[-C--:B--2---:R-:W-:Y:S01]  /*62b0*/  HMMA.16816.F32.BF16 R156, R200, R166.reuse, R156 ;  /* 0x000000a6c89c723c */ /* 0x084fe2000004189c */
[----:B------:R-:W-:Y:S07]  /*62c0*/  LDSM.16.MT88.4 R200, [R252+0xe000] ;  /* 0x00e00000fcc8783b */ /* 0x000fee0000004200 */
[-C--:B---3--:R-:W-:Y:S01]  /*62d0*/  HMMA.16816.F32.BF16 R160, R196, R166.reuse, R160 ;  /* 0x000000a6c4a0723c */ /* 0x088fe200000418a0 */
[----:B------:R-:W1:Y:S07]  /*62e0*/  LDSM.16.MT88.4 R196, [R252+0xe080] ;  /* 0x00e08000fcc4783b */ /* 0x000e6e0000004200 */
[----:B----4-:R-:W-:Y:S01]  /*62f0*/  HMMA.16816.F32.BF16 R164, R192, R166, R188 ;  /* 0x000000a6c0a4723c */ /* 0x010fe200000418bc */
[----:B------:R-:W2:Y:S04]  /*6300*/  LDSM.16.MT88.4 R188, [R3+0xf080] ;  /* 0x00f0800003bc783b */ /* 0x000ea80000004200 */
[----:B------:R-:W-:Y:S03]  /*6310*/  LDSM.16.MT88.4 R192, [R3+0xf000] ;  /* 0x00f0000003c0783b */ /* 0x000fe60000004200 */
[-C--:B-----5:R-:W-:Y:S01]  /*6320*/  HMMA.16816.F32.BF16 R180, R184, R40.reuse, R180 ;  /* 0x00000028b8b4723c */ /* 0x0a0fe200000418b4 */
[----:B------:R-:W3:Y:S07]  /*6330*/  LDSM.16.MT88.4 R184, [R219+0xf000] ;  /* 0x00f00000dbb8783b */ /* 0x000eee0000004200 */
[-C--:B0-----:R-:W-:Y:S01]  /*6340*/  HMMA.16816.F32.BF16 R44, R176, R40.reuse, R44 ;  /* 0x00000028b02c723c */ /* 0x081fe2000004182c */
[----:B------:R-:W-:Y:S07]  /*6350*/  LDSM.16.MT88.4 R176, [R252+0xf080] ;  /* 0x00f08000fcb0783b */ /* 0x000fee0000004200 */
[----:B-1----:R-:W-:Y:S01]  /*6360*/  HMMA.16816.F32.BF16 R164, R196, R40, R164 ;  /* 0x00000028c4a4723c */ /* 0x002fe200000418a4 */
[----:B------:R-:W-:Y:S07]  /*6370*/  LDSM.16.MT88.4 R196, [R219+0xf080] ;  /* 0x00f08000dbc4783b */ /* 0x000fee0000004200 */
[-C--:B--2---:R-:W-:Y:S01]  /*6380*/  HMMA.16816.F32.BF16 R180, R188, R42.reuse, R180 ;  /* 0x0000002abcb4723c */ /* 0x084fe200000418b4 */
[----:B------:R-:W0:Y:S07]  /*6390*/  LDSM.16.MT88.4 R188, [R218+0xf000] ;  /* 0x00f00000dabc783b */ /* 0x000e2e0000004200 */
[----:B---3--:R-:W-:Y:S01]  /*63a0*/  HMMA.16816.F32.BF16 R184, R184, R42, R44 ;  /* 0x0000002ab8b8723c */ /* 0x008fe2000004182c */
[----:B------:R-:W1:Y:S07]  /*63b0*/  LDSM.16.MT88.4 R44, [R218+0xf080] ;  /* 0x00f08000da2c783b */ /* 0x000e6e0000004200 */
[----:B------:R-:W-:Y:S08]  /*63c0*/  HMMA.16816.F32.BF16 R108, R208, R40, R108 ;  /* 0x00000028d06c723c */ /* 0x000ff0000004186c */
[----:B------:R-:W-:Y:S01]  /*63d0*/  HMMA.16816.F32.BF16 R168, R192, R42, R168 ;  /* 0x0000002ac0a8723c */ /* 0x000fe200000418a8 */
[----:B------:R-:W2:Y:S07]  /*63e0*/  LDSM.16.MT88.4 R192, [R252+0xf000] ;  /* 0x00f00000fcc0783b */ /* 0x000eae0000004200 */
[-C--:B------:R-:W-:Y:S08]  /*63f0*/  HMMA.16816.F32.BF16 R48, R212, R40.reuse, R48 ;  /* 0x00000028d430723c */ /* 0x080ff00000041830 */
[-C--:B------:R-:W-:Y:S08]  /*6400*/  HMMA.16816.F32.BF16 R156, R204, R40.reuse, R156 ;  /* 0x00000028cc9c723c */ /* 0x080ff0000004189c */
[----:B------:R-:W-:Y:S08]  /*6410*/  HMMA.16816.F32.BF16 R160, R200, R40, R160 ;  /* 0x00000028c8a0723c */ /* 0x000ff000000418a0 */
[-C--:B0-----:R-:W-:Y:S08]  /*6420*/  HMMA.16816.F32.BF16 R108, R188, R42.reuse, R108 ;  /* 0x0000002abc6c723c */ /* 0x081ff0000004186c */
[----:B------:R-:W-:Y:S01]  /*6430*/  HMMA.16816.F32.BF16 R48, R196, R42, R48 ;  /* 0x0000002ac430723c */ /* 0x000fe20000041830 */
[----:B------:R-:W-:-:S07]  /*6440*/  FMUL R204, R168, c[0x0][0x188] ;  /* 0x00006200a8cc7a20 */ /* 0x000fce0000400000 */
[-C--:B-1----:R-:W-:Y:S07]  /*6450*/  HMMA.16816.F32.BF16 R44, R44, R42.reuse, R156 ;  /* 0x0000002a2c2c723c */ /* 0x082fee000004189c */
[----:B------:R-:W-:Y:S01]  /*6460*/  FMUL R156, R169, c[0x0][0x188] ;  /* 0x00006200a99c7a20 */ /* 0x000fe20000400000 */
[----:B--2---:R-:W-:Y:S01]  /*6470*/  HMMA.16816.F32.BF16 R160, R192, R42, R160 ;  /* 0x0000002ac0a0723c */ /* 0x004fe200000418a0 */
[----:B------:R-:W-:-:S07]  /*6480*/  FMUL R200, R108, c[0x0][0x188] ;  /* 0x000062006cc87a20 */ /* 0x000fce0000400000 */
[----:B------:R-:W-:Y:S01]  /*6490*/  HMMA.16816.F32.BF16 R40, R176, R42, R164 ;  /* 0x0000002ab028723c */ /* 0x000fe200000418a4 */
[----:B------:R-:W-:Y:S01]  /*64a0*/  FMNMX R204, R204, R156, !PT ;  /* 0x0000009ccccc7209 */ /* 0x000fe20007800000 */
[----:B------:R-:W-:Y:S02]  /*64b0*/  FMUL R157, R109, c[0x0][0x188] ;  /* 0x000062006d9d7a20 */ /* 0x000fe40000400000 */
[----:B------:R-:W-:Y:S02]  /*64c0*/  FMUL R199, R110, c[0x0][0x188] ;  /* 0x000062006ec77a20 */ /* 0x000fe40000400000 */
[----:B------:R-:W-:Y:S01]  /*64d0*/  FMUL R156, R111, c[0x0][0x188] ;  /* 0x000062006f9c7a20 */ /* 0x000fe20000400000 */
[----:B------:R-:W-:Y:S01]  /*64e0*/  FMNMX R200, R200, R157, !PT ;  /* 0x0000009dc8c87209 */ /* 0x000fe20007800000 */
[----:B------:R-:W-:Y:S02]  /*64f0*/  FMUL R201, R186, c[0x0][0x188] ;  /* 0x00006200bac97a20 */ /* 0x000fe40000400000 */
[----:B------:R-:W-:Y:S01]  /*6500*/  FMUL R158, R187, c[0x0][0x188] ;  /* 0x00006200bb9e7a20 */ /* 0x000fe20000400000 */
[----:B------:R-:W-:Y:S01]  /*6510*/  FMNMX R199, R199, R156, !PT ;  /* 0x0000009cc7c77209 */ /* 0x000fe20007800000 */
[----:B------:R-:W-:-:S02]  /*6520*/  FMUL R195, R182, c[0x0][0x188] ;  /* 0x00006200b6c37a20 */ /* 0x000fc40000400000 */
[----:B------:R-:W-:Y:S02]  /*6530*/  FMUL R157, R183, c[0x0][0x188] ;  /* 0x00006200b79d7a20 */ /* 0x000fe40000400000 */
[----:B------:R-:W-:Y:S02]  /*6540*/  FMUL R194, R48, c[0x0][0x188] ;  /* 0x0000620030c27a20 */ /* 0x000fe40000400000 */
[----:B------:R-:W-:Y:S01]  /*6550*/  FMUL R156, R49, c[0x0][0x188] ;  /* 0x00006200319c7a20 */ /* 0x000fe20000400000 */
[----:B------:R-:W-:Y:S01]  /*6560*/  FMNMX R201, R201, R158, !PT ;  /* 0x0000009ec9c97209 */ /* 0x000fe20007800000 */
[----:B------:R-:W-:Y:S01]  /*6570*/  FMUL R205, R170, c[0x0][0x188] ;  /* 0x00006200aacd7a20 */ /* 0x000fe20000400000 */
[----:B------:R-:W-:Y:S01]  /*6580*/  FMNMX R195, R195, R157, !PT ;  /* 0x0000009dc3c37209 */ /* 0x000fe20007800000 */
[----:B------:R-:W-:Y:S01]  /*6590*/  FMUL R164, R171, c[0x0][0x188] ;  /* 0x00006200aba47a20 */ /* 0x000fe20000400000 */
[----:B------:R-:W-:Y:S01]  /*65a0*/  FMNMX R194, R194, R156, !PT ;  /* 0x0000009cc2c27209 */ /* 0x000fe20007800000 */
[----:B------:R-:W-:-:S02]  /*65b0*/  FMUL R202, R184, c[0x0][0x188] ;  /* 0x00006200b8ca7a20 */ /* 0x000fc40000400000 */
[----:B------:R-:W-:Y:S02]  /*65c0*/  FMUL R159, R185, c[0x0][0x188] ;  /* 0x00006200b99f7a20 */ /* 0x000fe40000400000 */
[----:B------:R-:W-:Y:S02]  /*65d0*/  FMUL R196, R180, c[0x0][0x188] ;  /* 0x00006200b4c47a20 */ /* 0x000fe40000400000 */
[----:B------:R-:W-:Y:S02]  /*65e0*/  FMUL R158, R181, c[0x0][0x188] ;  /* 0x00006200b59e7a20 */ /* 0x000fe40000400000 */
[----:B------:R-:W-:Y:S02]  /*65f0*/  FMUL R192, R44, c[0x0][0x188] ;  /* 0x000062002cc07a20 */ /* 0x000fe40000400000 */
[----:B------:R-:W-:Y:S02]  /*6600*/  FMUL R157, R45, c[0x0][0x188] ;  /* 0x000062002d9d7a20 */ /* 0x000fe40000400000 */
[----:B------:R-:W-:-:S02]  /*6610*/  FMUL R191, R46, c[0x0][0x188] ;  /* 0x000062002ebf7a20 */ /* 0x000fc40000400000 */
[----:B------:R-:W-:Y:S01]  /*6620*/  FMUL R156, R47, c[0x0][0x188] ;  /* 0x000062002f9c7a20 */ /* 0x000fe20000400000 */
[----:B------:R-:W-:Y:S01]  /*6630*/  FMNMX R205, R205, R164, !PT ;  /* 0x000000a4cdcd7209 */ /* 0x000fe20007800000 */
        /* <DEDUP_REMOVED lines=13> */
[----:B------:R-:W-:Y:S01]  /*6710*/  FMUL R156, R43, c[0x0][0x188] ;  /* 0x000062002b9c7a20 */ /* 0x000fe20000400000 */
[----:B------:R-:W-:Y:S02]  /*6720*/  FMNMX R198, R198, R164, !PT ;  /* 0x000000a4c6c67209 */ /* 0x000fe40007800000 */
[----:B------:R-:W-:-:S02]  /*6730*/  FMNMX R197, R197, R159, !PT ;  /* 0x0000009fc5c57209 */ /* 0x000fc40007800000 */
[----:B------:R-:W-:Y:S02]  /*6740*/  FMNMX R193, R193, R158, !PT ;  /* 0x0000009ec1c17209 */ /* 0x000fe40007800000 */
[----:B------:R-:W-:Y:S02]  /*6750*/  FMNMX R188, R188, R157, !PT ;  /* 0x0000009dbcbc7209 */ /* 0x000fe40007800000 */
[----:B------:R-:W-:Y:S01]  /*6760*/  FMNMX R190, R190, R156, !PT ;  /* 0x0000009cbebe7209 */ /* 0x000fe20007800000 */
[----:B------:R-:W0:Y:S04]  /*6770*/  SHFL.BFLY PT, R206, R204, 0x2, 0x1f ;  /* 0x0c401f00ccce7f89 */ /* 0x000e2800000e0000 */
[----:B------:R-:W1:Y:S04]  /*6780*/  SHFL.BFLY PT, R207, R205, 0x2, 0x1f ;  /* 0x0c401f00cdcf7f89 */ /* 0x000e6800000e0000 */
[----:B------:R-:W2:Y:S04]  /*6790*/  SHFL.BFLY PT, R203, R202, 0x2, 0x1f ;  /* 0x0c401f00cacb7f89 */ /* 0x000ea800000e0000 */
[----:B------:R-:W3:Y:S04]  /*67a0*/  SHFL.BFLY PT, R159, R201, 0x2, 0x1f ;  /* 0x0c401f00c99f7f89 */ /* 0x000ee800000e0000 */
[----:B------:R-:W4:Y:S04]  /*67b0*/  SHFL.BFLY PT, R164, R200, 0x2, 0x1f ;  /* 0x0c401f00c8a47f89 */ /* 0x000f2800000e0000 */
[----:B------:R-:W5:Y:S04]  /*67c0*/  SHFL.BFLY PT, R165, R199, 0x2, 0x1f ;  /* 0x0c401f00c7a57f89 */ /* 0x000f6800000e0000 */
[----:B------:R-:W0:Y:S04]  /*67d0*/  SHFL.BFLY PT, R166, R198, 0x2, 0x1f ;  /* 0x0c401f00c6a67f89 */ /* 0x000e2800000e0000 */
[----:B------:R-:W0:Y:S04]  /*67e0*/  SHFL.BFLY PT, R167, R197, 0x2, 0x1f ;  /* 0x0c401f00c5a77f89 */ /* 0x000e2800000e0000 */
[----:B------:R-:W0:Y:S04]  /*67f0*/  SHFL.BFLY PT, R176, R196, 0x2, 0x1f ;  /* 0x0c401f00c4b07f89 */ /* 0x000e2800000e0000 */
[----:B------:R-:W0:Y:S04]  /*6800*/  SHFL.BFLY PT, R177, R195, 0x2, 0x1f ;  /* 0x0c401f00c3b17f89 */ /* 0x000e2800000e0000 */
[----:B------:R-:W2:Y:S04]  /*6810*/  SHFL.BFLY PT, R178, R194, 0x2, 0x1f ;  /* 0x0c401f00c2b27f89 */ /* 0x000ea800000e0000 */
[----:B------:R-:W4:Y:S04]  /*6820*/  SHFL.BFLY PT, R179, R193, 0x2, 0x1f ;  /* 0x0c401f00c1b37f89 */ /* 0x000f2800000e0000 */
[----:B------:R-:W5:Y:S04]  /*6830*/  SHFL.BFLY PT, R156, R192, 0x2, 0x1f ;  /* 0x0c401f00c09c7f89 */ /* 0x000f6800000e0000 */
[----:B------:R-:W5:Y:S04]  /*6840*/  SHFL.BFLY PT, R158, R191, 0x2, 0x1f ;  /* 0x0c401f00bf9e7f89 */ /* 0x000f6800000e0000 */
[----:B------:R-:W5:Y:S04]  /*6850*/  SHFL.BFLY PT, R157, R188, 0x2, 0x1f ;  /* 0x0c401f00bc9d7f89 */ /* 0x000f6800000e0000 */
[----:B------:R-:W5:Y:S01]  /*6860*/  SHFL.BFLY PT, R189, R190, 0x2, 0x1f ;  /* 0x0c401f00bebd7f89 */ /* 0x000f6200000e0000 */
[----:B0-----:R-:W-:-:S02]  /*6870*/  FMNMX R206, R204, R206, !PT ;  /* 0x000000ceccce7209 */ /* 0x001fc40007800000 */
[----:B-1----:R-:W-:Y:S02]  /*6880*/  FMNMX R207, R205, R207, !PT ;  /* 0x000000cfcdcf7209 */ /* 0x002fe40007800000 */
[----:B--2---:R-:W-:Y:S02]  /*6890*/  FMNMX R203, R202, R203, !PT ;  /* 0x000000cbcacb7209 */ /* 0x004fe40007800000 */
[----:B---3--:R-:W-:Y:S02]  /*68a0*/  FMNMX R159, R201, R159, !PT ;  /* 0x0000009fc99f7209 */ /* 0x008fe40007800000 */
[----:B----4-:R-:W-:Y:S02]  /*68b0*/  FMNMX R164, R200, R164, !PT ;  /* 0x000000a4c8a47209 */ /* 0x010fe40007800000 */
[----:B-----5:R-:W-:Y:S02]  /*68c0*/  FMNMX R165, R199, R165, !PT ;  /* 0x000000a5c7a57209 */ /* 0x020fe40007800000 */
[----:B------:R-:W-:-:S02]  /*68d0*/  FMNMX R166, R198, R166, !PT ;  /* 0x000000a6c6a67209 */ /* 0x000fc40007800000 */
[----:B------:R-:W-:Y:S02]  /*68e0*/  FMNMX R167, R197, R167, !PT ;  /* 0x000000a7c5a77209 */ /* 0x000fe40007800000 */
[----:B------:R-:W-:Y:S02]  /*68f0*/  FMNMX R176, R196, R176, !PT ;  /* 0x000000b0c4b07209 */ /* 0x000fe40007800000 */
[----:B------:R-:W-:Y:S02]  /*6900*/  FMNMX R177, R195, R177, !PT ;  /* 0x000000b1c3b17209 */ /* 0x000fe40007800000 */
[----:B------:R-:W-:Y:S02]  /*6910*/  FMNMX R178, R194, R178, !PT ;  /* 0x000000b2c2b27209 */ /* 0x000fe40007800000 */
        /* <DEDUP_REMOVED lines=15> */
[----:B------:R-:W1:Y:S04]  /*6a10*/  SHFL.BFLY PT, R199, R178, 0x1, 0x1f ;  /* 0x0c201f00b2c77f89 */ /* 0x000e6800000e0000 */
[----:B------:R-:W3:Y:S04]  /*6a20*/  SHFL.BFLY PT, R200, R179, 0x1, 0x1f ;  /* 0x0c201f00b3c87f89 */ /* 0x000ee800000e0000 */
[----:B------:R-:W5:Y:S04]  /*6a30*/  SHFL.BFLY PT, R201, R156, 0x1, 0x1f ;  /* 0x0c201f009cc97f89 */ /* 0x000f6800000e0000 */
[----:B------:R-:W5:Y:S04]  /*6a40*/  SHFL.BFLY PT, R202, R191, 0x1, 0x1f ;  /* 0x0c201f00bfca7f89 */ /* 0x000f6800000e0000 */
[----:B------:R-:W5:Y:S04]  /*6a50*/  SHFL.BFLY PT, R204, R157, 0x1, 0x1f ;  /* 0x0c201f009dcc7f89 */ /* 0x000f6800000e0000 */
[----:B------:R-:W5:Y:S01]  /*6a60*/  SHFL.BFLY PT, R205, R189, 0x1, 0x1f ;  /* 0x0c201f00bdcd7f89 */ /* 0x000f6200000e0000 */
[----:B0-----:R-:W-:-:S03]  /*6a70*/  FMNMX R158, R206, R158, !PT ;  /* 0x0000009ece9e7209 */ /* 0x001fc60007800000 */
[----:B------:R-:W-:Y:S01]  /*6a80*/  BAR.SYNC.DEFER_BLOCKING 0x0 ;  /* 0x0000000000007b1d */ /* 0x000fe20000010000 */
        /* <DEDUP_REMOVED lines=15> */
[----:B------:R-:W-:Y:S04]  /*6b80*/  @P2 STS [R2+0x10000], R158 ;  /* 0x0100009e02002388 */ /* 0x000fe80000000800 */
        /* <DEDUP_REMOVED lines=15> */
[----:B------:R-:W-:Y:S06]  /*6c80*/  BAR.SYNC.DEFER_BLOCKING 0x0 ;  /* 0x0000000000007b1d */ /* 0x000fec0000010000 */
[----:B------:R-:W0:Y:S04]  /*6c90*/  LDS R156, [R174.X4+0x10000] ;  /* 0x01000000ae9c7984 */ /* 0x000e280000004800 */
[----:B------:R-:W1:Y:S04]  /*6ca0*/  LDS R157, [R174.X4+0x10400] ;  /* 0x01040000ae9d7984 */ /* 0x000e680000004800 */
[----:B0-----:R-:W0:Y:S04]  /*6cb0*/  SHFL.BFLY PT, R158, R156, 0x2, 0x1f ;  /* 0x0c401f009c9e7f89 */ /* 0x001e2800000e0000 */
[----:B-1----:R-:W1:Y:S01]  /*6cc0*/  SHFL.BFLY PT, R159, R157, 0x2, 0x1f ;  /* 0x0c401f009d9f7f89 */ /* 0x002e6200000e0000 */
[----:B0-----:R-:W-:-:S02]  /*6cd0*/  FMNMX R158, R156, R158, !PT ;  /* 0x0000009e9c9e7209 */ /* 0x001fc40007800000 */
[----:B-1----:R-:W-:-:S03]  /*6ce0*/  FMNMX R159, R157, R159, !PT ;  /* 0x0000009f9d9f7209 */ /* 0x002fc60007800000 */
[----:B------:R-:W0:Y:S04]  /*6cf0*/  SHFL.BFLY PT, R156, R158, 0x1, 0x1f ;  /* 0x0c201f009e9c7f89 */ /* 0x000e2800000e0000 */
[----:B------:R-:W1:Y:S01]  /*6d00*/  SHFL.BFLY PT, R157, R159, 0x1, 0x1f ;  /* 0x0c201f009f9d7f89 */ /* 0x000e6200000e0000 */
[----:B0-----:R-:W-:Y:S02]  /*6d10*/  FMNMX R156, R158, R156, !PT ;  /* 0x0000009c9e9c7209 */ /* 0x001fe40007800000 */
[----:B-1----:R-:W-:-:S03]  /*6d20*/  FMNMX R157, R159, R157, !PT ;  /* 0x0000009d9f9d7209 */ /* 0x002fc60007800000 */
[----:B------:R-:W-:Y:S04]  /*6d30*/  @!P1 STS [R174.X4+0x10000], R156 ;  /* 0x0100009cae009388 */ /* 0x000fe80000004800 */
[----:B------:R-:W-:Y:S04]  /*6d40*/  @!P1 STS [R174.X4+0x10400], R157 ;  /* 0x0104009dae009388 */ /* 0x000fe80000004800 */
[----:B------:R-:W-:Y:S06]  /*6d50*/  BAR.SYNC.DEFER_BLOCKING 0x0 ;  /* 0x0000000000007b1d */ /* 0x000fec0000010000 */
[----:B------:R-:W0:Y:S04]  /*6d60*/  LDS R203, [R251.X4+0x10000] ;  /* 0x01000000fbcb7984 */ /* 0x000e280000004800 */
[----:B------:R-:W1:Y:S04]  /*6d70*/  LDS R199, [R251.X4+0x10200] ;  /* 0x01020000fbc77984 */ /* 0x000e680000004800 */
[----:B------:R-:W2:Y:S04]  /*6d80*/  LDS R201, [R251.X4+0x10100] ;  /* 0x01010000fbc97984 */ /* 0x000ea80000004800 */
[----:B------:R-:W3:Y:S04]  /*6d90*/  LDS R202, [R251.X4+0x10080] ;  /* 0x01008000fbca7984 */ /* 0x000ee80000004800 */
[----:B------:R-:W4:Y:S04]  /*6da0*/  LDS R200, [R251.X4+0x10180] ;  /* 0x01018000fbc87984 */ /* 0x000f280000004800 */
[----:B------:R-:W5:Y:S04]  /*6db0*/  LDS R196, [R251.X4+0x10380] ;  /* 0x01038000fbc47984 */ /* 0x000f680000004800 */
[----:B------:R-:W-:Y:S04]  /*6dc0*/  LDS R194, [R251.X4+0x10480] ;  /* 0x01048000fbc27984 */ /* 0x000fe80000004800 */
[----:B------:R-:W-:Y:S04]  /*6dd0*/  LDS R197, [R251.X4+0x10300] ;  /* 0x01030000fbc57984 */ /* 0x000fe80000004800 */
[----:B------:R-:W-:Y:S04]  /*6de0*/  LDS R192, [R251.X4+0x10580] ;  /* 0x01058000fbc07984 */ /* 0x000fe80000004800 */
[----:B------:R-:W-:Y:S01]  /*6df0*/  LDS R198, [R251.X4+0x10280] ;  /* 0x01028000fbc67984 */ /* 0x000fe20000004800 */
[----:B0-----:R-:W-:-:S03]  /*6e00*/  FMNMX R203, R203, R39, !PT ;  /* 0x00000027cbcb7209 */ /* 0x001fc60007800000 */
[----:B------:R-:W-:Y:S02]  /*6e10*/  LDS R193, [R251.X4+0x10500] ;  /* 0x01050000fbc17984 */ /* 0x000fe40000004800 */
[--C-:B------:R-:W-:Y:S02]  /*6e20*/  FFMA R168, R168, c[0x0][0x188], -R203.reuse ;  /* 0x00006200a8a87a23 */ /* 0x100fe400000008cb */
[----:B------:R-:W-:Y:S01]  /*6e30*/  LDS R195, [R251.X4+0x10400] ;  /* 0x01040000fbc37984 */ /* 0x000fe20000004800 */
[----:B------:R-:W-:Y:S02]  /*6e40*/  FFMA R169, R169, c[0x0][0x188], -R203 ;  /* 0x00006200a9a97a23 */ /* 0x000fe400000008cb */
[----:B------:R-:W-:Y:S02]  /*6e50*/  FMUL R168, R168, 1.4426950216293334961 ;  /* 0x3fb8aa3ba8a87820 */ /* 0x000fe40000400000 */
[----:B------:R-:W-:Y:S02]  /*6e60*/  FMUL R169, R169, 1.4426950216293334961 ;  /* 0x3fb8aa3ba9a97820 */ /* 0x000fe40000400000 */
[----:B------:R-:W-:Y:S01]  /*6e70*/  MUFU.EX2 R221, R168 ;  /* 0x000000a800dd7308 */ /* 0x000fe20000000800 */
[----:B-1----:R-:W-:-:S07]  /*6e80*/  FMNMX R199, R199, R216, !PT ;  /* 0x000000d8c7c77209 */ /* 0x002fce0007800000 */
[----:B------:R-:W0:Y:S01]  /*6e90*/  MUFU.EX2 R219, R169 ;  /* 0x000000a900db7308 */ /* 0x000e220000000800 */
[--C-:B------:R-:W-:Y:S02]  /*6ea0*/  FFMA R108, R108, c[0x0][0x188], -R199.reuse ;  /* 0x000062006c6c7a23 */ /* 0x100fe400000008c7 */
[----:B------:R-:W-:Y:S02]  /*6eb0*/  FFMA R109, R109, c[0x0][0x188], -R199 ;  /* 0x000062006d6d7a23 */ /* 0x000fe400000008c7 */
[----:B------:R-:W-:Y:S02]  /*6ec0*/  FMUL R108, R108, 1.4426950216293334961 ;  /* 0x3fb8aa3b6c6c7820 */ /* 0x000fe40000400000 */
[----:B------:R-:W-:Y:S02]  /*6ed0*/  FMUL R109, R109, 1.4426950216293334961 ;  /* 0x3fb8aa3b6d6d7820 */ /* 0x000fe40000400000 */
[----:B------:R0:W-:Y:S02]  /*6ee0*/  MUFU.EX2 R220, R108 ;  /* 0x0000006c00dc7308 */ /* 0x0001e40000000800 */
[----:B0-----:R-:W-:-:S06]  /*6ef0*/  FADD R108, R221, R219 ;  /* 0x000000dbdd6c7221 */ /* 0x001fcc0000000000 */
[----:B------:R0:W-:Y:S02]  /*6f00*/  MUFU.EX2 R218, R109 ;  /* 0x0000006d00da7308 */ /* 0x0001e40000000800 */
[----:B0-----:R-:W0:Y:S01]  /*6f10*/  SHFL.BFLY PT, R109, R108, 0x2, 0x1f ;  /* 0x0c401f006c6d7f89 */ /* 0x001e2200000e0000 */
[----:B--2---:R-:W-:Y:S02]  /*6f20*/  FMNMX R201, R201, R37, !PT ;  /* 0x00000025c9c97209 */ /* 0x004fe40007800000 */
[----:B---3--:R-:W-:Y:S02]  /*6f30*/  FMNMX R202, R202, R38, !PT ;  /* 0x00000026caca7209 */ /* 0x008fe40007800000 */
[----:B----4-:R-:W-:Y:S01]  /*6f40*/  FMNMX R200, R200, R36, !PT ;  /* 0x00000024c8c87209 */ /* 0x010fe20007800000 */
[--C-:B------:R-:W-:Y:S01]  /*6f50*/  FFMA R184, R184, c[0x0][0x188], -R201.reuse ;  /* 0x00006200b8b87a23 */ /* 0x100fe200000008c9 */
[----:B-----5:R-:W-:Y:S01]  /*6f60*/  FMNMX R196, R196, R224, !PT ;  /* 0x000000e0c4c47209 */ /* 0x020fe20007800000 */
[----:B------:R-:W-:-:S02]  /*6f70*/  FFMA R185, R185, c[0x0][0x188], -R201 ;  /* 0x00006200b9b97a23 */ /* 0x000fc400000008c9 */
[----:B------:R-:W-:Y:S02]  /*6f80*/  FFMA R215, R170, c[0x0][0x188], -R202 ;  /* 0x00006200aad77a23 */ /* 0x000fe400000008ca */
[----:B------:R-:W-:Y:S02]  /*6f90*/  FMUL R184, R184, 1.4426950216293334961 ;  /* 0x3fb8aa3bb8b87820 */ /* 0x000fe40000400000 */
[----:B------:R-:W-:Y:S02]  /*6fa0*/  FMUL R185, R185, 1.4426950216293334961 ;  /* 0x3fb8aa3bb9b97820 */ /* 0x000fe40000400000 */
[----:B------:R-:W-:Y:S02]  /*6fb0*/  FFMA R187, R187, c[0x0][0x188], -R200 ;  /* 0x00006200bbbb7a23 */ /* 0x000fe400000008c8 */
[----:B------:R-:W-:Y:S02]  /*6fc0*/  FFMA R171, R171, c[0x0][0x188], -R202 ;  /* 0x00006200abab7a23 */ /* 0x000fe400000008ca */
[----:B------:R-:W-:-:S02]  /*6fd0*/  FFMA R188, R162, c[0x0][0x188], -R196 ;  /* 0x00006200a2bc7a23 */ /* 0x000fc400000008c4 */
[----:B0-----:R-:W-:Y:S02]  /*6fe0*/  FADD R108, R108, R109 ;  /* 0x0000006d6c6c7221 */ /* 0x001fe40000000000 */
[----:B------:R-:W-:Y:S02]  /*6ff0*/  FFMA R189, R186, c[0x0][0x188], -R200 ;  /* 0x00006200babd7a23 */ /* 0x000fe400000008c8 */
[----:B------:R-:W-:Y:S01]  /*7000*/  FMUL R215, R215, 1.4426950216293334961 ;  /* 0x3fb8aa3bd7d77820 */ /* 0x000fe20000400000 */
[----:B------:R-:W0:Y:S01]  /*7010*/  SHFL.BFLY PT, R162, R108, 0x1, 0x1f ;  /* 0x0c201f006ca27f89 */ /* 0x000e2200000e0000 */
[----:B------:R-:W-:Y:S01]  /*7020*/  FMUL R171, R171, 1.4426950216293334961 ;  /* 0x3fb8aa3babab7820 */ /* 0x000fe20000400000 */
[----:B------:R1:W-:Y:S01]  /*7030*/  MUFU.EX2 R208, R184 ;  /* 0x000000b800d07308 */ /* 0x0003e20000000800 */
[----:B------:R-:W-:Y:S01]  /*7040*/  FMUL R157, R187, 1.4426950216293334961 ;  /* 0x3fb8aa3bbb9d7820 */ /* 0x000fe20000400000 */
[----:B------:R-:W-:Y:S01]  /*7050*/  LDS R186, [R251.X4+0x10680] ;  /* 0x01068000fbba7984 */ /* 0x000fe20000004800 */
[----:B------:R-:W-:-:S03]  /*7060*/  FMUL R189, R189, 1.4426950216293334961 ;  /* 0x3fb8aa3bbdbd7820 */ /* 0x000fc60000400000 */
[----:B------:R-:W2:Y:S02]  /*7070*/  LDS R187, [R251.X4+0x10600] ;  /* 0x01060000fbbb7984 */ /* 0x000ea40000004800 */
[----:B------:R3:W-:Y:S02]  /*7080*/  MUFU.EX2 R204, R185 ;  /* 0x000000b900cc7308 */ /* 0x0007e40000000800 */
[----:B-1----:R-:W-:Y:S04]  /*7090*/  LDS R184, [R251.X4+0x10780] ;  /* 0x01078000fbb87984 */ /* 0x002fe80000004800 */
[----:B---3--:R-:W-:Y:S02]  /*70a0*/  LDS R185, [R251.X4+0x10700] ;  /* 0x01070000fbb97984 */ /* 0x008fe40000004800 */
[----:B------:R-:W-:Y:S01]  /*70b0*/  MUFU.EX2 R215, R215 ;  /* 0x000000d700d77308 */ /* 0x000fe20000000800 */
[----:B------:R-:W-:Y:S01]  /*70c0*/  FFMA R163, R163, c[0x0][0x188], -R196 ;  /* 0x00006200a3a37a23 */ /* 0x000fe200000008c4 */
[----:B------:R-:W-:-:S06]  /*70d0*/  FMNMX R194, R194, R226, !PT ;  /* 0x000000e2c2c27209 */ /* 0x000fcc0007800000 */
[----:B------:R-:W1:Y:S01]  /*70e0*/  MUFU.EX2 R211, R171 ;  /* 0x000000ab00d37308 */ /* 0x000e620000000800 */
[----:B------:R-:W-:Y:S01]  /*70f0*/  FMNMX R197, R197, R223, !PT ;  /* 0x000000dfc5c57209 */ /* 0x000fe20007800000 */
[----:B------:R-:W-:-:S06]  /*7100*/  FMUL R156, R163, 1.4426950216293334961 ;  /* 0x3fb8aa3ba39c7820 */ /* 0x000fcc0000400000 */
[----:B------:R-:W-:Y:S01]  /*7110*/  MUFU.EX2 R189, R189 ;  /* 0x000000bd00bd7308 */ /* 0x000fe20000000800 */
[----:B------:R-:W-:-:S07]  /*7120*/  FFMA R163, R183, c[0x0][0x188], -R194 ;  /* 0x00006200b7a37a23 */ /* 0x000fce00000008c2 */
[----:B------:R-:W3:Y:S01]  /*7130*/  MUFU.EX2 R157, R157 ;  /* 0x0000009d009d7308 */ /* 0x000ee20000000800 */
[--C-:B------:R-:W-:Y:S01]  /*7140*/  FFMA R161, R161, c[0x0][0x188], -R197.reuse ;  /* 0x00006200a1a17a23 */ /* 0x100fe200000008c5 */
[----:B------:R-:W-:Y:S01]  /*7150*/  FMNMX R192, R192, R229, !PT ;  /* 0x000000e5c0c07209 */ /* 0x000fe20007800000 */
[----:B------:R-:W-:Y:S02]  /*7160*/  FMUL R163, R163, 1.4426950216293334961 ;  /* 0x3fb8aa3ba3a37820 */ /* 0x000fe40000400000 */
[----:B------:R-:W-:Y:S02]  /*7170*/  FFMA R206, R160, c[0x0][0x188], -R197 ;  /* 0x00006200a0ce7a23 */ /* 0x000fe400000008c5 */
[----:B------:R-:W-:Y:S02]  /*7180*/  FMUL R161, R161, 1.4426950216293334961 ;  /* 0x3fb8aa3ba1a17820 */ /* 0x000fe40000400000 */
[----:B-1----:R-:W-:Y:S02]  /*7190*/  FADD R160, R215, R211 ;  /* 0x000000d3d7a07221 */ /* 0x002fe40000000000 */
[----:B0-----:R-:W-:Y:S01]  /*71a0*/  FADD R162, R108, R162 ;  /* 0x000000a26ca27221 */ /* 0x001fe20000000000 */
[----:B------:R-:W-:Y:S01]  /*71b0*/  BAR.SYNC.DEFER_BLOCKING 0x0 ;  /* 0x0000000000007b1d */ /* 0x000fe20000010000 */
[----:B------:R-:W-:-:S02]  /*71c0*/  FADD R159, R208, R204 ;  /* 0x000000ccd09f7221 */ /* 0x000fc40000000000 */
[----:B------:R-:W-:Y:S01]  /*71d0*/  FFMA R50, R50, c[0x0][0x188], -R192 ;  /* 0x0000620032327a23 */ /* 0x000fe200000008c0 */
[----:B------:R-:W-:Y:S02]  /*71e0*/  FMNMX R198, R198, R217, !PT ;  /* 0x000000d9c6c67209 */ /* 0x000fe40007800000 */
[----:B------:R3:W-:Y:S01]  /*71f0*/  MUFU.EX2 R108, R163 ;  /* 0x000000a3006c7308 */ /* 0x0007e20000000800 */
[----:B------:R-:W-:Y:S01]  /*7200*/  FFMA R109, R182, c[0x0][0x188], -R194 ;  /* 0x00006200b66d7a23 */ /* 0x000fe200000008c2 */
[----:B------:R-:W-:Y:S01]  /*7210*/  SHFL.BFLY PT, R158, R159, 0x2, 0x1f ;  /* 0x0c401f009f9e7f89 */ /* 0x000fe200000e0000 */
[----:B------:R-:W-:-:S05]  /*7220*/  FMUL R182, R50, 1.4426950216293334961 ;  /* 0x3fb8aa3b32b67820 */ /* 0x000fca0000400000 */
[----:B------:R0:W-:Y:S01]  /*7230*/  MUFU.EX2 R190, R161 ;  /* 0x000000a100be7308 */ /* 0x0001e20000000800 */
[----:B---3--:R-:W-:Y:S02]  /*7240*/  FADD R163, R189, R157 ;  /* 0x0000009dbda37221 */ /* 0x008fe40000000000 */
[----:B------:R-:W-:-:S03]  /*7250*/  FFMA R210, R111, c[0x0][0x188], -R198 ;  /* 0x000062006fd27a23 */ /* 0x000fc600000008c6 */
[----:B------:R-:W-:Y:S04]  /*7260*/  SHFL.BFLY PT, R50, R163, 0x2, 0x1f ;  /* 0x0c401f00a3327f89 */ /* 0x000fe800000e0000 */
[----:B0-----:R-:W0:Y:S04]  /*7270*/  SHFL.BFLY PT, R161, R160, 0x2, 0x1f ;  /* 0x0c401f00a0a17f89 */ /* 0x001e2800000e0000 */
[----:B------:R1:W-:Y:S01]  /*7280*/  @P2 STS [R2+0x10000], R162 ;  /* 0x010000a202002388 */ /* 0x0003e20000000800 */
[----:B------:R-:W-:Y:S02]  /*7290*/  FFMA R110, R110, c[0x0][0x188], -R198 ;  /* 0x000062006e6e7a23 */ /* 0x000fe400000008c6 */
[----:B------:R-:W-:-:S02]  /*72a0*/  FMUL R210, R210, 1.4426950216293334961 ;  /* 0x3fb8aa3bd2d27820 */ /* 0x000fc40000400000 */
[----:B-1----:R-:W-:Y:S02]  /*72b0*/  FADD R162, R220, R218 ;  /* 0x000000dadca27221 */ /* 0x002fe40000000000 */
[----:B------:R-:W-:-:S03]  /*72c0*/  FMUL R110, R110, 1.4426950216293334961 ;  /* 0x3fb8aa3b6e6e7820 */ /* 0x000fc60000400000 */
[----:B------:R-:W1:Y:S01]  /*72d0*/  SHFL.BFLY PT, R164, R162, 0x2, 0x1f ;  /* 0x0c401f00a2a47f89 */ /* 0x000e6200000e0000 */
[----:B------:R3:W-:Y:S01]  /*72e0*/  MUFU.EX2 R213, R110 ;  /* 0x0000006e00d57308 */ /* 0x0007e20000000800 */
[----:B------:R-:W-:Y:S02]  /*72f0*/  FMNMX R193, R193, R227, !PT ;  /* 0x000000e3c1c17209 */ /* 0x000fe40007800000 */
[----:B--2---:R-:W-:-:S05]  /*7300*/  FMNMX R187, R187, R228, !PT ;  /* 0x000000e4bbbb7209 */ /* 0x004fca0007800000 */
[----:B------:R-:W2:Y:S01]  /*7310*/  MUFU.EX2 R210, R210 ;  /* 0x000000d200d27308 */ /* 0x000ea20000000800 */
[----:B------:R-:W-:Y:S01]  /*7320*/  FFMA R48, R48, c[0x0][0x188], -R193 ;  /* 0x0000620030307a23 */ /* 0x000fe200000008c1 */
[----:B------:R-:W-:Y:S01]  /*7330*/  FMNMX R195, R195, R225, !PT ;  /* 0x000000e1c3c37209 */ /* 0x000fe20007800000 */
[----:B------:R-:W-:Y:S01]  /*7340*/  FFMA R45, R45, c[0x0][0x188], -R187 ;  /* 0x000062002d2d7a23 */ /* 0x000fe200000008bb */
[----:B------:R-:W-:Y:S01]  /*7350*/  FMNMX R186, R186, R230, !PT ;  /* 0x000000e6baba7209 */ /* 0x000fe20007800000 */
[----:B------:R-:W-:Y:S02]  /*7360*/  FMUL R48, R48, 1.4426950216293334961 ;  /* 0x3fb8aa3b30307820 */ /* 0x000fe40000400000 */
[----:B0-----:R-:W-:Y:S02]  /*7370*/  FADD R160, R160, R161 ;  /* 0x000000a1a0a07221 */ /* 0x001fe40000000000 */
[----:B------:R-:W-:Y:S02]  /*7380*/  FFMA R161, R49, c[0x0][0x188], -R193 ;  /* 0x0000620031a17a23 */ /* 0x000fe400000008c1 */
[----:B------:R-:W-:-:S02]  /*7390*/  FMUL R45, R45, 1.4426950216293334961 ;  /* 0x3fb8aa3b2d2d7820 */ /* 0x000fc40000400000 */
[--C-:B------:R-:W-:Y:S02]  /*73a0*/  FFMA R180, R180, c[0x0][0x188], -R195.reuse ;  /* 0x00006200b4b47a23 */ /* 0x100fe400000008c3 */
[----:B---3--:R-:W-:Y:S02]  /*73b0*/  FFMA R110, R181, c[0x0][0x188], -R195 ;  /* 0x00006200b56e7a23 */ /* 0x008fe400000008c3 */
[----:B------:R-:W-:Y:S01]  /*73c0*/  FADD R159, R159, R158 ;  /* 0x0000009e9f9f7221 */ /* 0x000fe20000000000 */
[----:B------:R0:W-:Y:S01]  /*73d0*/  MUFU.EX2 R49, R48 ;  /* 0x0000003000317308 */ /* 0x0001e20000000800 */
[----:B------:R-:W-:Y:S01]  /*73e0*/  FADD R163, R163, R50 ;  /* 0x00000032a3a37221 */ /* 0x000fe20000000000 */
[----:B------:R-:W3:Y:S01]  /*73f0*/  SHFL.BFLY PT, R166, R160, 0x1, 0x1f ;  /* 0x0c201f00a0a67f89 */ /* 0x000ee200000e0000 */
[----:B------:R-:W-:Y:S02]  /*7400*/  FMUL R111, R180, 1.4426950216293334961 ;  /* 0x3fb8aa3bb46f7820 */ /* 0x000fe40000400000 */
[----:B------:R-:W-:-:S02]  /*7410*/  FMUL R110, R110, 1.4426950216293334961 ;  /* 0x3fb8aa3b6e6e7820 */ /* 0x000fc40000400000 */
[----:B------:R-:W-:Y:S01]  /*7420*/  FMUL R109, R109, 1.4426950216293334961 ;  /* 0x3fb8aa3b6d6d7820 */ /* 0x000fe20000400000 */
[----:B------:R4:W-:Y:S01]  /*7430*/  MUFU.EX2 R50, R45 ;  /* 0x0000002d00327308 */ /* 0x0009e20000000800 */
[----:B0-----:R-:W-:Y:S02]  /*7440*/  FMUL R48, R161, 1.4426950216293334961 ;  /* 0x3fb8aa3ba1307820 */ /* 0x001fe40000400000 */
[----:B------:R-:W-:Y:S02]  /*7450*/  FFMA R158, R51, c[0x0][0x188], -R192 ;  /* 0x00006200339e7a23 */ /* 0x000fe400000008c0 */
[----:B--2---:R-:W-:Y:S01]  /*7460*/  FADD R161, R213, R210 ;  /* 0x000000d2d5a17221 */ /* 0x004fe20000000000 */
[----:B------:R-:W-:Y:S01]  /*7470*/  SHFL.BFLY PT, R165, R163, 0x1, 0x1f ;  /* 0x0c201f00a3a57f89 */ /* 0x000fe200000e0000 */
[----:B-1----:R-:W-:Y:S02]  /*7480*/  FADD R162, R162, R164 ;  /* 0x000000a4a2a27221 */ /* 0x002fe40000000000 */
[----:B----4-:R-:W-:-:S02]  /*7490*/  FFMA R45, R47, c[0x0][0x188], -R186 ;  /* 0x000062002f2d7a23 */ /* 0x010fc400000008ba */
[----:B------:R-:W0:Y:S01]  /*74a0*/  SHFL.BFLY PT, R47, R159, 0x1, 0x1f ;  /* 0x0c201f009f2f7f89 */ /* 0x000e2200000e0000 */
[----:B------:R-:W-:Y:S02]  /*74b0*/  FMUL R158, R158, 1.4426950216293334961 ;  /* 0x3fb8aa3b9e9e7820 */ /* 0x000fe40000400000 */
[----:B------:R-:W-:Y:S01]  /*74c0*/  FFMA R51, R44, c[0x0][0x188], -R187 ;  /* 0x000062002c337a23 */ /* 0x000fe200000008bb */
[----:B------:R-:W-:Y:S01]  /*74d0*/  MUFU.EX2 R111, R111 ;  /* 0x0000006f006f7308 */ /* 0x000fe20000000800 */
[----:B------:R-:W1:Y:S04]  /*74e0*/  SHFL.BFLY PT, R44, R161, 0x2, 0x1f ;  /* 0x0c401f00a12c7f89 */ /* 0x000e6800000e0000 */
[----:B------:R-:W2:Y:S03]  /*74f0*/  SHFL.BFLY PT, R164, R162, 0x1, 0x1f ;  /* 0x0c201f00a2a47f89 */ /* 0x000ea600000e0000 */
[----:B------:R-:W4:Y:S08]  /*7500*/  MUFU.EX2 R110, R110 ;  /* 0x0000006e006e7308 */ /* 0x000f300000000800 */
[----:B------:R-:W5:Y:S01]  /*7510*/  MUFU.EX2 R109, R109 ;  /* 0x0000006d006d7308 */ /* 0x000f620000000800 */
[----:B------:R-:W-:-:S07]  /*7520*/  FMNMX R185, R185, R232, !PT ;  /* 0x000000e8b9b97209 */ /* 0x000fce0007800000 */
[----:B------:R-:W0:Y:S08]  /*7530*/  MUFU.EX2 R48, R48 ;  /* 0x0000003000307308 */ /* 0x000e300000000800 */
[----:B------:R-:W-:Y:S08]  /*7540*/  MUFU.EX2 R182, R182 ;  /* 0x000000b600b67308 */ /* 0x000ff00000000800 */
[----:B------:R-:W1:Y:S01]  /*7550*/  MUFU.EX2 R158, R158 ;  /* 0x0000009e009e7308 */ /* 0x000e620000000800 */
[----:B------:R-:W-:Y:S01]  /*7560*/  FFMA R41, R41, c[0x0][0x188], -R185 ;  /* 0x0000620029297a23 */ /* 0x000fe200000008b9 */
[----:B------:R-:W-:Y:S01]  /*7570*/  FMNMX R184, R184, R233, !PT ;  /* 0x000000e9b8b87209 */ /* 0x000fe20007800000 */
[----:B----4-:R-:W-:-:S02]  /*7580*/  FADD R179, R111, R110 ;  /* 0x0000006e6fb37221 */ /* 0x010fc40000000000 */
[----:B-----5:R-:W-:Y:S02]  /*7590*/  FADD R178, R109, R108 ;  /* 0x0000006c6db27221 */ /* 0x020fe40000000000 */
[----:B---3--:R-:W-:Y:S02]  /*75a0*/  FADD R166, R160, R166 ;  /* 0x000000a6a0a67221 */ /* 0x008fe40000000000 */
[----:B------:R-:W-:Y:S02]  /*75b0*/  FMUL R41, R41, 1.4426950216293334961 ;  /* 0x3fb8aa3b29297820 */ /* 0x000fe40000400000 */
[----:B------:R-:W-:Y:S02]  /*75c0*/  FFMA R160, R42, c[0x0][0x188], -R184 ;  /* 0x000062002aa07a23 */ /* 0x000fe400000008b8 */
[----:B0-----:R-:W-:Y:S01]  /*75d0*/  FADD R47, R159, R47 ;  /* 0x0000002f9f2f7221 */ /* 0x001fe20000000000 */
[----:B------:R-:W0:Y:S01]  /*75e0*/  SHFL.BFLY PT, R180, R179, 0x2, 0x1f ;  /* 0x0c401f00b3b47f89 */ /* 0x000e2200000e0000 */
[----:B------:R-:W-:-:S02]  /*75f0*/  FADD R159, R163, R165 ;  /* 0x000000a5a39f7221 */ /* 0x000fc40000000000 */
[----:B------:R-:W-:Y:S01]  /*7600*/  FADD R177, R49, R48 ;  /* 0x0000003031b17221 */ /* 0x000fe20000000000 */
[----:B------:R-:W3:Y:S01]  /*7610*/  SHFL.BFLY PT, R165, R178, 0x2, 0x1f ;  /* 0x0c401f00b2a57f89 */ /* 0x000ee200000e0000 */
[----:B-1----:R-:W-:Y:S01]  /*7620*/  FADD R176, R182, R158 ;  /* 0x0000009eb6b07221 */ /* 0x002fe20000000000 */
[----:B------:R1:W-:Y:S01]  /*7630*/  MUFU.EX2 R42, R41 ;  /* 0x00000029002a7308 */ /* 0x0003e20000000800 */
[----:B------:R-:W-:Y:S02]  /*7640*/  FADD R161, R161, R44 ;  /* 0x0000002ca1a17221 */ /* 0x000fe40000000000 */
[----:B------:R-:W-:Y:S01]  /*7650*/  FFMA R44, R40, c[0x0][0x188], -R185 ;  /* 0x00006200282c7a23 */ /* 0x000fe200000008b9 */
[----:B------:R-:W4:Y:S01]  /*7660*/  SHFL.BFLY PT, R169, R176, 0x2, 0x1f ;  /* 0x0c401f00b0a97f89 */ /* 0x000f2200000e0000 */
[----:B-1----:R-:W-:Y:S02]  /*7670*/  FMUL R41, R160, 1.4426950216293334961 ;  /* 0x3fb8aa3ba0297820 */ /* 0x002fe40000400000 */
[----:B--2---:R-:W-:-:S02]  /*7680*/  FADD R160, R162, R164 ;  /* 0x000000a4a2a07221 */ /* 0x004fc40000000000 */
[----:B------:R-:W1:Y:S01]  /*7690*/  SHFL.BFLY PT, R162, R177, 0x2, 0x1f ;  /* 0x0c401f00b1a27f89 */ /* 0x000e6200000e0000 */
[----:B------:R-:W-:Y:S02]  /*76a0*/  FMUL R44, R44, 1.4426950216293334961 ;  /* 0x3fb8aa3b2c2c7820 */ /* 0x000fe40000400000 */
[----:B------:R-:W-:-:S04]  /*76b0*/  FMUL R206, R206, 1.4426950216293334961 ;  /* 0x3fb8aa3bcece7820 */ /* 0x000fc80000400000 */
[----:B------:R-:W2:Y:S01]  /*76c0*/  MUFU.EX2 R44, R44 ;  /* 0x0000002c002c7308 */ /* 0x000ea20000000800 */
[----:B0-----:R-:W-:-:S07]  /*76d0*/  FADD R180, R179, R180 ;  /* 0x000000b4b3b47221 */ /* 0x001fce0000000000 */
[----:B------:R-:W0:Y:S01]  /*76e0*/  MUFU.EX2 R206, R206 ;  /* 0x000000ce00ce7308 */ /* 0x000e220000000800 */
[----:B---3--:R-:W-:Y:S02]  /*76f0*/  FADD R165, R178, R165 ;  /* 0x000000a5b2a57221 */ /* 0x008fe40000000000 */
[----:B----4-:R-:W-:-:S03]  /*7700*/  FADD R169, R176, R169 ;  /* 0x000000a9b0a97221 */ /* 0x010fc60000000000 */
[----:B------:R-:W3:Y:S01]  /*7710*/  SHFL.BFLY PT, R176, R165, 0x1, 0x1f ;  /* 0x0c201f00a5b07f89 */ /* 0x000ee200000e0000 */
[----:B--2---:R-:W-:Y:S02]  /*7720*/  FADD R167, R44, R42 ;  /* 0x0000002a2ca77221 */ /* 0x004fe40000000000 */
[----:B-1----:R-:W-:Y:S02]  /*7730*/  FADD R162, R177, R162 ;  /* 0x000000a2b1a27221 */ /* 0x002fe40000000000 */
[----:B------:R-:W1:Y:S04]  /*7740*/  SHFL.BFLY PT, R177, R180, 0x1, 0x1f ;  /* 0x0c201f00b4b17f89 */ /* 0x000e6800000e0000 */
[----:B------:R-:W-:Y:S01]  /*7750*/  @P2 STS [R2+0x10080], R166 ;  /* 0x010080a602002388 */ /* 0x000fe20000000800 */
[----:B0-----:R-:W-:-:S03]  /*7760*/  FADD R181, R206, R190 ;  /* 0x000000beceb57221 */ /* 0x001fc60000000000 */
[----:B------:R-:W0:Y:S04]  /*7770*/  SHFL.BFLY PT, R166, R167, 0x2, 0x1f ;  /* 0x0c401f00a7a67f89 */ /* 0x000e2800000e0000 */
[----:B------:R-:W2:Y:S04]  /*7780*/  SHFL.BFLY PT, R191, R181, 0x2, 0x1f ;  /* 0x0c401f00b5bf7f89 */ /* 0x000ea800000e0000 */
[----:B------:R-:W4:Y:S01]  /*7790*/  SHFL.BFLY PT, R40, R161, 0x1, 0x1f ;  /* 0x0c201f00a1287f89 */ /* 0x000f2200000e0000 */
[----:B---3--:R-:W-:Y:S02]  /*77a0*/  FADD R176, R165, R176 ;  /* 0x000000b0a5b07221 */ /* 0x008fe40000000000 */
[----:B-1----:R-:W-:-:S03]  /*77b0*/  FADD R177, R180, R177 ;  /* 0x000000b1b4b17221 */ /* 0x002fc60000000000 */
[----:B------:R-:W-:Y:S04]  /*77c0*/  @P2 STS [R2+0x10480], R176 ;  /* 0x010480b002002388 */ /* 0x000fe80000000800 */
[----:B------:R1:W-:Y:S01]  /*77d0*/  @P2 STS [R2+0x10400], R177 ;  /* 0x010400b102002388 */ /* 0x0003e20000000800 */
[----:B0-----:R-:W-:-:S03]  /*77e0*/  FADD R166, R167, R166 ;  /* 0x000000a6a7a67221 */ /* 0x001fc60000000000 */
[----:B------:R-:W0:Y:S04]  /*77f0*/  SHFL.BFLY PT, R167, R169, 0x1, 0x1f ;  /* 0x0c201f00a9a77f89 */ /* 0x000e2800000e0000 */
[----:B-1----:R-:W3:Y:S01]  /*7800*/  LDL.64 R176, [R1+0xf8] ;  /* 0x0000f80001b07983 */ /* 0x002ee20000100a00 */
[----:B--2---:R-:W-:Y:S02]  /*7810*/  FADD R191, R181, R191 ;  /* 0x000000bfb5bf7221 */ /* 0x004fe40000000000 */
[----:B------:R-:W-:Y:S01]  /*7820*/  FFMA R46, R46, c[0x0][0x188], -R186 ;  /* 0x000062002e2e7a23 */ /* 0x000fe200000008ba */
[----:B------:R-:W1:Y:S01]  /*7830*/  SHFL.BFLY PT, R181, R166, 0x1, 0x1f ;  /* 0x0c201f00a6b57f89 */ /* 0x000e6200000e0000 */
[----:B------:R-:W-:Y:S02]  /*7840*/  FFMA R43, R43, c[0x0][0x188], -R184 ;  /* 0x000062002b2b7a23 */ /* 0x000fe400000008b8 */
[----:B------:R-:W-:-:S02]  /*7850*/  FMUL R188, R188, 1.4426950216293334961 ;  /* 0x3fb8aa3bbcbc7820 */ /* 0x000fc40000400000 */
[----:B------:R-:W-:Y:S02]  /*7860*/  FMUL R51, R51, 1.4426950216293334961 ;  /* 0x3fb8aa3b33337820 */ /* 0x000fe40000400000 */
[----:B------:R-:W-:Y:S02]  /*7870*/  FMUL R46, R46, 1.4426950216293334961 ;  /* 0x3fb8aa3b2e2e7820 */ /* 0x000fe40000400000 */
[----:B------:R-:W-:Y:S02]  /*7880*/  FMUL R45, R45, 1.4426950216293334961 ;  /* 0x3fb8aa3b2d2d7820 */ /* 0x000fe40000400000 */
[----:B------:R-:W-:Y:S01]  /*7890*/  FMUL R163, R43, 1.4426950216293334961 ;  /* 0x3fb8aa3b2ba37820 */ /* 0x000fe20000400000 */
[----:B------:R-:W-:Y:S01]  /*78a0*/  MUFU.EX2 R188, R188 ;  /* 0x000000bc00bc7308 */ /* 0x000fe20000000800 */
[----:B----4-:R-:W-:-:S07]  /*78b0*/  FADD R43, R161, R40 ;  /* 0x00000028a12b7221 */ /* 0x010fce0000000000 */
[----:B------:R-:W2:Y:S08]  /*78c0*/  MUFU.EX2 R156, R156 ;  /* 0x0000009c009c7308 */ /* 0x000eb00000000800 */
[----:B------:R-:W4:Y:S08]  /*78d0*/  MUFU.EX2 R51, R51 ;  /* 0x0000003300337308 */ /* 0x000f300000000800 */
[----:B------:R-:W-:Y:S08]  /*78e0*/  MUFU.EX2 R46, R46 ;  /* 0x0000002e002e7308 */ /* 0x000ff00000000800 */
[----:B------:R-:W5:Y:S08]  /*78f0*/  MUFU.EX2 R45, R45 ;  /* 0x0000002d002d7308 */ /* 0x000f700000000800 */
[----:B------:R-:W-:Y:S08]  /*7900*/  MUFU.EX2 R41, R41 ;  /* 0x0000002900297308 */ /* 0x000ff00000000800 */
[----:B------:R-:W5:Y:S01]  /*7910*/  MUFU.EX2 R40, R163 ;  /* 0x000000a300287308 */ /* 0x000f620000000800 */
[----:B0-----:R-:W-:-:S02]  /*7920*/  FADD R167, R169, R167 ;  /* 0x000000a7a9a77221 */ /* 0x001fc40000000000 */
[----:B-1----:R-:W-:-:S03]  /*7930*/  FADD R181, R166, R181 ;  /* 0x000000b5a6b57221 */ /* 0x002fc60000000000 */
[----:B------:R0:W-:Y:S01]  /*7940*/  @P2 STS [R2+0x10580], R167 ;  /* 0x010580a702002388 */ /* 0x0001e20000000800 */
[----:B--2---:R-:W-:Y:S02]  /*7950*/  FADD R183, R188, R156 ;  /* 0x0000009cbcb77221 */ /* 0x004fe40000000000 */
[----:B----4-:R-:W-:Y:S02]  /*7960*/  FADD R171, R51, R50 ;  /* 0x0000003233ab7221 */ /* 0x010fe40000000000 */
[----:B-----5:R-:W-:Y:S01]  /*7970*/  FADD R170, R46, R45 ;  /* 0x0000002d2eaa7221 */ /* 0x020fe20000000000 */
[----:B0-----:R-:W2:Y:S01]  /*7980*/  LDL.64 R166, [R1+0xf0] ;  /* 0x0000f00001a67983 */ /* 0x001ea20000100a00 */
[----:B------:R-:W-:-:S03]  /*7990*/  FADD R168, R41, R40 ;  /* 0x0000002829a87221 */ /* 0x000fc60000000000 */
[----:B------:R-:W0:Y:S04]  /*79a0*/  SHFL.BFLY PT, R205, R183, 0x2, 0x1f ;  /* 0x0c401f00b7cd7f89 */ /* 0x000e2800000e0000 */
[----:B------:R-:W1:Y:S04]  /*79b0*/  SHFL.BFLY PT, R164, R171, 0x2, 0x1f ;  /* 0x0c401f00aba47f89 */ /* 0x000e6800000e0000 */
[----:B------:R-:W4:Y:S04]  /*79c0*/  SHFL.BFLY PT, R163, R170, 0x2, 0x1f ;  /* 0x0c401f00aaa37f89 */ /* 0x000f2800000e0000 */
[----:B------:R-:W5:Y:S04]  /*79d0*/  SHFL.BFLY PT, R161, R168, 0x2, 0x1f ;  /* 0x0c401f00a8a17f89 */ /* 0x000f6800000e0000 */
[----:B------:R-:W5:Y:S01]  /*79e0*/  SHFL.BFLY PT, R178, R191, 0x1, 0x1f ;  /* 0x0c201f00bfb27f89 */ /* 0x000f6200000e0000 */
[----:B0-----:R-:W-:-:S02]  /*79f0*/  FADD R205, R183, R205 ;  /* 0x000000cdb7cd7221 */ /* 0x001fc40000000000 */
[----:B-1----:R-:W-:Y:S02]  /*7a00*/  FADD R164, R171, R164 ;  /* 0x000000a4aba47221 */ /* 0x002fe40000000000 */
[----:B----4-:R-:W-:Y:S02]  /*7a10*/  FADD R163, R170, R163 ;  /* 0x000000a3aaa37221 */ /* 0x010fe40000000000 */
[----:B-----5:R-:W-:Y:S01]  /*7a20*/  FADD R161, R168, R161 ;  /* 0x000000a1a8a17221 */ /* 0x020fe20000000000 */
[----:B------:R-:W0:Y:S04]  /*7a30*/  SHFL.BFLY PT, R170, R205, 0x1, 0x1f ;  /* 0x0c201f00cdaa7f89 */ /* 0x000e2800000e0000 */
[----:B------:R-:W1:Y:S04]  /*7a40*/  SHFL.BFLY PT, R171, R162, 0x1, 0x1f ;  /* 0x0c201f00a2ab7f89 */ /* 0x000e6800000e0000 */
[----:B------:R-:W4:Y:S04]  /*7a50*/  SHFL.BFLY PT, R168, R164, 0x1, 0x1f ;  /* 0x0c201f00a4a87f89 */ /* 0x000f2800000e0000 */
[----:B------:R-:W5:Y:S04]  /*7a60*/  SHFL.BFLY PT, R179, R163, 0x1, 0x1f ;  /* 0x0c201f00a3b37f89 */ /* 0x000f6800000e0000 */
[----:B------:R-:W5:Y:S01]  /*7a70*/  SHFL.BFLY PT, R183, R161, 0x1, 0x1f ;  /* 0x0c201f00a1b77f89 */ /* 0x000f6200000e0000 */
[----:B------:R-:W-:-:S02]  /*7a80*/  FADD R178, R191, R178 ;  /* 0x000000b2bfb27221 */ /* 0x000fc40000000000 */
[----:B0-----:R-:W-:Y:S02]  /*7a90*/  FADD R170, R205, R170 ;  /* 0x000000aacdaa7221 */ /* 0x001fe40000000000 */
[----:B-1----:R-:W-:Y:S02]  /*7aa0*/  FADD R171, R162, R171 ;  /* 0x000000aba2ab7221 */ /* 0x002fe40000000000 */
[----:B----4-:R-:W-:Y:S02]  /*7ab0*/  FADD R168, R164, R168 ;  /* 0x000000a8a4a87221 */ /* 0x010fe40000000000 */
[----:B-----5:R-:W-:Y:S02]  /*7ac0*/  FADD R179, R163, R179 ;  /* 0x000000b3a3b37221 */ /* 0x020fe40000000000 */
[----:B------:R-:W-:Y:S01]  /*7ad0*/  FADD R183, R161, R183 ;  /* 0x000000b7a1b77221 */ /* 0x000fe20000000000 */
[----:B------:R-:W-:Y:S04]  /*7ae0*/  @P2 STS [R2+0x10100], R47 ;  /* 0x0101002f02002388 */ /* 0x000fe80000000800 */
[----:B------:R-:W-:Y:S04]  /*7af0*/  @P2 STS [R2+0x10180], R159 ;  /* 0x0101809f02002388 */ /* 0x000fe80000000800 */
[----:B------:R-:W-:Y:S04]  /*7b00*/  @P2 STS [R2+0x10200], R160 ;  /* 0x010200a002002388 */ /* 0x000fe80000000800 */
[----:B------:R-:W-:Y:S04]  /*7b10*/  @P2 STS [R2+0x10280], R43 ;  /* 0x0102802b02002388 */ /* 0x000fe80000000800 */
[----:B------:R-:W-:Y:S04]  /*7b20*/  @P2 STS [R2+0x10300], R178 ;  /* 0x010300b202002388 */ /* 0x000fe80000000800 */
[----:B------:R-:W-:Y:S04]  /*7b30*/  @P2 STS [R2+0x10380], R170 ;  /* 0x010380aa02002388 */ /* 0x000fe80000000800 */
[----:B------:R0:W-:Y:S04]  /*7b40*/  @P2 STS [R2+0x10500], R171 ;  /* 0x010500ab02002388 */ /* 0x0001e80000000800 */
[----:B------:R-:W-:Y:S04]  /*7b50*/  @P2 STS [R2+0x10600], R168 ;  /* 0x010600a802002388 */ /* 0x000fe80000000800 */
[----:B------:R-:W-:Y:S04]  /*7b60*/  @P2 STS [R2+0x10680], R179 ;  /* 0x010680b302002388 */ /* 0x000fe80000000800 */
[----:B------:R1:W-:Y:S04]  /*7b70*/  @P2 STS [R2+0x10700], R181 ;  /* 0x010700b502002388 */ /* 0x0003e80000000800 */
[----:B------:R-:W-:Y:S04]  /*7b80*/  @P2 STS [R2+0x10780], R183 ;  /* 0x010780b702002388 */ /* 0x000fe80000000800 */
[----:B------:R-:W-:Y:S01]  /*7b90*/  BAR.SYNC.DEFER_BLOCKING 0x0 ;  /* 0x0000000000007b1d */ /* 0x000fe20000010000 */
[----:B------:R-:W-:-:S02]  /*7ba0*/  FADD R39, -R203, R39 ;  /* 0x00000027cb277221 */ /* 0x000fc40000000100 */
[----:B------:R-:W-:Y:S02]  /*7bb0*/  FADD R37, -R201, R37 ;  /* 0x00000025c9257221 */ /* 0x000fe40000000100 */
[----:B------:R-:W-:Y:S01]  /*7bc0*/  FADD R36, -R200, R36 ;  /* 0x00000024c8247221 */ /* 0x000fe20000000100 */
[----:B------:R-:W4:Y:S04]  /*7bd0*/  LDL.64 R162, [R1+0xe8] ;  /* 0x0000e80001a27983 */ /* 0x000f280000100a00 */
[----:B0-----:R-:W5:Y:S04]  /*7be0*/  LDL.64 R170, [R1+0xa8] ;  /* 0x0000a80001aa7983 */ /* 0x001f680000100a00 */
[----:B-1----:R-:W5:Y:S04]  /*7bf0*/  LDL.64 R180, [R1+0xb0] ;  /* 0x0000b00001b47983 */ /* 0x002f680000100a00 */
[----:B------:R-:W5:Y:S04]  /*7c00*/  LDL.64 R168, [R1+0x98] ;  /* 0x0000980001a87983 */ /* 0x000f680000100a00 */
[----:B------:R-:W5:Y:S04]  /*7c10*/  LDL.64 R178, [R1+0xd8] ;  /* 0x0000d80001b27983 */ /* 0x000f680000100a00 */
[----:B------:R-:W0:Y:S04]  /*7c20*/  LDS R43, [R174.X4+0x10000] ;  /* 0x01000000ae2b7984 */ /* 0x000e280000004800 */
[----:B------:R-:W1:Y:S04]  /*7c30*/  LDS R47, [R174.X4+0x10400] ;  /* 0x01040000ae2f7984 */ /* 0x000e680000004800 */
[----:B0-----:R-:W0:Y:S04]  /*7c40*/  SHFL.BFLY PT, R159, R43, 0x2, 0x1f ;  /* 0x0c401f002b9f7f89 */ /* 0x001e2800000e0000 */
[----:B-1----:R-:W1:Y:S01]  /*7c50*/  SHFL.BFLY PT, R160, R47, 0x2, 0x1f ;  /* 0x0c401f002fa07f89 */ /* 0x002e6200000e0000 */
[----:B0-----:R-:W-:-:S02]  /*7c60*/  FADD R159, R43, R159 ;  /* 0x0000009f2b9f7221 */ /* 0x001fc40000000000 */
[----:B-1----:R-:W-:-:S03]  /*7c70*/  FADD R160, R47, R160 ;  /* 0x000000a02fa07221 */ /* 0x002fc60000000000 */
[----:B------:R-:W0:Y:S04]  /*7c80*/  SHFL.BFLY PT, R43, R159, 0x1, 0x1f ;  /* 0x0c201f009f2b7f89 */ /* 0x000e2800000e0000 */
[----:B------:R-:W1:Y:S01]  /*7c90*/  SHFL.BFLY PT, R47, R160, 0x1, 0x1f ;  /* 0x0c201f00a02f7f89 */ /* 0x000e6200000e0000 */
[----:B0-----:R-:W-:Y:S02]  /*7ca0*/  FADD R43, R159, R43 ;  /* 0x0000002b9f2b7221 */ /* 0x001fe40000000000 */
[----:B-1----:R-:W-:-:S03]  /*7cb0*/  FADD R47, R160, R47 ;  /* 0x0000002fa02f7221 */ /* 0x002fc60000000000 */
[----:B------:R-:W-:Y:S04]  /*7cc0*/  @!P1 STS [R174.X4+0x10000], R43 ;  /* 0x0100002bae009388 */ /* 0x000fe80000004800 */
[----:B------:R-:W-:Y:S04]  /*7cd0*/  @!P1 STS [R174.X4+0x10400], R47 ;  /* 0x0104002fae009388 */ /* 0x000fe80000004800 */
[----:B------:R-:W-:Y:S01]  /*7ce0*/  BAR.SYNC.DEFER_BLOCKING 0x0 ;  /* 0x0000000000007b1d */ /* 0x000fe20000010000 */
[----:B------:R-:W-:-:S05]  /*7cf0*/  FMUL R39, R39, 1.4426950216293334961 ;  /* 0x3fb8aa3b27277820 */ /* 0x000fca0000400000 */
[----:B------:R0:W-:Y:S02]  /*7d00*/  MUFU.EX2 R159, R39 ;  /* 0x00000027009f7308 */ /* 0x0001e40000000800 */
[----:B0-----:R-:W-:Y:S01]  /*7d10*/  FADD R39, -R202, R38 ;  /* 0x00000026ca277221 */ /* 0x001fe20000000100 */
[----:B------:R-:W0:Y:S04]  /*7d20*/  LDS R47, [R251.X4+0x10080] ;  /* 0x01008000fb2f7984 */ /* 0x000e280000004800 */
[----:B------:R-:W1:Y:S01]  /*7d30*/  LDS R38, [R251.X4+0x10100] ;  /* 0x01010000fb267984 */ /* 0x000e620000004800 */
[----:B------:R-:W-:-:S03]  /*7d40*/  FMUL R39, R39, 1.4426950216293334961 ;  /* 0x3fb8aa3b27277820 */ /* 0x000fc60000400000 */
[----:B------:R-:W2:Y:S01]  /*7d50*/  LDS R43, [R251.X4+0x10180] ;  /* 0x01018000fb2b7984 */ /* 0x000ea20000004800 */
[----:B------:R-:W-:Y:S02]  /*7d60*/  FMUL R37, R37, 1.4426950216293334961 ;  /* 0x3fb8aa3b25257820 */ /* 0x000fe40000400000 */
[----:B------:R-:W3:Y:S01]  /*7d70*/  MUFU.EX2 R39, R39 ;  /* 0x0000002700277308 */ /* 0x000ee20000000800 */
[----:B------:R-:W-:Y:S01]  /*7d80*/  FMUL R36, R36, 1.4426950216293334961 ;  /* 0x3fb8aa3b24247820 */ /* 0x000fe20000400000 */
[----:B------:R-:W2:Y:S06]  /*7d90*/  LDS R160, [R251.X4+0x10000] ;  /* 0x01000000fba07984 */ /* 0x000eac0000004800 */
[----:B------:R-:W1:Y:S08]  /*7da0*/  MUFU.EX2 R37, R37 ;  /* 0x0000002500257308 */ /* 0x000e700000000800 */
[----:B------:R-:W2:Y:S01]  /*7db0*/  MUFU.EX2 R36, R36 ;  /* 0x0000002400247308 */ /* 0x000ea20000000800 */
[----:B---3--:R-:W-:-:S02]  /*7dc0*/  FMUL R34, R39, R34 ;  /* 0x0000002227227220 */ /* 0x008fc40000400000 */
[C---:B------:R-:W-:Y:S02]  /*7dd0*/  FMUL R35, R39.reuse, R35 ;  /* 0x0000002327237220 */ /* 0x040fe40000400000 */
[C---:B------:R-:W-:Y:S02]  /*7de0*/  FMUL R30, R39.reuse, R30 ;  /* 0x0000001e271e7220 */ /* 0x040fe40000400000 */
[C---:B------:R-:W-:Y:S02]  /*7df0*/  FMUL R31, R39.reuse, R31 ;  /* 0x0000001f271f7220 */ /* 0x040fe40000400000 */
[C---:B------:R-:W-:Y:S02]  /*7e00*/  FMUL R26, R39.reuse, R26 ;  /* 0x0000001a271a7220 */ /* 0x040fe40000400000 */
[C---:B------:R-:W-:Y:S02]  /*7e10*/  FMUL R27, R39.reuse, R27 ;  /* 0x0000001b271b7220 */ /* 0x040fe40000400000 */
[----:B0-----:R-:W-:-:S02]  /*7e20*/  FFMA R249, R39, R249, R47 ;  /* 0x000000f927f97223 */ /* 0x001fc4000000002f */
[C---:B------:R-:W-:Y:S02]  /*7e30*/  FMUL R22, R39.reuse, R22 ;  /* 0x0000001627167220 */ /* 0x040fe40000400000 */
[----:B------:R-:W-:Y:S02]  /*7e40*/  FMUL R23, R39, R23 ;  /* 0x0000001727177220 */ /* 0x000fe40000400000 */
[----:B------:R-:W0:Y:S01]  /*7e50*/  LDS R39, [R251.X4+0x10200] ;  /* 0x01020000fb277984 */ /* 0x000e220000004800 */
[----:B-1----:R-:W-:-:S03]  /*7e60*/  FFMA R248, R37, R248, R38 ;  /* 0x000000f825f87223 */ /* 0x002fc60000000026 */
[----:B------:R-:W1:Y:S01]  /*7e70*/  LDS R38, [R251.X4+0x10280] ;  /* 0x01028000fb267984 */ /* 0x000e620000004800 */
[----:B------:R-:W-:Y:S02]  /*7e80*/  FADD R47, -R199, R216 ;  /* 0x000000d8c72f7221 */ /* 0x000fe40000000100 */
[----:B--2---:R-:W-:Y:S02]  /*7e90*/  FFMA R247, R36, R247, R43 ;  /* 0x000000f724f77223 */ /* 0x004fe4000000002b */
[C---:B------:R-:W-:Y:S02]  /*7ea0*/  FMUL R16, R37.reuse, R16 ;  /* 0x0000001025107220 */ /* 0x040fe40000400000 */
[C---:B------:R-:W-:Y:S02]  /*7eb0*/  FMUL R17, R37.reuse, R17 ;  /* 0x0000001125117220 */ /* 0x040fe40000400000 */
[C---:B------:R-:W-:Y:S02]  /*7ec0*/  FMUL R12, R37.reuse, R12 ;  /* 0x0000000c250c7220 */ /* 0x040fe40000400000 */
[----:B------:R-:W-:-:S02]  /*7ed0*/  FMUL R13, R37, R13 ;  /* 0x0000000d250d7220 */ /* 0x000fc40000400000 */
[C---:B------:R-:W-:Y:S02]  /*7ee0*/  FMUL R8, R37.reuse, R8 ;  /* 0x0000000825087220 */ /* 0x040fe40000400000 */
[C---:B------:R-:W-:Y:S02]  /*7ef0*/  FMUL R9, R37.reuse, R9 ;  /* 0x0000000925097220 */ /* 0x040fe40000400000 */
[C---:B------:R-:W-:Y:S02]  /*7f00*/  FMUL R136, R37.reuse, R136 ;  /* 0x0000008825887220 */ /* 0x040fe40000400000 */
[----:B------:R-:W-:Y:S02]  /*7f10*/  FMUL R137, R37, R137 ;  /* 0x0000008925897220 */ /* 0x000fe40000400000 */
[C---:B------:R-:W-:Y:S02]  /*7f20*/  FMUL R18, R36.reuse, R18 ;  /* 0x0000001224127220 */ /* 0x040fe40000400000 */
[----:B------:R-:W-:-:S02]  /*7f30*/  FMUL R19, R36, R19 ;  /* 0x0000001324137220 */ /* 0x000fc40000400000 */
[C---:B------:R-:W-:Y:S02]  /*7f40*/  FMUL R14, R36.reuse, R14 ;  /* 0x0000000e240e7220 */ /* 0x040fe40000400000 */
[C---:B------:R-:W-:Y:S02]  /*7f50*/  FMUL R15, R36.reuse, R15 ;  /* 0x0000000f240f7220 */ /* 0x040fe40000400000 */
[C---:B------:R-:W-:Y:S02]  /*7f60*/  FMUL R10, R36.reuse, R10 ;  /* 0x0000000a240a7220 */ /* 0x040fe40000400000 */
[C---:B------:R-:W-:Y:S02]  /*7f70*/  FMUL R11, R36.reuse, R11 ;  /* 0x0000000b240b7220 */ /* 0x040fe40000400000 */
[C---:B------:R-:W-:Y:S02]  /*7f80*/  FMUL R138, R36.reuse, R138 ;  /* 0x0000008a248a7220 */ /* 0x040fe40000400000 */
[----:B------:R-:W-:-:S02]  /*7f90*/  FMUL R139, R36, R139 ;  /* 0x0000008b248b7220 */ /* 0x000fc40000400000 */
[----:B------:R-:W-:Y:S02]  /*7fa0*/  IMAD.WIDE R36, R0, 0x2, R176 ;  /* 0x0000000200247825 */ /* 0x000fe400078e02b0 */
[----:B------:R-:W2:Y:S02]  /*7fb0*/  LDL.64 R176, [R1+0xd0] ;  /* 0x0000d00001b07983 */ /* 0x000ea40000100a00 */
[----:B------:R-:W-:Y:S02]  /*7fc0*/  FMUL R43, R47, 1.4426950216293334961 ;  /* 0x3fb8aa3b2f2b7820 */ /* 0x000fe40000400000 */
[----:B------:R-:W-:Y:S01]  /*7fd0*/  FADD R47, -R198, R217 ;  /* 0x000000d9c62f7221 */ /* 0x000fe20000000100 */
[----:B------:R3:W5:Y:S03]  /*7fe0*/  LDG.E.U16 R36, [R36.64] ;  /* 0x0000000424247981 */ /* 0x000766000c1e1500 */
[----:B------:R-:W0:Y:S01]  /*7ff0*/  MUFU.EX2 R43, R43 ;  /* 0x0000002b002b7308 */ /* 0x000e220000000800 */
[----:B------:R-:W-:Y:S01]  /*8000*/  FFMA R250, R159, R250, R160 ;  /* 0x000000fa9ffa7223 */ /* 0x000fe200000000a0 */
[----:B------:R-:W5:Y:S04]  /*8010*/  LDL.64 R216, [R1+0xa0] ;  /* 0x0000a00001d87983 */ /* 0x000f680000100a00 */
[----:B------:R-:W5:Y:S01]  /*8020*/  LDL.64 R160, [R1+0xe0] ;  /* 0x0000e00001a07983 */ /* 0x000f620000100a00 */
[----:B---3--:R-:W-:-:S03]  /*8030*/  FMUL R37, R47, 1.4426950216293334961 ;  /* 0x3fb8aa3b2f257820 */ /* 0x008fc60000400000 */
[----:B------:R-:W-:Y:S03]  /*8040*/  LDS R47, [R251.X4+0x10300] ;  /* 0x01030000fb2f7984 */ /* 0x000fe60000004800 */
[----:B------:R-:W1:Y:S01]  /*8050*/  MUFU.EX2 R37, R37 ;  /* 0x0000002500257308 */ /* 0x000e620000000800 */
[----:B0-----:R-:W-:Y:S02]  /*8060*/  FFMA R246, R43, R246, R39 ;  /* 0x000000f62bf67223 */ /* 0x001fe40000000027 */
[----:B------:R-:W-:-:S04]  /*8070*/  FADD R39, -R196, R224 ;  /* 0x000000e0c4277221 */ /* 0x000fc80000000100 */
[----:B------:R-:W-:Y:S02]  /*8080*/  FMUL R164, R39, 1.4426950216293334961 ;  /* 0x3fb8aa3b27a47820 */ /* 0x000fe40000400000 */
[----:B-1----:R-:W-:Y:S02]  /*8090*/  FFMA R245, R37, R245, R38 ;  /* 0x000000f525f57223 */ /* 0x002fe40000000026 */
[----:B------:R-:W-:Y:S02]  /*80a0*/  IMAD.WIDE R38, R0, 0x2, R166 ;  /* 0x0000000200267825 */ /* 0x000fe400078e02a6 */
[----:B------:R-:W3:Y:S02]  /*80b0*/  LDL.64 R166, [R1+0xc8] ;  /* 0x0000c80001a67983 */ /* 0x000ee40000100a00 */
[C---:B------:R-:W-:Y:S02]  /*80c0*/  FMUL R140, R43.reuse, R140 ;  /* 0x0000008c2b8c7220 */ /* 0x040fe40000400000 */
[----:B------:R-:W-:-:S02]  /*80d0*/  FMUL R141, R43, R141 ;  /* 0x0000008d2b8d7220 */ /* 0x000fc40000400000 */
[C---:B------:R-:W-:Y:S02]  /*80e0*/  FMUL R144, R43.reuse, R144 ;  /* 0x000000902b907220 */ /* 0x040fe40000400000 */
[C---:B------:R-:W-:Y:S02]  /*80f0*/  FMUL R145, R43.reuse, R145 ;  /* 0x000000912b917220 */ /* 0x040fe40000400000 */
[C---:B------:R-:W-:Y:S02]  /*8100*/  FMUL R148, R43.reuse, R148 ;  /* 0x000000942b947220 */ /* 0x040fe40000400000 */
[C---:B------:R-:W-:Y:S02]  /*8110*/  FMUL R149, R43.reuse, R149 ;  /* 0x000000952b957220 */ /* 0x040fe40000400000 */
[C---:B------:R-:W-:Y:S02]  /*8120*/  FMUL R152, R43.reuse, R152 ;  /* 0x000000982b987220 */ /* 0x040fe40000400000 */
[----:B------:R-:W-:Y:S01]  /*8130*/  FMUL R153, R43, R153 ;  /* 0x000000992b997220 */ /* 0x000fe20000400000 */
[----:B------:R-:W0:Y:S01]  /*8140*/  MUFU.EX2 R164, R164 ;  /* 0x000000a400a47308 */ /* 0x000e220000000800 */
[----:B------:R-:W1:Y:S01]  /*8150*/  LDS R43, [R251.X4+0x10380] ;  /* 0x01038000fb2b7984 */ /* 0x000e620000004800 */
[----:B----4-:R-:W-:-:S03]  /*8160*/  IMAD.WIDE R162, R0, 0x2, R162 ;  /* 0x0000000200a27825 */ /* 0x010fc600078e02a2 */
[----:B------:R4:W3:Y:S01]  /*8170*/  LDG.E.U16 R39, [R38.64] ;  /* 0x0000000426277981 */ /* 0x0008e2000c1e1500 */
[C---:B------:R-:W-:Y:S02]  /*8180*/  FMUL R142, R37.reuse, R142 ;  /* 0x0000008e258e7220 */ /* 0x040fe40000400000 */
[C---:B------:R-:W-:Y:S02]  /*8190*/  FMUL R143, R37.reuse, R143 ;  /* 0x0000008f258f7220 */ /* 0x040fe40000400000 */
[C---:B------:R-:W-:Y:S01]  /*81a0*/  FMUL R146, R37.reuse, R146 ;  /* 0x0000009225927220 */ /* 0x040fe20000400000 */
[----:B----4-:R2:W4:Y:S01]  /*81b0*/  LDG.E.U16 R38, [R162.64] ;  /* 0x00000004a2267981 */ /* 0x010522000c1e1500 */
[C---:B------:R-:W-:Y:S02]  /*81c0*/  FMUL R147, R37.reuse, R147 ;  /* 0x0000009325937220 */ /* 0x040fe40000400000 */
[C---:B------:R-:W-:Y:S02]  /*81d0*/  FMUL R150, R37.reuse, R150 ;  /* 0x0000009625967220 */ /* 0x040fe40000400000 */
[----:B------:R-:W-:-:S02]  /*81e0*/  FMUL R151, R37, R151 ;  /* 0x0000009725977220 */ /* 0x000fc40000400000 */
[C---:B------:R-:W-:Y:S02]  /*81f0*/  FMUL R154, R37.reuse, R154 ;  /* 0x0000009a259a7220 */ /* 0x040fe40000400000 */
[----:B------:R-:W-:Y:S02]  /*8200*/  FMUL R155, R37, R155 ;  /* 0x0000009b259b7220 */ /* 0x000fe40000400000 */
[C---:B0-----:R-:W-:Y:S02]  /*8210*/  FMUL R134, R164.reuse, R134 ;  /* 0x00000086a4867220 */ /* 0x041fe40000400000 */
[C---:B------:R-:W-:Y:S02]  /*8220*/  FMUL R135, R164.reuse, R135 ;  /* 0x00000087a4877220 */ /* 0x040fe40000400000 */
[C---:B------:R-:W-:Y:S02]  /*8230*/  FMUL R130, R164.reuse, R130 ;  /* 0x00000082a4827220 */ /* 0x040fe40000400000 */
[----:B------:R-:W-:-:S02]  /*8240*/  FMUL R131, R164, R131 ;  /* 0x00000083a4837220 */ /* 0x000fc40000400000 */
[C---:B------:R-:W-:Y:S02]  /*8250*/  FMUL R126, R164.reuse, R126 ;  /* 0x0000007ea47e7220 */ /* 0x040fe40000400000 */
[C---:B------:R-:W-:Y:S02]  /*8260*/  FMUL R127, R164.reuse, R127 ;  /* 0x0000007fa47f7220 */ /* 0x040fe40000400000 */
[C---:B------:R-:W-:Y:S02]  /*8270*/  FMUL R122, R164.reuse, R122 ;  /* 0x0000007aa47a7220 */ /* 0x040fe40000400000 */
[C---:B------:R-:W-:Y:S02]  /*8280*/  FMUL R123, R164.reuse, R123 ;  /* 0x0000007ba47b7220 */ /* 0x040fe40000400000 */
[----:B-1----:R-:W-:Y:S02]  /*8290*/  FFMA R243, R164, R243, R43 ;  /* 0x000000f3a4f37223 */ /* 0x002fe4000000002b */
[----:B------:R-:W4:Y:S01]  /*82a0*/  LDL.64 R164, [R1+0xc0] ;  /* 0x0000c00001a47983 */ /* 0x000f220000100a00 */
[----:B--2---:R-:W-:-:S03]  /*82b0*/  IMAD.WIDE R162, R0, 0x2, R176 ;  /* 0x0000000200a27825 */ /* 0x004fc600078e02b0 */
[----:B------:R-:W2:Y:S01]  /*82c0*/  LDL.64 R176, [R1+0x90] ;  /* 0x0000900001b07983 */ /* 0x000ea20000100a00 */
[----:B-----5:R-:W-:-:S05]  /*82d0*/  IMAD.WIDE R160, R0, 0x2, R160 ;  /* 0x0000000200a07825 */ /* 0x020fca00078e02a0 */
[----:B------:R3:W5:Y:S02]  /*82e0*/  LDG.E.U16 R37, [R160.64] ;  /* 0x00000004a0257981 */ /* 0x000764000c1e1500 */
[C---:B---3--:R-:W-:Y:S02]  /*82f0*/  IMAD.WIDE R160, R0.reuse, 0x2, R166 ;  /* 0x0000000200a07825 */ /* 0x048fe400078e02a6 */
[----:B------:R0:W3:Y:S02]  /*8300*/  LDG.E.U16 R167, [R162.64] ;  /* 0x00000004a2a77981 */ /* 0x0000e4000c1e1500 */
[C---:B------:R-:W-:Y:S02]  /*8310*/  IMAD.WIDE R170, R0.reuse, 0x2, R170 ;  /* 0x0000000200aa7825 */ /* 0x040fe400078e02aa */
[----:B------:R1:W2:Y:S04]  /*8320*/  LDG.E.U16 R166, [R160.64] ;  /* 0x00000004a0a67981 */ /* 0x0002a8000c1e1500 */
[----:B0-----:R-:W2:Y:S01]  /*8330*/  LDL.64 R162, [R1+0xb8] ;  /* 0x0000b80001a27983 */ /* 0x001ea20000100a00 */
[----:B----4-:R-:W-:-:S06]  /*8340*/  IMAD.WIDE R164, R0, 0x2, R164 ;  /* 0x0000000200a47825 */ /* 0x010fcc00078e02a4 */
[----:B------:R0:W4:Y:S01]  /*8350*/  LDG.E.U16 R165, [R164.64] ;  /* 0x00000004a4a57981 */ /* 0x000122000c1e1500 */
[----:B--2---:R-:W-:-:S05]  /*8360*/  IMAD.WIDE R162, R0, 0x2, R162 ;  /* 0x0000000200a27825 */ /* 0x004fca00078e02a2 */
[----:B0-----:R0:W2:Y:S04]  /*8370*/  LDG.E.U16 R164, [R162.64] ;  /* 0x00000004a2a47981 */ /* 0x0010a8000c1e1500 */
[----:B0-----:R0:W2:Y:S04]  /*8380*/  LDG.E.U16 R162, [R170.64] ;  /* 0x00000004aaa27981 */ /* 0x0010a8000c1e1500 */
[----:B0-----:R-:W2:Y:S01]  /*8390*/  LDL.64 R170, [R1+0x88] ;  /* 0x0000880001aa7983 */ /* 0x001ea20000100a00 */
        /* <DEDUP_REMOVED lines=8> */
[----:B------:R-:W-:Y:S02]  /*8420*/  FADD R159, -R197, R223 ;  /* 0x000000dfc59f7221 */ /* 0x000fe40000000100 */
[C---:B-1----:R-:W-:Y:S01]  /*8430*/  IMAD.WIDE R160, R0.reuse, 0x2, R180 ;  /* 0x0000000200a07825 */ /* 0x042fe200078e02b4 */
[----:B------:R-:W-:Y:S03]  /*8440*/  LDS R223, [R251.X4+0x10480] ;  /* 0x01048000fbdf7984 */ /* 0x000fe60000004800 */
[----:B------:R-:W-:Y:S01]  /*8450*/  FMUL R159, R159, 1.4426950216293334961 ;  /* 0x3fb8aa3b9f9f7820 */ /* 0x000fe20000400000 */
[----:B------:R0:W3:Y:S01]  /*8460*/  LDG.E.U16 R163, [R160.64] ;  /* 0x00000004a0a37981 */ /* 0x0000e2000c1e1500 */
[----:B------:R-:W-:-:S03]  /*8470*/  IMAD.WIDE R168, R0, 0x2, R168 ;  /* 0x0000000200a87825 */ /* 0x000fc600078e02a8 */
[----:B------:R-:W3:Y:S01]  /*8480*/  LDL.64 R180, [R1+0x68] ;  /* 0x0000680001b47983 */ /* 0x000ee20000100a00 */
[----:B------:R-:W1:Y:S01]  /*8490*/  MUFU.EX2 R159, R159 ;  /* 0x0000009f009f7308 */ /* 0x000e620000000800 */
[----:B0-----:R-:W-:Y:S02]  /*84a0*/  IMAD.WIDE R160, R0, 0x2, R216 ;  /* 0x0000000200a07825 */ /* 0x001fe400078e02d8 */
[----:B------:R-:W3:Y:S04]  /*84b0*/  LDL.64 R216, [R1+0x50] ;  /* 0x0000500001d87983 */ /* 0x000ee80000100a00 */
[----:B------:R0:W3:Y:S01]  /*84c0*/  LDG.E.U16 R161, [R160.64] ;  /* 0x00000004a0a17981 */ /* 0x0000e2000c1e1500 */
[----:B-1----:R-:W-:-:S03]  /*84d0*/  FFMA R244, R159, R244, R47 ;  /* 0x000000f49ff47223 */ /* 0x002fc6000000002f */
[----:B0-----:R0:W3:Y:S04]  /*84e0*/  LDG.E.U16 R160, [R168.64] ;  /* 0x00000004a8a07981 */ /* 0x0010e8000c1e1500 */
[----:B0-----:R-:W3:Y:S01]  /*84f0*/  LDL.64 R168, [R1+0x80] ;  /* 0x0000800001a87983 */ /* 0x001ee20000100a00 */
[----:B--2---:R-:W-:-:S05]  /*8500*/  IMAD.WIDE R170, R0, 0x2, R170 ;  /* 0x0000000200aa7825 */ /* 0x004fca00078e02aa */
[----:B------:R0:W2:Y:S04]  /*8510*/  LDG.E.U16 R47, [R170.64] ;  /* 0x00000004aa2f7981 */ /* 0x0000a8000c1e1500 */
[----:B0-----:R-:W2:Y:S01]  /*8520*/  LDL.64 R170, [R1+0x78] ;  /* 0x0000780001aa7983 */ /* 0x001ea20000100a00 */
[----:B------:R-:W-:-:S04]  /*8530*/  IMAD.WIDE R176, R0, 0x2, R176 ;  /* 0x0000000200b07825 */ /* 0x000fc800078e02b0 */
[C---:B------:R-:W-:Y:S02]  /*8540*/  FMUL R132, R159.reuse, R132 ;  /* 0x000000849f847220 */ /* 0x040fe40000400000 */
[C---:B------:R-:W-:Y:S02]  /*8550*/  FMUL R133, R159.reuse, R133 ;  /* 0x000000859f857220 */ /* 0x040fe40000400000 */
[C---:B------:R-:W-:Y:S02]  /*8560*/  FMUL R128, R159.reuse, R128 ;  /* 0x000000809f807220 */ /* 0x040fe40000400000 */
[C---:B------:R-:W-:Y:S02]  /*8570*/  FMUL R129, R159.reuse, R129 ;  /* 0x000000819f817220 */ /* 0x040fe40000400000 */
[C---:B------:R-:W-:Y:S02]  /*8580*/  FMUL R124, R159.reuse, R124 ;  /* 0x0000007c9f7c7220 */ /* 0x040fe40000400000 */
[----:B------:R-:W-:-:S02]  /*8590*/  FMUL R125, R159, R125 ;  /* 0x0000007d9f7d7220 */ /* 0x000fc40000400000 */
[C---:B------:R-:W-:Y:S02]  /*85a0*/  FMUL R120, R159.reuse, R120 ;  /* 0x000000789f787220 */ /* 0x040fe40000400000 */
[----:B------:R-:W-:Y:S02]  /*85b0*/  FMUL R121, R159, R121 ;  /* 0x000000799f797220 */ /* 0x000fe40000400000 */
[C---:B------:R-:W-:Y:S01]  /*85c0*/  IMAD.WIDE R178, R0.reuse, 0x2, R178 ;  /* 0x0000000200b27825 */ /* 0x040fe200078e02b2 */
[----:B------:R0:W4:Y:S05]  /*85d0*/  LDG.E.U16 R159, [R176.64] ;  /* 0x00000004b09f7981 */ /* 0x00012a000c1e1500 */
[----:B------:R1:W4:Y:S04]  /*85e0*/  LDG.E.U16 R178, [R178.64] ;  /* 0x00000004b2b27981 */ /* 0x000328000c1e1500 */
[----:B0-----:R-:W4:Y:S01]  /*85f0*/  LDL.64 R176, [R1+0x70] ;  /* 0x0000700001b07983 */ /* 0x001f220000100a00 */
[----:B---3--:R-:W-:-:S05]  /*8600*/  IMAD.WIDE R168, R0, 0x2, R168 ;  /* 0x0000000200a87825 */ /* 0x008fca00078e02a8 */
[----:B------:R2:W3:Y:S02]  /*8610*/  LDG.E.U16 R43, [R168.64] ;  /* 0x00000004a82b7981 */ /* 0x0004e4000c1e1500 */
[----:B--2---:R-:W-:-:S05]  /*8620*/  IMAD.WIDE R168, R0, 0x2, R170 ;  /* 0x0000000200a87825 */ /* 0x004fca00078e02aa */
[----:B-1----:R0:W2:Y:S04]  /*8630*/  LDG.E.U16 R179, [R168.64] ;  /* 0x00000004a8b37981 */ /* 0x0020a8000c1e1500 */
[----:B0-----:R-:W2:Y:S01]  /*8640*/  LDL.64 R168, [R1+0x60] ;  /* 0x0000600001a87983 */ /* 0x001ea20000100a00 */
[----:B----4-:R-:W-:-:S04]  /*8650*/  IMAD.WIDE R170, R0, 0x2, R176 ;  /* 0x0000000200aa7825 */ /* 0x010fc800078e02b0 */
[C---:B------:R-:W-:Y:S02]  /*8660*/  IMAD.WIDE R176, R0.reuse, 0x2, R180 ;  /* 0x0000000200b07825 */ /* 0x040fe400078e02b4 */
[----:B------:R0:W4:Y:S04]  /*8670*/  LDG.E.U16 R180, [R170.64] ;  /* 0x00000004aab47981 */ /* 0x000128000c1e1500 */
[----:B------:R1:W3:Y:S04]  /*8680*/  LDG.E.U16 R181, [R176.64] ;  /* 0x00000004b0b57981 */ /* 0x0002e8000c1e1500 */
[----:B0-----:R-:W3:Y:S01]  /*8690*/  LDL.64 R170, [R1+0x58] ;  /* 0x0000580001aa7983 */ /* 0x001ee20000100a00 */
[----:B--2---:R-:W-:-:S05]  /*86a0*/  IMAD.WIDE R168, R0, 0x2, R168 ;  /* 0x0000000200a87825 */ /* 0x004fca00078e02a8 */
[----:B------:R0:W2:Y:S04]  /*86b0*/  LDG.E.U16 R183, [R168.64] ;  /* 0x00000004a8b77981 */ /* 0x0000a8000c1e1500 */
[----:B0-----:R-:W2:Y:S01]  /*86c0*/  LDL.64 R168, [R1+0x48] ;  /* 0x0000480001a87983 */ /* 0x001ea20000100a00 */
[----:B---3--:R-:W-:-:S05]  /*86d0*/  IMAD.WIDE R170, R0, 0x2, R170 ;  /* 0x0000000200aa7825 */ /* 0x008fca00078e02aa */
[----:B------:R0:W3:Y:S04]  /*86e0*/  LDG.E.U16 R191, [R170.64] ;  /* 0x00000004aabf7981 */ /* 0x0000e8000c1e1500 */
[----:B0-----:R-:W3:Y:S01]  /*86f0*/  LDL.64 R170, [R1+0x40] ;  /* 0x0000400001aa7983 */ /* 0x001ee20000100a00 */
[----:B--2---:R-:W-:-:S05]  /*8700*/  IMAD.WIDE R168, R0, 0x2, R168 ;  /* 0x0000000200a87825 */ /* 0x004fca00078e02a8 */
[----:B------:R0:W2:Y:S04]  /*8710*/  LDG.E.U16 R207, [R168.64] ;  /* 0x00000004a8cf7981 */ /* 0x0000a8000c1e1500 */
[----:B0-----:R-:W2:Y:S01]  /*8720*/  LDL.64 R168, [R1+0x30] ;  /* 0x0000300001a87983 */ /* 0x001ea20000100a00 */
[----:B-1----:R-:W-:-:S03]  /*8730*/  IMAD.WIDE R176, R0, 0x2, R216 ;  /* 0x0000000200b07825 */ /* 0x002fc600078e02d8 */
[----:B------:R-:W0:Y:S04]  /*8740*/  LDS R216, [R251.X4+0x10400] ;  /* 0x01040000fbd87984 */ /* 0x000e280000004800 */
[----:B------:R1:W4:Y:S01]  /*8750*/  LDG.E.U16 R205, [R176.64] ;  /* 0x00000004b0cd7981 */ /* 0x000322000c1e1500 */
[----:B---3--:R-:W-:-:S03]  /*8760*/  IMAD.WIDE R170, R0, 0x2, R170 ;  /* 0x0000000200aa7825 */ /* 0x008fc600078e02aa */
[----:B-1----:R-:W3:Y:S04]  /*8770*/  LDL.64 R176, [R1+0x38] ;  /* 0x0000380001b07983 */ /* 0x002ee80000100a00 */
[----:B------:R1:W3:Y:S02]  /*8780*/  LDG.E.U16 R209, [R170.64] ;  /* 0x00000004aad17981 */ /* 0x0002e4000c1e1500 */
[----:B-1----:R-:W-:Y:S02]  /*8790*/  FADD R170, -R195, R225 ;  /* 0x000000e1c3aa7221 */ /* 0x002fe40000000100 */
[----:B------:R-:W3:Y:S02]  /*87a0*/  LDL.64 R224, [R1+0x18] ;  /* 0x0000180001e07983 */ /* 0x000ee40000100a00 */
[----:B------:R-:W-:-:S04]  /*87b0*/  FMUL R170, R170, 1.4426950216293334961 ;  /* 0x3fb8aa3baaaa7820 */ /* 0x000fc80000400000 */
[----:B------:R1:W0:Y:S02]  /*87c0*/  MUFU.EX2 R217, R170 ;  /* 0x000000aa00d97308 */ /* 0x0002240000000800 */
[----:B-1----:R-:W3:Y:S01]  /*87d0*/  LDL.64 R170, [R1+0x20] ;  /* 0x0000200001aa7983 */ /* 0x002ee20000100a00 */
[----:B--2---:R-:W-:-:S05]  /*87e0*/  IMAD.WIDE R168, R0, 0x2, R168 ;  /* 0x0000000200a87825 */ /* 0x004fca00078e02a8 */
[----:B------:R1:W2:Y:S04]  /*87f0*/  LDG.E.U16 R212, [R168.64] ;  /* 0x00000004a8d47981 */ /* 0x0002a8000c1e1500 */
[----:B-1----:R-:W2:Y:S01]  /*8800*/  LDL.64 R168, [R1+0x28] ;  /* 0x0000280001a87983 */ /* 0x002ea20000100a00 */
[----:B---3--:R-:W-:-:S06]  /*8810*/  IMAD.WIDE R170, R0, 0x2, R170 ;  /* 0x0000000200aa7825 */ /* 0x008fcc00078e02aa */
[----:B------:R1:W3:Y:S01]  /*8820*/  LDG.E.U16 R170, [R170.64] ;  /* 0x00000004aaaa7981 */ /* 0x0002e2000c1e1500 */
[----:B--2---:R-:W-:-:S05]  /*8830*/  IMAD.WIDE R168, R0, 0x2, R168 ;  /* 0x0000000200a87825 */ /* 0x004fca00078e02a8 */
[----:B------:R2:W3:Y:S02]  /*8840*/  LDG.E.U16 R214, [R168.64] ;  /* 0x00000004a8d67981 */ /* 0x0004e4000c1e1500 */
[----:B--2---:R-:W-:Y:S02]  /*8850*/  IMAD.WIDE R168, R0, 0x2, R224 ;  /* 0x0000000200a87825 */ /* 0x004fe400078e02e0 */
[----:B------:R-:W2:Y:S04]  /*8860*/  LDL.64 R224, [R1] ;  /* 0x0000000001e07983 */ /* 0x000ea80000100a00 */
[----:B-1----:R1:W2:Y:S04]  /*8870*/  LDG.E.U16 R171, [R168.64] ;  /* 0x00000004a8ab7981 */ /* 0x0022a8000c1e1500 */
[----:B-1----:R-:W2:Y:S01]  /*8880*/  LDL.64 R168, [R1+0x10] ;  /* 0x0000100001a87983 */ /* 0x002ea20000100a00 */
[----:B0-----:R-:W-:-:S02]  /*8890*/  FFMA R242, R217, R242, R216 ;  /* 0x000000f2d9f27223 */ /* 0x001fc400000000d8 */
[----:B--2---:R-:W-:-:S05]  /*88a0*/  IMAD.WIDE R168, R0, 0x2, R168 ;  /* 0x0000000200a87825 */ /* 0x004fca00078e02a8 */
[----:B------:R0:W2:Y:S04]  /*88b0*/  LDG.E.U16 R216, [R168.64] ;  /* 0x00000004a8d87981 */ /* 0x0000a8000c1e1500 */
[----:B0-----:R-:W2:Y:S01]  /*88c0*/  LDL.64 R168, [R1+0x8] ;  /* 0x0000080001a87983 */ /* 0x001ea20000100a00 */
        /* <DEDUP_REMOVED lines=8> */
[----:B------:R-:W-:-:S06]  /*8950*/  IMAD.WIDE R176, R0, 0x2, R176 ;  /* 0x0000000200b07825 */ /* 0x000fcc00078e02b0 */
[----:B------:R0:W3:Y:S02]  /*8960*/  LDG.E.U16 R177, [R176.64] ;  /* 0x00000004b0b17981 */ /* 0x0000e4000c1e1500 */
[----:B0-----:R-:W-:-:S04]  /*8970*/  FADD R176, -R194, R226 ;  /* 0x000000e2c2b07221 */ /* 0x001fc80000000100 */
[----:B------:R-:W-:-:S06]  /*8980*/  FMUL R176, R176, 1.4426950216293334961 ;  /* 0x3fb8aa3bb0b07820 */ /* 0x000fcc0000400000 */
[----:B------:R-:W0:Y:S02]  /*8990*/  MUFU.EX2 R176, R176 ;  /* 0x000000b000b07308 */ /* 0x000e240000000800 */
[C---:B0-----:R-:W-:Y:S02]  /*89a0*/  FFMA R241, R176.reuse, R241, R223 ;  /* 0x000000f1b0f17223 */ /* 0x041fe400000000df */
        /* <DEDUP_REMOVED lines=8> */
[----:B------:R-:W0:Y:S01]  /*8a30*/  LDS R176, [R251.X4+0x10500] ;  /* 0x01050000fbb07984 */ /* 0x000e220000004800 */
[----:B--2---:R-:W-:-:S05]  /*8a40*/  IMAD.WIDE R168, R0, 0x2, R168 ;  /* 0x0000000200a87825 */ /* 0x004fca00078e02a8 */
[----:B------:R1:W2:Y:S02]  /*8a50*/  LDG.E.U16 R217, [R168.64] ;  /* 0x00000004a8d97981 */ /* 0x0002a4000c1e1500 */
[----:B-1----:R-:W-:-:S06]  /*8a60*/  IMAD.WIDE R168, R0, 0x2, R224 ;  /* 0x0000000200a87825 */ /* 0x002fcc00078e02e0 */
[----:B------:R1:W2:Y:S02]  /*8a70*/  LDG.E.U16 R168, [R168.64] ;  /* 0x00000004a8a87981 */ /* 0x0002a4000c1e1500 */
[----:B-1----:R-:W-:-:S04]  /*8a80*/  FADD R169, -R193, R227 ;  /* 0x000000e3c1a97221 */ /* 0x002fc80000000100 */
[----:B------:R-:W-:Y:S01]  /*8a90*/  FMUL R169, R169, 1.4426950216293334961 ;  /* 0x3fb8aa3ba9a97820 */ /* 0x000fe20000400000 */
[----:B------:R-:W-:Y:S02]  /*8aa0*/  F2FP.BF16.PACK_AB R204, R204, R208 ;  /* 0x000000d0cccc723e */ /* 0x000fe400000010ff */
[----:B------:R-:W1:Y:S03]  /*8ab0*/  LDS R208, [R251.X4+0x10580] ;  /* 0x01058000fbd07984 */ /* 0x000e660000004800 */
[----:B------:R-:W0:Y:S01]  /*8ac0*/  MUFU.EX2 R169, R169 ;  /* 0x000000a900a97308 */ /* 0x000e220000000800 */
[----:B------:R-:W-:Y:S01]  /*8ad0*/  F2FP.BF16.PACK_AB R157, R157, R189 ;  /* 0x000000bd9d9d723e */ /* 0x000fe200000010ff */
[----:B0-----:R-:W-:Y:S02]  /*8ae0*/  FFMA R240, R169, R240, R176 ;  /* 0x000000f0a9f07223 */ /* 0x001fe400000000b0 */
[----:B------:R-:W-:-:S04]  /*8af0*/  FADD R176, -R192, R229 ;  /* 0x000000e5c0b07221 */ /* 0x000fc80000000100 */
[----:B------:R-:W-:-:S04]  /*8b00*/  FMUL R176, R176, 1.4426950216293334961 ;  /* 0x3fb8aa3bb0b07820 */ /* 0x000fc80000400000 */
[----:B------:R-:W1:Y:S01]  /*8b10*/  MUFU.EX2 R189, R176 ;  /* 0x000000b000bd7308 */ /* 0x000e620000000800 */
[----:B------:R-:W-:Y:S01]  /*8b20*/  F2FP.BF16.PACK_AB R215, R211, R215 ;  /* 0x000000d7d3d7723e */ /* 0x000fe200000010ff */
[C---:B------:R-:W-:Y:S01]  /*8b30*/  FMUL R56, R169.reuse, R56 ;  /* 0x00000038a9387220 */ /* 0x040fe20000400000 */
[----:B------:R-:W-:Y:S01]  /*8b40*/  F2FP.BF16.PACK_AB R213, R210, R213 ;  /* 0x000000d5d2d5723e */ /* 0x000fe200000010ff */
[C---:B------:R-:W-:Y:S01]  /*8b50*/  FMUL R57, R169.reuse, R57 ;  /* 0x00000039a9397220 */ /* 0x040fe20000400000 */
[----:B------:R-:W-:Y:S01]  /*8b60*/  LDS R211, [R251.X4+0x10680] ;  /* 0x01068000fbd37984 */ /* 0x000fe20000004800 */
[C---:B------:R-:W-:Y:S02]  /*8b70*/  FMUL R60, R169.reuse, R60 ;  /* 0x0000003ca93c7220 */ /* 0x040fe40000400000 */
[C---:B------:R-:W-:Y:S01]  /*8b80*/  FMUL R61, R169.reuse, R61 ;  /* 0x0000003da93d7220 */ /* 0x040fe20000400000 */
[----:B------:R-:W-:Y:S01]  /*8b90*/  LDS R210, [R251.X4+0x10700] ;  /* 0x01070000fbd27984 */ /* 0x000fe20000004800 */
[----:B------:R-:W-:-:S02]  /*8ba0*/  FMUL R64, R169, R64 ;  /* 0x00000040a9407220 */ /* 0x000fc40000400000 */
[C---:B------:R-:W-:Y:S02]  /*8bb0*/  FMUL R65, R169.reuse, R65 ;  /* 0x00000041a9417220 */ /* 0x040fe40000400000 */
[C---:B------:R-:W-:Y:S02]  /*8bc0*/  FMUL R68, R169.reuse, R68 ;  /* 0x00000044a9447220 */ /* 0x040fe40000400000 */
[----:B------:R-:W-:Y:S02]  /*8bd0*/  FMUL R69, R169, R69 ;  /* 0x00000045a9457220 */ /* 0x000fe40000400000 */
[----:B-1----:R-:W-:Y:S01]  /*8be0*/  FFMA R239, R189, R239, R208 ;  /* 0x000000efbdef7223 */ /* 0x002fe200000000d0 */
[----:B------:R-:W0:Y:S04]  /*8bf0*/  LDS R169, [R251.X4+0x10600] ;  /* 0x01060000fba97984 */ /* 0x000e280000004800 */
[----:B------:R-:W-:Y:S04]  /*8c00*/  LDS R208, [R251.X4+0x10780] ;  /* 0x01078000fbd07984 */ /* 0x000fe80000004800 */
[----:B------:R-:W-:Y:S01]  /*8c10*/  BAR.SYNC.DEFER_BLOCKING 0x0 ;  /* 0x0000000000007b1d */ /* 0x000fe20000010000 */
[----:B------:R-:W-:-:S02]  /*8c20*/  F2FP.BF16.PACK_AB R219, R219, R221 ;  /* 0x000000dddbdb723e */ /* 0x000fc400000010ff */
[----:B------:R-:W-:Y:S02]  /*8c30*/  F2FP.BF16.PACK_AB R218, R218, R220 ;  /* 0x000000dcdada723e */ /* 0x000fe400000010ff */
[----:B------:R-:W-:Y:S02]  /*8c40*/  F2FP.BF16.PACK_AB R190, R190, R206 ;  /* 0x000000cebebe723e */ /* 0x000fe400000010ff */
[----:B------:R-:W-:Y:S02]  /*8c50*/  F2FP.BF16.PACK_AB R156, R156, R188 ;  /* 0x000000bc9c9c723e */ /* 0x000fe400000010ff */
[----:B------:R-:W-:Y:S02]  /*8c60*/  F2FP.BF16.PACK_AB R110, R110, R111 ;  /* 0x0000006f6e6e723e */ /* 0x000fe400000010ff */
[----:B------:R-:W-:Y:S02]  /*8c70*/  F2FP.BF16.PACK_AB R108, R108, R109 ;  /* 0x0000006d6c6c723e */ /* 0x000fe400000010ff */
[----:B------:R-:W-:-:S02]  /*8c80*/  F2FP.BF16.PACK_AB R48, R48, R49 ;  /* 0x000000313030723e */ /* 0x000fc400000010ff */
[----:B------:R-:W-:Y:S02]  /*8c90*/  F2FP.BF16.PACK_AB R158, R158, R182 ;  /* 0x000000b69e9e723e */ /* 0x000fe400000010ff */
[----:B------:R-:W-:Y:S02]  /*8ca0*/  F2FP.BF16.PACK_AB R50, R50, R51 ;  /* 0x000000333232723e */ /* 0x000fe400000010ff */
[----:B------:R-:W-:Y:S02]  /*8cb0*/  F2FP.BF16.PACK_AB R45, R45, R46 ;  /* 0x0000002e2d2d723e */ /* 0x000fe400000010ff */
[----:B------:R-:W-:Y:S02]  /*8cc0*/  F2FP.BF16.PACK_AB R42, R42, R44 ;  /* 0x0000002c2a2a723e */ /* 0x000fe400000010ff */
[----:B------:R-:W-:Y:S01]  /*8cd0*/  F2FP.BF16.PACK_AB R40, R40, R41 ;  /* 0x000000292828723e */ /* 0x000fe200000010ff */
[----:B------:R-:W-:Y:S04]  /*8ce0*/  STS.U16 [R231+0x10000], R36 ;  /* 0x01000024e7007388 */ /* 0x000fe80000000400 */
[----:B------:R-:W-:Y:S04]  /*8cf0*/  STS.U16 [R231+0x10200], R39 ;  /* 0x01020027e7007388 */ /* 0x000fe80000000400 */
[----:B------:R-:W-:Y:S04]  /*8d00*/  STS.U16 [R231+0x10400], R38 ;  /* 0x01040026e7007388 */ /* 0x000fe80000000400 */
[----:B-----5:R-:W-:Y:S04]  /*8d10*/  STS.U16 [R231+0x10600], R37 ;  /* 0x01060025e7007388 */ /* 0x020fe80000000400 */
        /* <DEDUP_REMOVED lines=20> */
[----:B---3--:R-:W-:Y:S04]  /*8e60*/  STS.U16 [R231+0x13000], R177 ;  /* 0x013000b1e7007388 */ /* 0x008fe80000000400 */
[----:B------:R-:W-:Y:S04]  /*8e70*/  STS.U16 [R231+0x13200], R212 ;  /* 0x013200d4e7007388 */ /* 0x000fe80000000400 */
[----:B------:R-:W-:Y:S04]  /*8e80*/  STS.U16 [R231+0x13400], R214 ;  /* 0x013400d6e7007388 */ /* 0x000fe80000000400 */
[----:B------:R-:W-:Y:S04]  /*8e90*/  STS.U16 [R231+0x13600], R170 ;  /* 0x013600aae7007388 */ /* 0x000fe80000000400 */
[----:B------:R-:W-:Y:S04]  /*8ea0*/  STS.U16 [R231+0x13800], R171 ;  /* 0x013800abe7007388 */ /* 0x000fe80000000400 */
[----:B------:R-:W-:Y:S01]  /*8eb0*/  STS.U16 [R231+0x13a00], R216 ;  /* 0x013a00d8e7007388 */ /* 0x000fe20000000400 */
[----:B------:R-:W-:-:S04]  /*8ec0*/  FADD R111, -R187, R228 ;  /* 0x000000e4bb6f7221 */ /* 0x000fc80000000100 */
[----:B------:R-:W-:-:S04]  /*8ed0*/  FMUL R111, R111, 1.4426950216293334961 ;  /* 0x3fb8aa3b6f6f7820 */ /* 0x000fc80000400000 */
[----:B------:R1:W0:Y:S01]  /*8ee0*/  MUFU.EX2 R176, R111 ;  /* 0x0000006f00b07308 */ /* 0x0002220000000800 */
[----:B--2---:R-:W-:Y:S04]  /*8ef0*/  STS.U16 [R231+0x13c00], R217 ;  /* 0x013c00d9e7007388 */ /* 0x004fe80000000400 */
[----:B------:R-:W-:Y:S04]  /*8f00*/  STS.U16 [R231+0x13e00], R168 ;  /* 0x013e00a8e7007388 */ /* 0x000fe80000000400 */
[----:B------:R-:W-:Y:S04]  /*8f10*/  STS [R5+0x14000], R219 ;  /* 0x014000db05007388 */ /* 0x000fe80000000800 */
        /* <DEDUP_REMOVED lines=15> */
[----:B------:R-:W-:Y:S06]  /*9010*/  BAR.SYNC.DEFER_BLOCKING 0x0 ;  /* 0x0000000000007b1d */ /* 0x000fec0000010000 */
[----:B------:R-:W-:Y:S04]  /*9020*/  LDSM.16.M88.4 R48, [R222+0x10000] ;  /* 0x01000000de30783b */ /* 0x000fe80000000200 */
[----:B------:R-:W-:Y:S04]  /*9030*/  LDSM.16.M88.4 R36, [R222+0x11000] ;  /* 0x01100000de24783b */ /* 0x000fe80000000200 */
[----:B------:R-:W-:Y:S04]  /*9040*/  LDSM.16.M88.4 R40, [R222+0x12000] ;  /* 0x01200000de28783b */ /* 0x000fe80000000200 */
[----:B------:R-:W-:Y:S04]  /*9050*/  LDSM.16.M88.4 R44, [R222+0x13000] ;  /* 0x01300000de2c783b */ /* 0x000fe80000000200 */
[----:B------:R-:W2:Y:S04]  /*9060*/  LDSM.16.M88.4 R160, [R7+0x14400] ;  /* 0x0144000007a0783b */ /* 0x000ea80000000200 */
[----:B------:R-:W3:Y:S04]  /*9070*/  LDSM.16.M88.4 R156, [R7+0x14c00] ;  /* 0x014c0000079c783b */ /* 0x000ee80000000200 */
[----:B-1----:R-:W1:Y:S01]  /*9080*/  LDSM.16.M88.4 R108, [R7+0x15000] ;  /* 0x01500000076c783b */ /* 0x002e620000000200 */
[----:B0-----:R-:W-:-:S02]  /*9090*/  FFMA R238, R176, R238, R169 ;  /* 0x000000eeb0ee7223 */ /* 0x001fc400000000a9 */
[C---:B------:R-:W-:Y:S01]  /*90a0*/  FMUL R58, R189.reuse, R58 ;  /* 0x0000003abd3a7220 */ /* 0x040fe20000400000 */
[----:B------:R-:W-:Y:S01]  /*90b0*/  LDSM.16.M88.4 R168, [R7+0x14000] ;  /* 0x0140000007a8783b */ /* 0x000fe20000000200 */
[C---:B------:R-:W-:Y:S02]  /*90c0*/  FMUL R59, R189.reuse, R59 ;  /* 0x0000003bbd3b7220 */ /* 0x040fe40000400000 */
[C---:B------:R-:W-:Y:S01]  /*90d0*/  FMUL R62, R189.reuse, R62 ;  /* 0x0000003ebd3e7220 */ /* 0x040fe20000400000 */
[----:B------:R-:W-:Y:S01]  /*90e0*/  LDSM.16.M88.4 R164, [R7+0x14800] ;  /* 0x0148000007a4783b */ /* 0x000fe20000000200 */
[C---:B--2---:R-:W-:Y:S08]  /*90f0*/  HMMA.16816.F32.BF16 R16, R160.reuse, R48, R16 ;  /* 0x00000030a010723c */ /* 0x044ff00000041810 */
[C---:B------:R-:W-:Y:S08]  /*9100*/  HMMA.16816.F32.BF16 R12, R160.reuse, R36, R12 ;  /* 0x00000024a00c723c */ /* 0x040ff0000004180c */
[C---:B------:R-:W-:Y:S08]  /*9110*/  HMMA.16816.F32.BF16 R8, R160.reuse, R40, R8 ;  /* 0x00000028a008723c */ /* 0x040ff00000041808 */
[----:B------:R-:W-:Y:S01]  /*9120*/  HMMA.16816.F32.BF16 R136, R160, R44, R136 ;  /* 0x0000002ca088723c */ /* 0x000fe20000041888 */
[----:B------:R-:W0:Y:S01]  /*9130*/  LDSM.16.M88.4 R160, [R7+0x15400] ;  /* 0x0154000007a0783b */ /* 0x000e220000000200 */
[----:B------:R-:W-:-:S02]  /*9140*/  FMUL R63, R189, R63 ;  /* 0x0000003fbd3f7220 */ /* 0x000fc40000400000 */
[C---:B------:R-:W-:Y:S02]  /*9150*/  FMUL R66, R189.reuse, R66 ;  /* 0x00000042bd427220 */ /* 0x040fe40000400000 */
[C---:B------:R-:W-:Y:S02]  /*9160*/  FMUL R67, R189.reuse, R67 ;  /* 0x00000043bd437220 */ /* 0x040fe40000400000 */
[----:B---3--:R-:W-:Y:S01]  /*9170*/  HMMA.16816.F32.BF16 R132, R156, R48, R132 ;  /* 0x000000309c84723c */ /* 0x008fe20000041884 */
[C---:B------:R-:W-:Y:S02]  /*9180*/  FMUL R70, R189.reuse, R70 ;  /* 0x00000046bd467220 */ /* 0x040fe40000400000 */
[----:B------:R-:W-:-:S05]  /*9190*/  FMUL R71, R189, R71 ;  /* 0x00000047bd477220 */ /* 0x000fca0000400000 */
[C---:B------:R-:W-:Y:S08]  /*91a0*/  HMMA.16816.F32.BF16 R128, R156.reuse, R36, R128 ;  /* 0x000000249c80723c */ /* 0x040ff00000041880 */
[C---:B------:R-:W-:Y:S08]  /*91b0*/  HMMA.16816.F32.BF16 R124, R156.reuse, R40, R124 ;  /* 0x000000289c7c723c */ /* 0x040ff0000004187c */
[----:B------:R-:W-:Y:S01]  /*91c0*/  HMMA.16816.F32.BF16 R120, R156, R44, R120 ;  /* 0x0000002c9c78723c */ /* 0x000fe20000041878 */
[----:B------:R-:W2:Y:S07]  /*91d0*/  LDSM.16.M88.4 R156, [R7+0x15800] ;  /* 0x01580000079c783b */ /* 0x000eae0000000200 */
[C---:B-1----:R-:W-:Y:S08]  /*91e0*/  HMMA.16816.F32.BF16 R116, R108.reuse, R48, R116 ;  /* 0x000000306c74723c */ /* 0x042ff00000041874 */
[C---:B------:R-:W-:Y:S08]  /*91f0*/  HMMA.16816.F32.BF16 R112, R108.reuse, R36, R112 ;  /* 0x000000246c70723c */ /* 0x040ff00000041870 */
[C---:B------:R-:W-:Y:S08]  /*9200*/  HMMA.16816.F32.BF16 R76, R108.reuse, R40, R76 ;  /* 0x000000286c4c723c */ /* 0x040ff0000004184c */
[----:B------:R-:W-:Y:S01]  /*9210*/  HMMA.16816.F32.BF16 R52, R108, R44, R52 ;  /* 0x0000002c6c34723c */ /* 0x000fe20000041834 */
[----:B------:R-:W1:Y:S01]  /*9220*/  LDSM.16.M88.4 R108, [R7+0x15c00] ;  /* 0x015c0000076c783b */ /* 0x000e620000000200 */
[----:B------:R-:W-:-:S02]  /*9230*/  FADD R206, -R186, R230 ;  /* 0x000000e6bace7221 */ /* 0x000fc40000000100 */
[----:B------:R-:W-:-:S04]  /*9240*/  FADD R205, -R185, R232 ;  /* 0x000000e8b9cd7221 */ /* 0x000fc80000000100 */
[----:B0-----:R-:W-:Y:S01]  /*9250*/  HMMA.16816.F32.BF16 R56, R160, R48, R56 ;  /* 0x00000030a038723c */ /* 0x001fe20000041838 */
[----:B------:R-:W-:Y:S02]  /*9260*/  FMUL R206, R206, 1.4426950216293334961 ;  /* 0x3fb8aa3bcece7820 */ /* 0x000fe40000400000 */
[----:B------:R-:W-:-:S05]  /*9270*/  FMUL R205, R205, 1.4426950216293334961 ;  /* 0x3fb8aa3bcdcd7820 */ /* 0x000fca0000400000 */
[C---:B------:R-:W-:Y:S08]  /*9280*/  HMMA.16816.F32.BF16 R60, R160.reuse, R36, R60 ;  /* 0x00000024a03c723c */ /* 0x040ff0000004183c */
[C---:B------:R-:W-:Y:S08]  /*9290*/  HMMA.16816.F32.BF16 R64, R160.reuse, R40, R64 ;  /* 0x00000028a040723c */ /* 0x040ff00000041840 */
[----:B------:R-:W-:Y:S07]  /*92a0*/  HMMA.16816.F32.BF16 R68, R160, R44, R68 ;  /* 0x0000002ca044723c */ /* 0x000fee0000041844 */
[----:B------:R-:W-:-:S04]  /*92b0*/  FADD R160, -R184, R233 ;  /* 0x000000e9b8a07221 */ /* 0x000fc80000000100 */
[----:B------:R-:W-:Y:S01]  /*92c0*/  FMUL R160, R160, 1.4426950216293334961 ;  /* 0x3fb8aa3ba0a07820 */ /* 0x000fe20000400000 */
[----:B------:R-:W0:Y:S08]  /*92d0*/  MUFU.EX2 R206, R206 ;  /* 0x000000ce00ce7308 */ /* 0x000e300000000800 */
[----:B------:R-:W3:Y:S08]  /*92e0*/  MUFU.EX2 R205, R205 ;  /* 0x000000cd00cd7308 */ /* 0x000ef00000000800 */
[----:B------:R-:W4:Y:S01]  /*92f0*/  MUFU.EX2 R204, R160 ;  /* 0x000000a000cc7308 */ /* 0x000f220000000800 */
[----:B------:R-:W-:-:S02]  /*9300*/  FMUL R72, R176, R72 ;  /* 0x00000048b0487220 */ /* 0x000fc40000400000 */
[----:B------:R-:W-:Y:S02]  /*9310*/  FMUL R73, R176, R73 ;  /* 0x00000049b0497220 */ /* 0x000fe40000400000 */
[C---:B0-----:R-:W-:Y:S02]  /*9320*/  FMUL R74, R206.reuse, R74 ;  /* 0x0000004ace4a7220 */ /* 0x041fe40000400000 */
[----:B------:R-:W-:Y:S02]  /*9330*/  FMUL R75, R206, R75 ;  /* 0x0000004bce4b7220 */ /* 0x000fe40000400000 */
[C---:B------:R-:W-:Y:S02]  /*9340*/  FMUL R80, R176.reuse, R80 ;  /* 0x00000050b0507220 */ /* 0x040fe40000400000 */
[----:B------:R-:W-:Y:S02]  /*9350*/  FMUL R81, R176, R81 ;  /* 0x00000051b0517220 */ /* 0x000fe40000400000 */
[----:B------:R-:W-:-:S02]  /*9360*/  FMUL R82, R206, R82 ;  /* 0x00000052ce527220 */ /* 0x000fc40000400000 */
[----:B------:R-:W-:Y:S02]  /*9370*/  FMUL R83, R206, R83 ;  /* 0x00000053ce537220 */ /* 0x000fe40000400000 */
[C---:B------:R-:W-:Y:S02]  /*9380*/  FMUL R84, R176.reuse, R84 ;  /* 0x00000054b0547220 */ /* 0x040fe40000400000 */
[----:B------:R-:W-:Y:S02]  /*9390*/  FMUL R85, R176, R85 ;  /* 0x00000055b0557220 */ /* 0x000fe40000400000 */
[C---:B------:R-:W-:Y:S02]  /*93a0*/  FMUL R86, R206.reuse, R86 ;  /* 0x00000056ce567220 */ /* 0x040fe40000400000 */
[----:B------:R-:W-:Y:S02]  /*93b0*/  FMUL R87, R206, R87 ;  /* 0x00000057ce577220 */ /* 0x000fe40000400000 */
[----:B------:R-:W-:-:S02]  /*93c0*/  FMUL R88, R176, R88 ;  /* 0x00000058b0587220 */ /* 0x000fc40000400000 */
[----:B------:R-:W-:Y:S02]  /*93d0*/  FMUL R89, R176, R89 ;  /* 0x00000059b0597220 */ /* 0x000fe40000400000 */
[C---:B------:R-:W-:Y:S02]  /*93e0*/  FMUL R90, R206.reuse, R90 ;  /* 0x0000005ace5a7220 */ /* 0x040fe40000400000 */
[----:B------:R-:W-:Y:S02]  /*93f0*/  FMUL R91, R206, R91 ;  /* 0x0000005bce5b7220 */ /* 0x000fe40000400000 */
[C---:B---3--:R-:W-:Y:S02]  /*9400*/  FMUL R92, R205.reuse, R92 ;  /* 0x0000005ccd5c7220 */ /* 0x048fe40000400000 */
[----:B------:R-:W-:Y:S02]  /*9410*/  FMUL R93, R205, R93 ;  /* 0x0000005dcd5d7220 */ /* 0x000fe40000400000 */
[----:B----4-:R-:W-:-:S02]  /*9420*/  FMUL R94, R204, R94 ;  /* 0x0000005ecc5e7220 */ /* 0x010fc40000400000 */
[C---:B------:R-:W-:Y:S02]  /*9430*/  FMUL R95, R204.reuse, R95 ;  /* 0x0000005fcc5f7220 */ /* 0x040fe40000400000 */
[C---:B------:R-:W-:Y:S02]  /*9440*/  FMUL R96, R205.reuse, R96 ;  /* 0x00000060cd607220 */ /* 0x040fe40000400000 */
[C---:B------:R-:W-:Y:S02]  /*9450*/  FMUL R97, R205.reuse, R97 ;  /* 0x00000061cd617220 */ /* 0x040fe40000400000 */
[C---:B------:R-:W-:Y:S02]  /*9460*/  FMUL R98, R204.reuse, R98 ;  /* 0x00000062cc627220 */ /* 0x040fe40000400000 */
[----:B------:R-:W-:Y:S02]  /*9470*/  FMUL R99, R204, R99 ;  /* 0x00000063cc637220 */ /* 0x000fe40000400000 */
[----:B------:R-:W-:-:S02]  /*9480*/  FMUL R100, R205, R100 ;  /* 0x00000064cd647220 */ /* 0x000fc40000400000 */
[C---:B------:R-:W-:Y:S02]  /*9490*/  FMUL R101, R205.reuse, R101 ;  /* 0x00000065cd657220 */ /* 0x040fe40000400000 */
[C---:B------:R-:W-:Y:S02]  /*94a0*/  FMUL R102, R204.reuse, R102 ;  /* 0x00000066cc667220 */ /* 0x040fe40000400000 */
[C---:B------:R-:W-:Y:S02]  /*94b0*/  FMUL R103, R204.reuse, R103 ;  /* 0x00000067cc677220 */ /* 0x040fe40000400000 */
[C---:B------:R-:W-:Y:S02]  /*94c0*/  FMUL R104, R205.reuse, R104 ;  /* 0x00000068cd687220 */ /* 0x040fe40000400000 */
[----:B------:R-:W-:Y:S02]  /*94d0*/  FMUL R105, R205, R105 ;  /* 0x00000069cd697220 */ /* 0x000fe40000400000 */
[----:B------:R-:W-:-:S02]  /*94e0*/  FMUL R106, R204, R106 ;  /* 0x0000006acc6a7220 */ /* 0x000fc40000400000 */
[----:B------:R-:W-:Y:S01]  /*94f0*/  FMUL R107, R204, R107 ;  /* 0x0000006bcc6b7220 */ /* 0x000fe20000400000 */
[----:B------:R-:W-:Y:S01]  /*9500*/  LOP3.LUT R223, R7, 0x20, RZ, 0x3c, !PT ;  /* 0x0000002007df7812 */ /* 0x000fe200078e3cff */
[C---:B------:R-:W-:Y:S04]  /*9510*/  HMMA.16816.F32.BF16 R32, R168.reuse, R48, R32 ;  /* 0x00000030a820723c */ /* 0x040fe80000041820 */
[----:B------:R-:W0:Y:S04]  /*9520*/  LDSM.16.M88.4 R188, [R223+0x14000] ;  /* 0x01400000dfbc783b */ /* 0x000e280000000200 */
[C---:B------:R-:W-:Y:S01]  /*9530*/  HMMA.16816.F32.BF16 R28, R168.reuse, R36, R28 ;  /* 0x00000024a81c723c */ /* 0x040fe2000004181c */
[----:B------:R-:W3:Y:S04]  /*9540*/  LDSM.16.M88.4 R180, [R223+0x14400] ;  /* 0x01440000dfb4783b */ /* 0x000ee80000000200 */
[----:B------:R-:W4:Y:S03]  /*9550*/  LDSM.16.M88.4 R176, [R223+0x14800] ;  /* 0x01480000dfb0783b */ /* 0x000f260000000200 */
[C---:B------:R-:W-:Y:S01]  /*9560*/  HMMA.16816.F32.BF16 R24, R168.reuse, R40, R24 ;  /* 0x00000028a818723c */ /* 0x040fe20000041818 */
[----:B------:R-:W-:Y:S07]  /*9570*/  LDSM.16.M88.4 R160, [R223+0x15000] ;  /* 0x01500000dfa0783b */ /* 0x000fee0000000200 */
[----:B------:R-:W-:Y:S01]  /*9580*/  HMMA.16816.F32.BF16 R20, R168, R44, R20 ;  /* 0x0000002ca814723c */ /* 0x000fe20000041814 */
[----:B------:R-:W5:Y:S07]  /*9590*/  LDSM.16.M88.4 R168, [R223+0x14c00] ;  /* 0x014c0000dfa8783b */ /* 0x000f6e0000000200 */
[C---:B------:R-:W-:Y:S08]  /*95a0*/  HMMA.16816.F32.BF16 R140, R164.reuse, R48, R140 ;  /* 0x00000030a48c723c */ /* 0x040ff0000004188c */
[C---:B------:R-:W-:Y:S08]  /*95b0*/  HMMA.16816.F32.BF16 R144, R164.reuse, R36, R144 ;  /* 0x00000024a490723c */ /* 0x040ff00000041890 */
[C---:B------:R-:W-:Y:S08]  /*95c0*/  HMMA.16816.F32.BF16 R148, R164.reuse, R40, R148 ;  /* 0x00000028a494723c */ /* 0x040ff00000041894 */
[----:B------:R-:W-:Y:S01]  /*95d0*/  HMMA.16816.F32.BF16 R152, R164, R44, R152 ;  /* 0x0000002ca498723c */ /* 0x000fe20000041898 */
[----:B------:R-:W0:Y:S07]  /*95e0*/  LDSM.16.M88.4 R164, [R223+0x15400] ;  /* 0x01540000dfa4783b */ /* 0x000e2e0000000200 */
[C---:B--2---:R-:W-:Y:S08]  /*95f0*/  HMMA.16816.F32.BF16 R72, R156.reuse, R48, R72 ;  /* 0x000000309c48723c */ /* 0x044ff00000041848 */
        /* <DEDUP_REMOVED lines=8> */
[----:B------:R1:W2:Y:S01]  /*9680*/  LDSM.16.M88.4 R108, [R223+0x15c00] ;  /* 0x015c0000df6c783b */ /* 0x0002a20000000200 */
[----:B------:R-:W-:-:S04]  /*9690*/  IADD3 R234, R234, 0x20, RZ ;  /* 0x00000020eaea7810 */ /* 0x000fc80007ffe0ff */
[----:B------:R-:W-:Y:S01]  /*96a0*/  ISETP.GE.AND P3, PT, R234, c[0x0][0x1d0], PT ;  /* 0x00007400ea007a0c */ /* 0x000fe20003f66270 */
[----:B------:R-:W-:Y:S01]  /*96b0*/  IMAD.MOV.U32 R36, RZ, RZ, 0x20 ;  /* 0x00000020ff247424 */ /* 0x000fe200078e00ff */
[----:B0-----:R-:W-:Y:S01]  /*96c0*/  HMMA.16816.F32.BF16 R32, R188, R50, R32 ;  /* 0x00000032bc20723c */ /* 0x001fe20000041820 */
[----:B------:R-:W-:Y:S01]  /*96d0*/  FFMA R237, R206, R237, R211 ;  /* 0x000000edceed7223 */ /* 0x000fe200000000d3 */
[----:B------:R-:W-:Y:S01]  /*96e0*/  MOV R37, R201 ;  /* 0x000000c900257202 */ /* 0x000fe20000000f00 */
[C---:B------:R-:W-:Y:S01]  /*96f0*/  IMAD R0, R36.reuse, c[0x0][0x1b4], R0 ;  /* 0x00006d0024007a24 */ /* 0x040fe200078e0200 */
[----:B------:R-:W-:Y:S01]  /*9700*/  MOV R216, R199 ;  /* 0x000000c700d87202 */ /* 0x000fe20000000f00 */
[----:B------:R-:W-:-:S03]  /*9710*/  IMAD R4, R36, c[0x0][0x1a4], R4 ;  /* 0x0000690024047a24 */ /* 0x000fc600078e0204 */
[----:B------:R-:W-:Y:S01]  /*9720*/  HMMA.16816.F32.BF16 R28, R188, R38, R28 ;  /* 0x00000026bc1c723c */ /* 0x000fe2000004181c */
[----:B------:R-:W-:Y:S01]  /*9730*/  FFMA R236, R205, R236, R210 ;  /* 0x000000eccdec7223 */ /* 0x000fe200000000d2 */
[----:B-1----:R-:W-:Y:S01]  /*9740*/  MOV R223, R197 ;  /* 0x000000c500df7202 */ /* 0x002fe20000000f00 */
[----:B------:R-:W-:Y:S01]  /*9750*/  FFMA R235, R204, R235, R208 ;  /* 0x000000ebcceb7223 */ /* 0x000fe200000000d0 */
[----:B------:R-:W-:Y:S01]  /*9760*/  MOV R225, R195 ;  /* 0x000000c300e17202 */ /* 0x000fe20000000f00 */
[----:B------:R-:W-:-:S03]  /*9770*/  IMAD.MOV.U32 R36, RZ, RZ, R200 ;  /* 0x000000ffff247224 */ /* 0x000fc600078e00c8 */
[----:B------:R-:W-:Y:S01]  /*9780*/  HMMA.16816.F32.BF16 R24, R188, R42, R24 ;  /* 0x0000002abc18723c */ /* 0x000fe20000041818 */
[----:B------:R-:W-:Y:S01]  /*9790*/  IMAD.MOV.U32 R217, RZ, RZ, R198 ;  /* 0x000000ffffd97224 */ /* 0x000fe200078e00c6 */
[----:B------:R-:W-:Y:S01]  /*97a0*/  MOV R227, R193 ;  /* 0x000000c100e37202 */ /* 0x000fe20000000f00 */
[----:B------:R-:W-:Y:S01]  /*97b0*/  IMAD.MOV.U32 R224, RZ, RZ, R196 ;  /* 0x000000ffffe07224 */ /* 0x000fe200078e00c4 */
[----:B------:R-:W-:Y:S01]  /*97c0*/  MOV R228, R187 ;  /* 0x000000bb00e47202 */ /* 0x000fe20000000f00 */
[----:B------:R-:W-:-:S03]  /*97d0*/  IMAD.MOV.U32 R226, RZ, RZ, R194 ;  /* 0x000000ffffe27224 */ /* 0x000fc600078e00c2 */
[----:B------:R-:W-:Y:S01]  /*97e0*/  HMMA.16816.F32.BF16 R20, R188, R46, R20 ;  /* 0x0000002ebc14723c */ /* 0x000fe20000041814 */
[----:B------:R-:W-:Y:S01]  /*97f0*/  IMAD.MOV.U32 R229, RZ, RZ, R192 ;  /* 0x000000ffffe57224 */ /* 0x000fe200078e00c0 */
[----:B------:R-:W-:Y:S01]  /*9800*/  MOV R232, R185 ;  /* 0x000000b900e87202 */ /* 0x000fe20000000f00 */
[----:B------:R-:W-:Y:S02]  /*9810*/  IMAD.MOV.U32 R230, RZ, RZ, R186 ;  /* 0x000000ffffe67224 */ /* 0x000fe400078e00ba */
[----:B------:R-:W-:-:S03]  /*9820*/  IMAD.MOV.U32 R233, RZ, RZ, R184 ;  /* 0x000000ffffe97224 */ /* 0x000fc600078e00b8 */
[C---:B---3--:R-:W-:Y:S08]  /*9830*/  HMMA.16816.F32.BF16 R16, R180.reuse, R50, R16 ;  /* 0x00000032b410723c */ /* 0x048ff00000041810 */
[C---:B------:R-:W-:Y:S08]  /*9840*/  HMMA.16816.F32.BF16 R12, R180.reuse, R38, R12 ;  /* 0x00000026b40c723c */ /* 0x040ff0000004180c */
[C---:B------:R-:W-:Y:S08]  /*9850*/  HMMA.16816.F32.BF16 R8, R180.reuse, R42, R8 ;  /* 0x0000002ab408723c */ /* 0x040ff00000041808 */
[----:B------:R-:W-:Y:S08]  /*9860*/  HMMA.16816.F32.BF16 R136, R180, R46, R136 ;  /* 0x0000002eb488723c */ /* 0x000ff00000041888 */
[C---:B----4-:R-:W-:Y:S08]  /*9870*/  HMMA.16816.F32.BF16 R140, R176.reuse, R50, R140 ;  /* 0x00000032b08c723c */ /* 0x050ff0000004188c */
[C---:B------:R-:W-:Y:S08]  /*9880*/  HMMA.16816.F32.BF16 R144, R176.reuse, R38, R144 ;  /* 0x00000026b090723c */ /* 0x040ff00000041890 */
[C---:B------:R-:W-:Y:S08]  /*9890*/  HMMA.16816.F32.BF16 R148, R176.reuse, R42, R148 ;  /* 0x0000002ab094723c */ /* 0x040ff00000041894 */
[----:B------:R-:W-:Y:S08]  /*98a0*/  HMMA.16816.F32.BF16 R152, R176, R46, R152 ;  /* 0x0000002eb098723c */ /* 0x000ff00000041898 */
[C---:B-----5:R-:W-:Y:S08]  /*98b0*/  HMMA.16816.F32.BF16 R132, R168.reuse, R50, R132 ;  /* 0x00000032a884723c */ /* 0x060ff00000041884 */
[C---:B------:R-:W-:Y:S08]  /*98c0*/  HMMA.16816.F32.BF16 R128, R168.reuse, R38, R128 ;  /* 0x00000026a880723c */ /* 0x040ff00000041880 */
[C---:B------:R-:W-:Y:S08]  /*98d0*/  HMMA.16816.F32.BF16 R124, R168.reuse, R42, R124 ;  /* 0x0000002aa87c723c */ /* 0x040ff0000004187c */
[----:B------:R-:W-:Y:S08]  /*98e0*/  HMMA.16816.F32.BF16 R120, R168, R46, R120 ;  /* 0x0000002ea878723c */ /* 0x000ff00000041878 */
[C---:B------:R-:W-:Y:S08]  /*98f0*/  HMMA.16816.F32.BF16 R116, R160.reuse, R50, R116 ;  /* 0x00000032a074723c */ /* 0x040ff00000041874 */
[C---:B------:R-:W-:Y:S08]  /*9900*/  HMMA.16816.F32.BF16 R112, R160.reuse, R38, R112 ;  /* 0x00000026a070723c */ /* 0x040ff00000041870 */
[C---:B------:R-:W-:Y:S08]  /*9910*/  HMMA.16816.F32.BF16 R76, R160.reuse, R42, R76 ;  /* 0x0000002aa04c723c */ /* 0x040ff0000004184c */
[----:B------:R-:W-:Y:S08]  /*9920*/  HMMA.16816.F32.BF16 R52, R160, R46, R52 ;  /* 0x0000002ea034723c */ /* 0x000ff00000041834 */
[C---:B------:R-:W-:Y:S08]  /*9930*/  HMMA.16816.F32.BF16 R56, R164.reuse, R50, R56 ;  /* 0x00000032a438723c */ /* 0x040ff00000041838 */
[C---:B------:R-:W-:Y:S08]  /*9940*/  HMMA.16816.F32.BF16 R60, R164.reuse, R38, R60 ;  /* 0x00000026a43c723c */ /* 0x040ff0000004183c */
[C---:B------:R-:W-:Y:S08]  /*9950*/  HMMA.16816.F32.BF16 R64, R164.reuse, R42, R64 ;  /* 0x0000002aa440723c */ /* 0x040ff00000041840 */
[----:B------:R-:W-:Y:S08]  /*9960*/  HMMA.16816.F32.BF16 R68, R164, R46, R68 ;  /* 0x0000002ea444723c */ /* 0x000ff00000041844 */
[C---:B--2---:R-:W-:Y:S08]  /*9970*/  HMMA.16816.F32.BF16 R72, R156.reuse, R50, R72 ;  /* 0x000000329c48723c */ /* 0x044ff00000041848 */
[C---:B------:R-:W-:Y:S08]  /*9980*/  HMMA.16816.F32.BF16 R80, R156.reuse, R38, R80 ;  /* 0x000000269c50723c */ /* 0x040ff00000041850 */
[C---:B------:R-:W-:Y:S08]  /*9990*/  HMMA.16816.F32.BF16 R84, R156.reuse, R42, R84 ;  /* 0x0000002a9c54723c */ /* 0x040ff00000041854 */
[----:B------:R-:W-:Y:S08]  /*99a0*/  HMMA.16816.F32.BF16 R88, R156, R46, R88 ;  /* 0x0000002e9c58723c */ /* 0x000ff00000041858 */
[C---:B------:R-:W-:Y:S08]  /*99b0*/  HMMA.16816.F32.BF16 R92, R108.reuse, R50, R92 ;  /* 0x000000326c5c723c */ /* 0x040ff0000004185c */
[C---:B------:R-:W-:Y:S08]  /*99c0*/  HMMA.16816.F32.BF16 R96, R108.reuse, R38, R96 ;  /* 0x000000266c60723c */ /* 0x040ff00000041860 */
[----:B------:R-:W-:Y:S01]  /*99d0*/  HMMA.16816.F32.BF16 R100, R108, R42, R100 ;  /* 0x0000002a6c64723c */ /* 0x000fe20000041864 */
[----:B------:R-:W-:Y:S01]  /*99e0*/  MOV R39, R203 ;  /* 0x000000cb00277202 */ /* 0x000fe20000000f00 */
[----:B------:R-:W-:-:S06]  /*99f0*/  IMAD.MOV.U32 R38, RZ, RZ, R202 ;  /* 0x000000ffff267224 */ /* 0x000fcc00078e00ca */
[----:B------:R-:W-:Y:S01]  /*9a00*/  HMMA.16816.F32.BF16 R104, R108, R46, R104 ;  /* 0x0000002e6c68723c */ /* 0x000fe20000041868 */
[----:B------:R-:W-:Y:S01]  /*9a10*/  @P3 CALL.REL.NOINC `(.L_x_0) ;  /* 0x0000001000003944 */ /* 0x000fe20003c00000 */
[----:B------:R-:W-:Y:S06]  /*9a20*/  BRA `(.L_x_1) ;  /* 0xffffb10000007947 */ /* 0x000fec000383ffff */
.L_x_0:
[----:B------:R-:W-:-:S06]  /*9a30*/  NOP ;  /* 0x0000000000007918 */ /* 0x000fcc0000000000 */
[----:B------:R-:W-:-:S03]  /*9a40*/  NOP ;  /* 0x0000000000007918 */ /* 0x000fc60000000000 */
[----:B------:R-:W0:Y:S01]  /*9a50*/  S2R R181, SR_TID.X ;  /* 0x0000000000b57919 */ /* 0x000e220000002100 */
[C---:B------:R-:W-:Y:S01]  /*9a60*/  FSETP.GT.AND P4, PT, |R235|.reuse, 8.50705917302346158658e+37, PT ;  /* 0x7e800000eb00780b */ /* 0x040fe20003f84200 */
[C---:B------:R-:W-:Y:S01]  /*9a70*/  FMUL R234, R235.reuse, 8388608 ;  /* 0x4b000000ebea7820 */ /* 0x040fe20000400000 */
[----:B------:R-:W-:Y:S01]  /*9a80*/  FSETP.GEU.AND P6, PT, |R235|, 1.175494350822287508e-38, PT ;  /* 0x00800000eb00780b */ /* 0x000fe20003fce200 */
[----:B------:R-:W1:Y:S01]  /*9a90*/  S2R R41, SR_TID.X ;  /* 0x0000000000297919 */ /* 0x000e620000002100 */
[----:B------:R-:W-:Y:S01]  /*9aa0*/  MOV R161, R64 ;  /* 0x0000004000a17202 */ /* 0x000fe20000000f00 */
[----:B------:R-:W-:Y:S01]  /*9ab0*/  IMAD.MOV.U32 R64, RZ, RZ, R97 ;  /* 0x000000ffff407224 */ /* 0x000fe200078e0061 */
[C---:B------:R-:W-:Y:S01]  /*9ac0*/  FSETP.GEU.AND P5, PT, R236.reuse, 1.175494350822287508e-38, PT ;  /* 0x00800000ec00780b */ /* 0x040fe20003fae000 */
[----:B------:R-:W2:Y:S01]  /*9ad0*/  S2R R42, SR_CTAID.X ;  /* 0x00000000002a7919 */ /* 0x000ea20000002500 */
[C---:B------:R-:W-:Y:S01]  /*9ae0*/  FMUL R97, R236.reuse, 8388608 ;  /* 0x4b000000ec617820 */ /* 0x040fe20000400000 */
[----:B------:R-:W-:Y:S01]  /*9af0*/  FSETP.GEU.AND P3, PT, |R236|, 1.175494350822287508e-38, PT ;  /* 0x00800000ec00780b */ /* 0x000fe20003f6e200 */
[----:B------:R-:W-:Y:S01]  /*9b00*/  IMAD.MOV.U32 R160, RZ, RZ, R61 ;  /* 0x000000ffffa07224 */ /* 0x000fe200078e003d */
[----:B------:R-:W3:Y:S01]  /*9b10*/  S2R R44, SR_CTAID.Y ;  /* 0x00000000002c7919 */ /* 0x000ee20000002600 */
[----:B------:R-:W-:Y:S01]  /*9b20*/  MOV R46, R104 ;  /* 0x00000068002e7202 */ /* 0x000fe20000000f00 */
[----:B------:R-:W-:Y:S01]  /*9b30*/  @P4 FMUL R98, R98, 0.25 ;  /* 0x3e80000062624820 */ /* 0x000fe20000400000 */
[----:B------:R-:W-:Y:S01]  /*9b40*/  FSEL R97, R97, R236, !P5 ;  /* 0x000000ec61617208 */ /* 0x000fe20006800000 */
[----:B------:R-:W-:Y:S01]  /*9b50*/  @P4 FMUL R107, R107, 0.25 ;  /* 0x3e8000006b6b4820 */ /* 0x000fe20000400000 */
[----:B------:R-:W-:Y:S01]  /*9b60*/  MOV R111, R57 ;  /* 0x00000039006f7202 */ /* 0x000fe20000000f00 */
[----:B------:R-:W-:Y:S01]  /*9b70*/  @!P6 FMUL R98, R98, 16777216 ;  /* 0x4b8000006262e820 */ /* 0x000fe20000400000 */
[----:B------:R-:W-:Y:S01]  /*9b80*/  IADD3 R156, R97, -0x3f3504f3, RZ ;  /* 0xc0cafb0d619c7810 */ /* 0x000fe20007ffe0ff */
[----:B------:R-:W-:Y:S01]  /*9b90*/  @P4 FMUL R106, R106, 0.25 ;  /* 0x3e8000006a6a4820 */ /* 0x000fe20000400000 */
[----:B------:R-:W-:Y:S01]  /*9ba0*/  MOV R159, R60 ;  /* 0x0000003c009f7202 */ /* 0x000fe20000000f00 */
[----:B------:R-:W-:Y:S01]  /*9bb0*/  @P4 FMUL R103, R103, 0.25 ;  /* 0x3e80000067674820 */ /* 0x000fe20000400000 */
[----:B------:R-:W-:Y:S01]  /*9bc0*/  LOP3.LUT R156, R156, 0xff800000, RZ, 0xc0, !PT ;  /* 0xff8000009c9c7812 */ /* 0x000fe200078ec0ff */
[----:B------:R-:W-:Y:S01]  /*9bd0*/  @P4 FMUL R102, R102, 0.25 ;  /* 0x3e80000066664820 */ /* 0x000fe20000400000 */
[----:B0-----:R-:W-:Y:S01]  /*9be0*/  SHF.L.U32 R0, R181, 0x5, RZ ;  /* 0x00000005b5007819 */ /* 0x001fe200000006ff */
[----:B------:R-:W-:Y:S01]  /*9bf0*/  @P4 FMUL R99, R99, 0.25 ;  /* 0x3e80000063634820 */ /* 0x000fe20000400000 */
[----:B------:R-:W-:Y:S01]  /*9c00*/  LOP3.LUT R4, R181, 0xc, RZ, 0xc0, !PT ;  /* 0x0000000cb5047812 */ /* 0x000fe200078ec0ff */
[C---:B-1----:R-:W-:Y:S01]  /*9c10*/  IMAD.SHL.U32 R40, R41.reuse, 0x8, RZ ;  /* 0x0000000829287824 */ /* 0x042fe200078e00ff */
[----:B------:R-:W-:Y:S01]  /*9c20*/  LOP3.LUT R43, R41, 0x7f, RZ, 0xc0, !PT ;  /* 0x0000007f292b7812 */ /* 0x000fe200078ec0ff */
[----:B------:R-:W-:Y:S01]  /*9c30*/  @P4 FMUL R95, R95, 0.25 ;  /* 0x3e8000005f5f4820 */ /* 0x000fe20000400000 */
[----:B------:R-:W-:Y:S01]  /*9c40*/  LOP3.LUT R3, R0, 0x60, RZ, 0xc0, !PT ;  /* 0x0000006000037812 */ /* 0x000fe200078ec0ff */
[----:B------:R-:W-:Y:S01]  /*9c50*/  @P4 FMUL R94, R94, 0.25 ;  /* 0x3e8000005e5e4820 */ /* 0x000fe20000400000 */
[----:B--2---:R-:W-:Y:S01]  /*9c60*/  LEA R42, R42, R43, 0x7 ;  /* 0x0000002b2a2a7211 */ /* 0x004fe200078e38ff */
[----:B------:R-:W-:Y:S01]  /*9c70*/  @!P6 FMUL R107, R107, 16777216 ;  /* 0x4b8000006b6be820 */ /* 0x000fe20000400000 */
[----:B------:R-:W-:Y:S01]  /*9c80*/  LOP3.LUT R2, R40, 0x78, RZ, 0xc0, !PT ;  /* 0x0000007828027812 */ /* 0x000fe200078ec0ff */
[----:B------:R-:W-:Y:S01]  /*9c90*/  IMAD R5, R4, 0x1000, R3 ;  /* 0x0000100004057824 */ /* 0x000fe200078e0203 */
[----:B------:R-:W-:Y:S01]  /*9ca0*/  LOP3.LUT R41, R41, 0xe0, RZ, 0xc0, !PT ;  /* 0x000000e029297812 */ /* 0x000fe200078ec0ff */
[----:B---3--:R-:W-:Y:S01]  /*9cb0*/  IMAD R0, R44, c[0x0][0x1c0], RZ ;  /* 0x000070002c007a24 */ /* 0x008fe200078e02ff */
[----:B------:R-:W-:Y:S01]  /*9cc0*/  LOP3.LUT R204, R40, 0x780, RZ, 0xc0, !PT ;  /* 0x0000078028cc7812 */ /* 0x000fe200078ec0ff */
[----:B------:R-:W-:Y:S01]  /*9cd0*/  IMAD R3, R42, c[0x0][0x1c4], RZ ;  /* 0x000071002a037a24 */ /* 0x000fe200078e02ff */
[----:B------:R-:W-:Y:S01]  /*9ce0*/  LEA R37, R41, R2, 0x6 ;  /* 0x0000000229257211 */ /* 0x000fe200078e30ff */
[----:B------:R-:W-:Y:S01]  /*9cf0*/  IMAD R39, R4, 0x2, R5 ;  /* 0x0000000204277824 */ /* 0x000fe200078e0205 */
[C---:B------:R-:W-:Y:S01]  /*9d00*/  SHF.L.U32 R2, R0.reuse, 0x1, RZ ;  /* 0x0000000100027819 */ /* 0x040fe200000006ff */
[----:B------:R-:W-:Y:S01]  /*9d10*/  IMAD.SHL.U32 R5, R3, 0x2, RZ ;  /* 0x0000000203057824 */ /* 0x000fe200078e00ff */
[----:B------:R-:W-:Y:S01]  /*9d20*/  SHF.R.S32.HI R6, RZ, 0x4, R181 ;  /* 0x00000004ff067819 */ /* 0x000fe200000114b5 */
[----:B------:R-:W-:Y:S01]  /*9d30*/  IMAD.HI R0, R0, 0x2, RZ ;  /* 0x0000000200007827 */ /* 0x000fe200078e02ff */
[----:B------:R-:W-:Y:S01]  /*9d40*/  IADD3 R204, R204, R39, RZ ;  /* 0x00000027cccc7210 */ /* 0x000fe20007ffe0ff */
[----:B------:R0:W-:Y:S01]  /*9d50*/  I2F R44, R156 ;  /* 0x0000009c002c7306 */ /* 0x0001e20000201400 */
[----:B------:R-:W-:Y:S01]  /*9d60*/  IADD3 R2, P1, P2, R5, c[0x0][0x178], R2 ;  /* 0x00005e0005027a10 */ /* 0x000fe20007a3e002 */
[----:B------:R-:W-:Y:S01]  /*9d70*/  IMAD.HI R7, R3, 0x2, RZ ;  /* 0x0000000203077827 */ /* 0x000fe200078e02ff */
[----:B------:R-:W-:Y:S01]  /*9d80*/  SGXT R4, R6, 0x1 ;  /* 0x000000010604781a */ /* 0x000fe20000000200 */
[----:B------:R-:W-:Y:S01]  /*9d90*/  BAR.SYNC.DEFER_BLOCKING 0x0 ;  /* 0x0000000000007b1d */ /* 0x000fe20000010000 */
[----:B------:R-:W-:Y:S01]  /*9da0*/  MOV R6, R53 ;  /* 0x0000003500067202 */ /* 0x000fe20000000f00 */
[----:B------:R-:W-:Y:S01]  /*9db0*/  IMAD.MOV.U32 R5, RZ, RZ, R52 ;  /* 0x000000ffff057224 */ /* 0x000fe200078e0034 */
[----:B------:R-:W-:Y:S01]  /*9dc0*/  IADD3.X R0, R7, c[0x0][0x17c], R0, P1, P2 ;  /* 0x00005f0007007a10 */ /* 0x000fe20000fe4400 */
[----:B------:R-:W-:Y:S01]  /*9dd0*/  @!P6 FMUL R106, R106, 16777216 ;  /* 0x4b8000006a6ae820 */ /* 0x000fe20000400000 */
[----:B------:R-:W-:Y:S01]  /*9de0*/  FSETP.GEU.AND P1, PT, R235, 1.175494350822287508e-38, PT ;  /* 0x00800000eb00780b */ /* 0x000fe20003f2e000 */
[----:B------:R-:W-:Y:S01]  /*9df0*/  @!P6 FMUL R103, R103, 16777216 ;  /* 0x4b8000006767e820 */ /* 0x000fe20000400000 */
[----:B------:R-:W-:Y:S01]  /*9e00*/  MOV R52, R62 ;  /* 0x0000003e00347202 */ /* 0x000fe20000000f00 */
[----:B------:R-:W-:Y:S01]  /*9e10*/  IMAD.MOV.U32 R62, RZ, RZ, R105 ;  /* 0x000000ffff3e7224 */ /* 0x000fe200078e0069 */
[----:B------:R-:W-:Y:S01]  /*9e20*/  FSEL R234, R234, R235, !P1 ;  /* 0x000000ebeaea7208 */ /* 0x000fe20004800000 */
[----:B------:R-:W-:Y:S01]  /*9e30*/  @P4 FMUL R235, R235, 0.25 ;  /* 0x3e800000ebeb4820 */ /* 0x000fe20000400000 */
[----:B------:R-:W-:Y:S01]  /*9e40*/  FSETP.GT.AND P2, PT, |R236|, 8.50705917302346158658e+37, PT ;  /* 0x7e800000ec00780b */ /* 0x000fe20003f44200 */
[----:B------:R-:W-:Y:S01]  /*9e50*/  @!P6 FMUL R102, R102, 16777216 ;  /* 0x4b8000006666e820 */ /* 0x000fe20000400000 */
[----:B------:R-:W-:Y:S01]  /*9e60*/  FSEL R105, RZ, -23, P5 ;  /* 0xc1b80000ff697808 */ /* 0x000fe20002800000 */
[----:B------:R-:W-:Y:S01]  /*9e70*/  @!P6 FMUL R235, R235, 16777216 ;  /* 0x4b800000ebebe820 */ /* 0x000fe20000400000 */
[----:B------:R-:W-:Y:S01]  /*9e80*/  FSETP.GT.AND P5, PT, |R237|, 8.50705917302346158658e+37, PT ;  /* 0x7e800000ed00780b */ /* 0x000fe20003fa4200 */
[----:B------:R-:W-:Y:S01]  /*9e90*/  @!P6 FMUL R99, R99, 16777216 ;  /* 0x4b8000006363e820 */ /* 0x000fe20000400000 */
[----:B------:R-:W-:Y:S01]  /*9ea0*/  FSETP.GEU.AND P4, PT, |R237|, 1.175494350822287508e-38, PT ;  /* 0x00800000ed00780b */ /* 0x000fe20003f8e200 */
[----:B------:R-:W1:Y:S01]  /*9eb0*/  MUFU.RCP R42, R235 ;  /* 0x000000eb002a7308 */ /* 0x000e620000001000 */
[----:B------:R-:W-:Y:S01]  /*9ec0*/  @!P6 FMUL R95, R95, 16777216 ;  /* 0x4b8000005f5fe820 */ /* 0x000fe20000400000 */
[----:B------:R-:W-:Y:S01]  /*9ed0*/  LOP3.LUT R3, R37, 0x4008, R4, 0x78, !PT ;  /* 0x0000400825037812 */ /* 0x000fe200078e7804 */
[----:B------:R-:W-:Y:S01]  /*9ee0*/  @!P6 FMUL R94, R94, 16777216 ;  /* 0x4b8000005e5ee820 */ /* 0x000fe20000400000 */
[----:B------:R-:W-:Y:S01]  /*9ef0*/  FSETP.GEU.AND P6, PT, R237, 1.175494350822287508e-38, PT ;  /* 0x00800000ed00780b */ /* 0x000fe20003fce000 */
[----:B------:R-:W-:Y:S01]  /*9f00*/  IMAD.MOV.U32 R163, RZ, RZ, R58 ;  /* 0x000000ffffa37224 */ /* 0x000fe200078e003a */
[----:B------:R-:W-:Y:S01]  /*9f10*/  MOV R58, R66 ;  /* 0x00000042003a7202 */ /* 0x000fe20000000f00 */
[----:B------:R-:W-:Y:S01]  /*9f20*/  @P2 FMUL R236, R236, 0.25 ;  /* 0x3e800000ecec2820 */ /* 0x000fe20000400000 */
[----:B------:R-:W-:Y:S01]  /*9f30*/  FSEL R104, RZ, -23, P6 ;  /* 0xc1b80000ff687808 */ /* 0x000fe20003000000 */
[----:B------:R-:W-:Y:S01]  /*9f40*/  @P2 FMUL R62, R62, 0.25 ;  /* 0x3e8000003e3e2820 */ /* 0x000fe20000400000 */
[----:B------:R-:W-:Y:S01]  /*9f50*/  MOV R109, R55 ;  /* 0x00000037006d7202 */ /* 0x000fe20000000f00 */
[----:B------:R-:W-:Y:S01]  /*9f60*/  @P2 FMUL R46, R46, 0.25 ;  /* 0x3e8000002e2e2820 */ /* 0x000fe20000400000 */
[----:B------:R-:W-:Y:S01]  /*9f70*/  MOV R7, R78 ;  /* 0x0000004e00077202 */ /* 0x000fe20000000f00 */
[----:B------:R-:W-:Y:S01]  /*9f80*/  @P2 FMUL R101, R101, 0.25 ;  /* 0x3e80000065652820 */ /* 0x000fe20000400000 */
[----:B------:R-:W-:Y:S01]  /*9f90*/  MOV R170, R249 ;  /* 0x000000f900aa7202 */ /* 0x000fe20000000f00 */
[----:B------:R-:W-:Y:S01]  /*9fa0*/  @P2 FMUL R100, R100, 0.25 ;  /* 0x3e80000064642820 */ /* 0x000fe20000400000 */
[----:B0-----:R-:W-:Y:S01]  /*9fb0*/  IADD3 R156, R97, -R156, RZ ;  /* 0x8000009c619c7210 */ /* 0x001fe20007ffe0ff */
[----:B-1----:R-:W-:Y:S01]  /*9fc0*/  FMUL R41, R42, R98 ;  /* 0x000000622a297220 */ /* 0x002fe20000400000 */
[----:B------:R-:W-:Y:S01]  /*9fd0*/  LOP3.LUT R188, R204, 0x8, RZ, 0x3c, !PT ;  /* 0x00000008ccbc7812 */ /* 0x000fe200078e3cff */
[----:B------:R-:W-:Y:S01]  /*9fe0*/  FMUL R98, R237, 8388608 ;  /* 0x4b000000ed627820 */ /* 0x000fe20000400000 */
[----:B------:R-:W-:Y:S01]  /*9ff0*/  SHF.R.U32.HI R175, RZ, 0x7, R181 ;  /* 0x00000007ffaf7819 */ /* 0x000fe200000116b5 */
[----:B------:R-:W-:Y:S01]  /*a000*/  @P2 FMUL R64, R64, 0.25 ;  /* 0x3e80000040402820 */ /* 0x000fe20000400000 */
[----:B------:R-:W-:Y:S01]  /*a010*/  LOP3.LUT R180, R204, 0x10, RZ, 0x3c, !PT ;  /* 0x00000010ccb47812 */ /* 0x000fe200078e3cff */
[----:B------:R-:W-:Y:S01]  /*a020*/  @P2 FMUL R96, R96, 0.25 ;  /* 0x3e80000060602820 */ /* 0x000fe20000400000 */
[----:B------:R-:W-:Y:S01]  /*a030*/  FSEL R98, R98, R237, !P6 ;  /* 0x000000ed62627208 */ /* 0x000fe20007000000 */
[----:B------:R-:W-:Y:S01]  /*a040*/  @P2 FMUL R93, R93, 0.25 ;  /* 0x3e8000005d5d2820 */ /* 0x000fe20000400000 */
[----:B------:R-:W-:Y:S01]  /*a050*/  FSETP.GEU.AND P6, PT, R238, 1.175494350822287508e-38, PT ;  /* 0x00800000ee00780b */ /* 0x000fe20003fce000 */
[----:B------:R-:W-:Y:S01]  /*a060*/  @P2 FMUL R92, R92, 0.25 ;  /* 0x3e8000005c5c2820 */ /* 0x000fe20000400000 */
[----:B------:R-:W-:Y:S01]  /*a070*/  FSETP.GEU.AND P2, PT, |R238|, 1.175494350822287508e-38, PT ;  /* 0x00800000ee00780b */ /* 0x000fe20003f4e200 */
[----:B------:R-:W-:Y:S01]  /*a080*/  @P5 FMUL R237, R237, 0.25 ;  /* 0x3e800000eded5820 */ /* 0x000fe20000400000 */
[----:B------:R-:W-:Y:S01]  /*a090*/  IADD3 R157, R98, -0x3f3504f3, RZ ;  /* 0xc0cafb0d629d7810 */ /* 0x000fe20007ffe0ff */
[----:B------:R-:W-:Y:S01]  /*a0a0*/  @!P3 FMUL R236, R236, 16777216 ;  /* 0x4b800000ececb820 */ /* 0x000fe20000400000 */
[----:B------:R-:W-:Y:S01]  /*a0b0*/  SGXT.U32 R175, R175, 0x1 ;  /* 0x00000001afaf781a */ /* 0x000fe20000000000 */
[----:B------:R-:W-:Y:S01]  /*a0c0*/  @!P3 FMUL R62, R62, 16777216 ;  /* 0x4b8000003e3eb820 */ /* 0x000fe20000400000 */
[----:B------:R-:W-:Y:S01]  /*a0d0*/  LOP3.LUT R157, R157, 0xff800000, RZ, 0xc0, !PT ;  /* 0xff8000009d9d7812 */ /* 0x000fe200078ec0ff */
[----:B------:R-:W-:Y:S01]  /*a0e0*/  @!P3 FMUL R46, R46, 16777216 ;  /* 0x4b8000002e2eb820 */ /* 0x000fe20000400000 */
[----:B------:R0:W-:Y:S01]  /*a0f0*/  MUFU.RCP R61, R236 ;  /* 0x000000ec003d7308 */ /* 0x0001e20000001000 */
[----:B------:R-:W-:Y:S01]  /*a100*/  @!P3 FMUL R101, R101, 16777216 ;  /* 0x4b8000006565b820 */ /* 0x000fe20000400000 */
[----:B------:R-:W-:Y:S01]  /*a110*/  LOP3.LUT R174, R204, 0x18, RZ, 0x3c, !PT ;  /* 0x00000018ccae7812 */ /* 0x000fe200078e3cff */
[----:B------:R-:W-:-:S02]  /*a120*/  @!P3 FMUL R100, R100, 16777216 ;  /* 0x4b8000006464b820 */ /* 0x000fc40000400000 */
[----:B------:R-:W-:Y:S02]  /*a130*/  @!P3 FMUL R64, R64, 16777216 ;  /* 0x4b8000004040b820 */ /* 0x000fe40000400000 */
[----:B------:R-:W-:Y:S01]  /*a140*/  @!P3 FMUL R96, R96, 16777216 ;  /* 0x4b8000006060b820 */ /* 0x000fe20000400000 */
[----:B------:R-:W-:Y:S01]  /*a150*/  I2F R45, R157 ;  /* 0x0000009d002d7306 */ /* 0x000fe20000201400 */
[----:B------:R-:W-:Y:S02]  /*a160*/  @!P3 FMUL R93, R93, 16777216 ;  /* 0x4b8000005d5db820 */ /* 0x000fe40000400000 */
[----:B------:R-:W-:Y:S01]  /*a170*/  @!P3 FMUL R92, R92, 16777216 ;  /* 0x4b8000005c5cb820 */ /* 0x000fe20000400000 */
[C---:B------:R-:W-:Y:S01]  /*a180*/  FSETP.GT.AND P3, PT, |R238|.reuse, 8.50705917302346158658e+37, PT ;  /* 0x7e800000ee00780b */ /* 0x040fe20003f64200 */
[----:B------:R-:W-:Y:S02]  /*a190*/  @!P4 FMUL R237, R237, 16777216 ;  /* 0x4b800000ededc820 */ /* 0x000fe40000400000 */
[----:B------:R-:W-:-:S02]  /*a1a0*/  FMUL R235, R238, 8388608 ;  /* 0x4b000000eeeb7820 */ /* 0x000fc40000400000 */
[----:B------:R-:W1:Y:S01]  /*a1b0*/  MUFU.RCP R51, R237 ;  /* 0x000000ed00337308 */ /* 0x000e620000001000 */
[----:B------:R-:W-:Y:S02]  /*a1c0*/  @P5 FMUL R91, R91, 0.25 ;  /* 0x3e8000005b5b5820 */ /* 0x000fe40000400000 */
[----:B------:R-:W-:Y:S01]  /*a1d0*/  @P5 FMUL R90, R90, 0.25 ;  /* 0x3e8000005a5a5820 */ /* 0x000fe20000400000 */
[----:B------:R-:W-:Y:S01]  /*a1e0*/  FSEL R235, R235, R238, !P6 ;  /* 0x000000eeebeb7208 */ /* 0x000fe20007000000 */
[----:B------:R-:W-:Y:S02]  /*a1f0*/  @P5 FMUL R87, R87, 0.25 ;  /* 0x3e80000057575820 */ /* 0x000fe40000400000 */
[----:B------:R-:W-:Y:S01]  /*a200*/  @P5 FMUL R86, R86, 0.25 ;  /* 0x3e80000056565820 */ /* 0x000fe20000400000 */
[----:B------:R-:W-:Y:S01]  /*a210*/  IADD3 R158, R235, -0x3f3504f3, RZ ;  /* 0xc0cafb0deb9e7810 */ /* 0x000fe20007ffe0ff */
[----:B------:R-:W-:Y:S02]  /*a220*/  @P5 FMUL R83, R83, 0.25 ;  /* 0x3e80000053535820 */ /* 0x000fe40000400000 */
[----:B------:R-:W-:Y:S01]  /*a230*/  @P5 FMUL R82, R82, 0.25 ;  /* 0x3e80000052525820 */ /* 0x000fe20000400000 */
[----:B------:R-:W-:Y:S01]  /*a240*/  LOP3.LUT R158, R158, 0xff800000, RZ, 0xc0, !PT ;  /* 0xff8000009e9e7812 */ /* 0x000fe200078ec0ff */
[----:B------:R-:W-:-:S02]  /*a250*/  @P5 FMUL R75, R75, 0.25 ;  /* 0x3e8000004b4b5820 */ /* 0x000fc40000400000 */
[----:B------:R-:W-:Y:S01]  /*a260*/  @P5 FMUL R74, R74, 0.25 ;  /* 0x3e8000004a4a5820 */ /* 0x000fe20000400000 */
[----:B------:R-:W-:Y:S01]  /*a270*/  FSETP.GT.AND P5, PT, |R239|, 8.50705917302346158658e+37, PT ;  /* 0x7e800000ef00780b */ /* 0x000fe20003fa4200 */
[----:B------:R-:W-:Y:S02]  /*a280*/  @!P4 FMUL R91, R91, 16777216 ;  /* 0x4b8000005b5bc820 */ /* 0x000fe40000400000 */
[----:B------:R-:W-:Y:S02]  /*a290*/  @!P4 FMUL R90, R90, 16777216 ;  /* 0x4b8000005a5ac820 */ /* 0x000fe40000400000 */
[----:B------:R-:W-:Y:S02]  /*a2a0*/  @!P4 FMUL R87, R87, 16777216 ;  /* 0x4b8000005757c820 */ /* 0x000fe40000400000 */
[----:B------:R-:W-:Y:S02]  /*a2b0*/  @!P4 FMUL R86, R86, 16777216 ;  /* 0x4b8000005656c820 */ /* 0x000fe40000400000 */
[----:B------:R-:W-:-:S02]  /*a2c0*/  @!P4 FMUL R83, R83, 16777216 ;  /* 0x4b8000005353c820 */ /* 0x000fc40000400000 */
[----:B------:R-:W-:Y:S02]  /*a2d0*/  @!P4 FMUL R82, R82, 16777216 ;  /* 0x4b8000005252c820 */ /* 0x000fe40000400000 */
[----:B------:R-:W-:Y:S02]  /*a2e0*/  @!P4 FMUL R75, R75, 16777216 ;  /* 0x4b8000004b4bc820 */ /* 0x000fe40000400000 */
[----:B------:R-:W-:Y:S01]  /*a2f0*/  @!P4 FMUL R74, R74, 16777216 ;  /* 0x4b8000004a4ac820 */ /* 0x000fe20000400000 */
[C---:B------:R-:W-:Y:S01]  /*a300*/  FSETP.GEU.AND P4, PT, |R239|.reuse, 1.175494350822287508e-38, PT ;  /* 0x00800000ef00780b */ /* 0x040fe20003f8e200 */
[----:B------:R-:W-:Y:S02]  /*a310*/  @P3 FMUL R238, R238, 0.25 ;  /* 0x3e800000eeee3820 */ /* 0x000fe40000400000 */
[----:B------:R-:W-:Y:S01]  /*a320*/  FMUL R39, R42, R103 ;  /* 0x000000672a277220 */ /* 0x000fe20000400000 */
[----:B------:R-:W-:Y:S01]  /*a330*/  FSEL R103, RZ, -23, P6 ;  /* 0xc1b80000ff677808 */ /* 0x000fe20003000000 */
[C---:B0-----:R-:W-:Y:S01]  /*a340*/  FMUL R236, R239.reuse, 8388608 ;  /* 0x4b000000efec7820 */ /* 0x041fe20000400000 */
[----:B------:R-:W-:Y:S01]  /*a350*/  FSETP.GEU.AND P6, PT, R239, 1.175494350822287508e-38, PT ;  /* 0x00800000ef00780b */ /* 0x000fe20003fce000 */
[----:B------:R-:W-:-:S02]  /*a360*/  @!P2 FMUL R238, R238, 16777216 ;  /* 0x4b800000eeeea820 */ /* 0x000fc40000400000 */
[----:B------:R-:W-:Y:S01]  /*a370*/  IMAD.MOV.U32 R53, RZ, RZ, R63 ;  /* 0x000000ffff357224 */ /* 0x000fe200078e003f */
[----:B------:R-:W-:Y:S01]  /*a380*/  FSEL R236, R236, R239, !P6 ;  /* 0x000000efecec7208 */ /* 0x000fe20007000000 */
[----:B------:R-:W-:Y:S02]  /*a390*/  IMAD.MOV.U32 R57, RZ, RZ, R67 ;  /* 0x000000ffff397224 */ /* 0x000fe400078e0043 */
[----:B------:R-:W-:Y:S01]  /*a3a0*/  IMAD.MOV.U32 R108, RZ, RZ, R54 ;  /* 0x000000ffff6c7224 */ /* 0x000fe200078e0036 */
[----:B------:R-:W-:Y:S01]  /*a3b0*/  MOV R54, R73 ;  /* 0x0000004900367202 */ /* 0x000fe20000000f00 */
[----:B------:R-:W-:Y:S02]  /*a3c0*/  IMAD.MOV.U32 R162, RZ, RZ, R65 ;  /* 0x000000ffffa27224 */ /* 0x000fe400078e0041 */
[----:B-1----:R-:W-:Y:S02]  /*a3d0*/  FMUL R49, R51, R75 ;  /* 0x0000004b33317220 */ /* 0x002fe40000400000 */
[C---:B------:R-:W-:Y:S01]  /*a3e0*/  FMUL R60, R61.reuse, R96 ;  /* 0x000000603d3c7220 */ /* 0x040fe20000400000 */
[----:B------:R0:W1:Y:S01]  /*a3f0*/  MUFU.RCP R75, R238 ;  /* 0x000000ee004b7308 */ /* 0x0000620000001000 */
[----:B------:R-:W-:Y:S01]  /*a400*/  FMUL R65, R61, R93 ;  /* 0x0000005d3d417220 */ /* 0x000fe20000400000 */
[----:B------:R-:W-:Y:S01]  /*a410*/  FSEL R96, RZ, -23, P6 ;  /* 0xc1b80000ff607808 */ /* 0x000fe20003000000 */
[C---:B------:R-:W-:Y:S01]  /*a420*/  FMUL R93, R240.reuse, 8388608 ;  /* 0x4b000000f05d7820 */ /* 0x040fe20000400000 */
[----:B------:R-:W-:Y:S01]  /*a430*/  FSETP.GEU.AND P6, PT, R240, 1.175494350822287508e-38, PT ;  /* 0x00800000f000780b */ /* 0x000fe20003fce000 */
[----:B------:R-:W-:-:S02]  /*a440*/  @P5 FMUL R239, R239, 0.25 ;  /* 0x3e800000efef5820 */ /* 0x000fc40000400000 */
[----:B------:R-:W-:Y:S01]  /*a450*/  @P5 FMUL R71, R71, 0.25 ;  /* 0x3e80000047475820 */ /* 0x000fe20000400000 */
[----:B------:R-:W-:Y:S01]  /*a460*/  FSEL R93, R93, R240, !P6 ;  /* 0x000000f05d5d7208 */ /* 0x000fe20007000000 */
[----:B------:R-:W-:Y:S01]  /*a470*/  @P5 FMUL R70, R70, 0.25 ;  /* 0x3e80000046465820 */ /* 0x000fe20000400000 */
[----:B------:R-:W-:Y:S01]  /*a480*/  FSEL R251, RZ, -23, P6 ;  /* 0xc1b80000fffb7808 */ /* 0x000fe20003000000 */
[----:B------:R-:W-:Y:S01]  /*a490*/  @P5 FMUL R57, R57, 0.25 ;  /* 0x3e80000039395820 */ /* 0x000fe20000400000 */
[----:B------:R-:W-:Y:S01]  /*a4a0*/  FSETP.GEU.AND P6, PT, R241, 1.175494350822287508e-38, PT ;  /* 0x00800000f100780b */ /* 0x000fe20003fce000 */
[----:B------:R-:W-:Y:S02]  /*a4b0*/  @P5 FMUL R58, R58, 0.25 ;  /* 0x3e8000003a3a5820 */ /* 0x000fe40000400000 */
[----:B------:R-:W-:Y:S01]  /*a4c0*/  @P5 FMUL R53, R53, 0.25 ;  /* 0x3e80000035355820 */ /* 0x000fe20000400000 */
[----:B------:R-:W-:Y:S01]  /*a4d0*/  FSEL R252, RZ, -23, P6 ;  /* 0xc1b80000fffc7808 */ /* 0x000fe20003000000 */
[----:B------:R-:W-:-:S02]  /*a4e0*/  @P5 FMUL R52, R52, 0.25 ;  /* 0x3e80000034345820 */ /* 0x000fc40000400000 */
[----:B------:R-:W-:Y:S02]  /*a4f0*/  @P5 FMUL R59, R59, 0.25 ;  /* 0x3e8000003b3b5820 */ /* 0x000fe40000400000 */
[----:B------:R-:W-:Y:S01]  /*a500*/  @P5 FMUL R163, R163, 0.25 ;  /* 0x3e800000a3a35820 */ /* 0x000fe20000400000 */
[----:B------:R-:W-:Y:S01]  /*a510*/  FSETP.GT.AND P5, PT, |R241|, 8.50705917302346158658e+37, PT ;  /* 0x7e800000f100780b */ /* 0x000fe20003fa4200 */
[----:B------:R-:W-:Y:S02]  /*a520*/  @P3 FMUL R89, R89, 0.25 ;  /* 0x3e80000059593820 */ /* 0x000fe40000400000 */
[----:B------:R-:W-:Y:S02]  /*a530*/  @P3 FMUL R88, R88, 0.25 ;  /* 0x3e80000058583820 */ /* 0x000fe40000400000 */
[----:B------:R-:W-:Y:S02]  /*a540*/  @P3 FMUL R85, R85, 0.25 ;  /* 0x3e80000055553820 */ /* 0x000fe40000400000 */
[----:B------:R-:W-:-:S02]  /*a550*/  @P3 FMUL R84, R84, 0.25 ;  /* 0x3e80000054543820 */ /* 0x000fc40000400000 */
[----:B------:R-:W-:Y:S02]  /*a560*/  @P3 FMUL R81, R81, 0.25 ;  /* 0x3e80000051513820 */ /* 0x000fe40000400000 */
[----:B------:R-:W-:Y:S02]  /*a570*/  @P3 FMUL R80, R80, 0.25 ;  /* 0x3e80000050503820 */ /* 0x000fe40000400000 */
[----:B------:R-:W-:Y:S02]  /*a580*/  @P3 FMUL R54, R54, 0.25 ;  /* 0x3e80000036363820 */ /* 0x000fe40000400000 */
[----:B------:R-:W-:Y:S01]  /*a590*/  @P3 FMUL R72, R72, 0.25 ;  /* 0x3e80000048483820 */ /* 0x000fe20000400000 */
[----:B------:R-:W-:Y:S01]  /*a5a0*/  FSETP.GT.AND P3, PT, |R240|, 8.50705917302346158658e+37, PT ;  /* 0x7e800000f000780b */ /* 0x000fe20003f64200 */
[----:B------:R-:W-:Y:S02]  /*a5b0*/  @!P4 FMUL R239, R239, 16777216 ;  /* 0x4b800000efefc820 */ /* 0x000fe40000400000 */
[----:B------:R-:W-:-:S02]  /*a5c0*/  @!P4 FMUL R71, R71, 16777216 ;  /* 0x4b8000004747c820 */ /* 0x000fc40000400000 */
[----:B------:R-:W-:Y:S02]  /*a5d0*/  @!P4 FMUL R70, R70, 16777216 ;  /* 0x4b8000004646c820 */ /* 0x000fe40000400000 */
[----:B------:R-:W-:Y:S02]  /*a5e0*/  @!P4 FMUL R57, R57, 16777216 ;  /* 0x4b8000003939c820 */ /* 0x000fe40000400000 */
[----:B------:R-:W-:Y:S02]  /*a5f0*/  @!P4 FMUL R58, R58, 16777216 ;  /* 0x4b8000003a3ac820 */ /* 0x000fe40000400000 */
[----:B------:R-:W-:Y:S02]  /*a600*/  @!P4 FMUL R53, R53, 16777216 ;  /* 0x4b8000003535c820 */ /* 0x000fe40000400000 */
[----:B------:R-:W-:Y:S02]  /*a610*/  @!P4 FMUL R52, R52, 16777216 ;  /* 0x4b8000003434c820 */ /* 0x000fe40000400000 */
[----:B------:R-:W-:-:S02]  /*a620*/  @!P4 FMUL R59, R59, 16777216 ;  /* 0x4b8000003b3bc820 */ /* 0x000fc40000400000 */
[----:B------:R-:W-:Y:S01]  /*a630*/  @!P4 FMUL R163, R163, 16777216 ;  /* 0x4b800000a3a3c820 */ /* 0x000fe20000400000 */
[C---:B------:R-:W-:Y:S01]  /*a640*/  FSETP.GEU.AND P4, PT, |R241|.reuse, 1.175494350822287508e-38, PT ;  /* 0x00800000f100780b */ /* 0x040fe20003f8e200 */
[----:B------:R-:W-:Y:S02]  /*a650*/  FMUL R237, R241, 8388608 ;  /* 0x4b000000f1ed7820 */ /* 0x000fe40000400000 */
[----:B------:R-:W-:Y:S01]  /*a660*/  FMUL R36, R42, R107 ;  /* 0x0000006b2a247220 */ /* 0x000fe20000400000 */
[----:B------:R-:W-:Y:S01]  /*a670*/  IADD3 R107, R236, -0x3f3504f3, RZ ;  /* 0xc0cafb0dec6b7810 */ /* 0x000fe20007ffe0ff */
[----:B------:R-:W-:Y:S01]  /*a680*/  @!P2 FMUL R89, R89, 16777216 ;  /* 0x4b8000005959a820 */ /* 0x000fe20000400000 */
[----:B------:R-:W-:Y:S01]  /*a690*/  FSEL R237, R237, R241, !P6 ;  /* 0x000000f1eded7208 */ /* 0x000fe20007000000 */
[----:B------:R-:W-:Y:S01]  /*a6a0*/  @!P2 FMUL R88, R88, 16777216 ;  /* 0x4b8000005858a820 */ /* 0x000fe20000400000 */
[----:B------:R-:W-:Y:S01]  /*a6b0*/  FSETP.GEU.AND P6, PT, R242, 1.175494350822287508e-38, PT ;  /* 0x00800000f200780b */ /* 0x000fe20003fce000 */
[----:B------:R-:W-:Y:S01]  /*a6c0*/  @!P2 FMUL R85, R85, 16777216 ;  /* 0x4b8000005555a820 */ /* 0x000fe20000400000 */
[----:B------:R-:W-:Y:S01]  /*a6d0*/  LOP3.LUT R107, R107, 0xff800000, RZ, 0xc0, !PT ;  /* 0xff8000006b6b7812 */ /* 0x000fe200078ec0ff */
[----:B------:R-:W-:Y:S01]  /*a6e0*/  @!P2 FMUL R84, R84, 16777216 ;  /* 0x4b8000005454a820 */ /* 0x000fe20000400000 */
[----:B------:R-:W-:Y:S01]  /*a6f0*/  F2FP.BF16.PACK_AB R39, R36, R39 ;  /* 0x000000272427723e */ /* 0x000fe200000010ff */
[----:B------:R-:W-:Y:S01]  /*a700*/  @!P2 FMUL R81, R81, 16777216 ;  /* 0x4b8000005151a820 */ /* 0x000fe20000400000 */
[----:B------:R2:W-:Y:S01]  /*a710*/  I2F R55, R107 ;  /* 0x0000006b00377306 */ /* 0x0005e20000201400 */
[----:B------:R-:W-:-:S02]  /*a720*/  @!P2 FMUL R80, R80, 16777216 ;  /* 0x4b8000005050a820 */ /* 0x000fc40000400000 */
[----:B------:R-:W-:Y:S02]  /*a730*/  @!P2 FMUL R54, R54, 16777216 ;  /* 0x4b8000003636a820 */ /* 0x000fe40000400000 */
[----:B------:R-:W-:Y:S01]  /*a740*/  @!P2 FMUL R72, R72, 16777216 ;  /* 0x4b8000004848a820 */ /* 0x000fe20000400000 */
[----:B------:R-:W-:Y:S01]  /*a750*/  FSETP.GEU.AND P2, PT, |R240|, 1.175494350822287508e-38, PT ;  /* 0x00800000f000780b */ /* 0x000fe20003f4e200 */
[----:B0-----:R-:W-:Y:S02]  /*a760*/  FMUL R238, R242, 8388608 ;  /* 0x4b000000f2ee7820 */ /* 0x001fe40000400000 */
[----:B------:R-:W-:Y:S01]  /*a770*/  FMUL R37, R42, R106 ;  /* 0x0000006a2a257220 */ /* 0x000fe20000400000 */
[----:B------:R-:W-:Y:S01]  /*a780*/  IADD3 R106, R93, -0x3f3504f3, RZ ;  /* 0xc0cafb0d5d6a7810 */ /* 0x000fe20007ffe0ff */
[----:B------:R-:W-:Y:S01]  /*a790*/  FMUL R63, R61, R46 ;  /* 0x0000002e3d3f7220 */ /* 0x000fe20000400000 */
[----:B------:R-:W-:Y:S01]  /*a7a0*/  FSEL R238, R238, R242, !P6 ;  /* 0x000000f2eeee7208 */ /* 0x000fe20007000000 */
[----:B------:R-:W-:Y:S01]  /*a7b0*/  IMAD.MOV.U32 R110, RZ, RZ, R56 ;  /* 0x000000ffff6e7224 */ /* 0x000fe200078e0038 */
[----:B------:R-:W-:Y:S01]  /*a7c0*/  LOP3.LUT R106, R106, 0xff800000, RZ, 0xc0, !PT ;  /* 0xff8000006a6a7812 */ /* 0x000fe200078ec0ff */
[----:B------:R-:W-:Y:S01]  /*a7d0*/  FMUL R46, R51, R83 ;  /* 0x00000053332e7220 */ /* 0x000fe20000400000 */
[----:B------:R0:W3:Y:S01]  /*a7e0*/  I2F R56, R158 ;  /* 0x0000009e00387306 */ /* 0x0000e20000201400 */
[----:B------:R-:W-:Y:S01]  /*a7f0*/  @P5 FMUL R241, R241, 0.25 ;  /* 0x3e800000f1f15820 */ /* 0x000fe20000400000 */
[----:B--2---:R-:W-:Y:S01]  /*a800*/  IADD3 R107, R236, -R107, RZ ;  /* 0x8000006bec6b7210 */ /* 0x004fe20007ffe0ff */
[----:B-1----:R-:W-:-:S02]  /*a810*/  FMUL R83, R75, R84 ;  /* 0x000000544b537220 */ /* 0x002fc40000400000 */
[----:B------:R-:W-:Y:S01]  /*a820*/  FMUL R40, R42, R99 ;  /* 0x000000632a287220 */ /* 0x000fe20000400000 */
[----:B------:R-:W-:Y:S01]  /*a830*/  IADD3 R99, R238, -0x3f3504f3, RZ ;  /* 0xc0cafb0dee637810 */ /* 0x000fe20007ffe0ff */
[----:B------:R-:W-:Y:S01]  /*a840*/  @P3 FMUL R240, R240, 0.25 ;  /* 0x3e800000f0f03820 */ /* 0x000fe20000400000 */
[----:B------:R-:W1:Y:S01]  /*a850*/  MUFU.RCP R84, R239 ;  /* 0x000000ef00547308 */ /* 0x000e620000001000 */
[----:B------:R-:W-:Y:S01]  /*a860*/  @P3 FMUL R69, R69, 0.25 ;  /* 0x3e80000045453820 */ /* 0x000fe20000400000 */
[----:B------:R-:W-:Y:S01]  /*a870*/  LOP3.LUT R99, R99, 0xff800000, RZ, 0xc0, !PT ;  /* 0xff80000063637812 */ /* 0x000fe200078ec0ff */
[----:B------:R-:W-:Y:S01]  /*a880*/  @P3 FMUL R68, R68, 0.25 ;  /* 0x3e80000044443820 */ /* 0x000fe20000400000 */
[----:B0-----:R-:W-:Y:S01]  /*a890*/  IADD3 R158, R235, -R158, RZ ;  /* 0x8000009eeb9e7210 */ /* 0x001fe20007ffe0ff */
[----:B------:R-:W-:Y:S02]  /*a8a0*/  @P3 FMUL R162, R162, 0.25 ;  /* 0x3e800000a2a23820 */ /* 0x000fe40000400000 */
[----:B------:R-:W-:-:S02]  /*a8b0*/  @P3 FMUL R161, R161, 0.25 ;  /* 0x3e800000a1a13820 */ /* 0x000fc40000400000 */
[----:B------:R-:W-:Y:S02]  /*a8c0*/  @P3 FMUL R160, R160, 0.25 ;  /* 0x3e800000a0a03820 */ /* 0x000fe40000400000 */
[----:B------:R-:W-:Y:S02]  /*a8d0*/  @P3 FMUL R159, R159, 0.25 ;  /* 0x3e8000009f9f3820 */ /* 0x000fe40000400000 */
[----:B------:R-:W-:Y:S02]  /*a8e0*/  @P3 FMUL R111, R111, 0.25 ;  /* 0x3e8000006f6f3820 */ /* 0x000fe40000400000 */
[----:B------:R-:W-:Y:S01]  /*a8f0*/  @P3 FMUL R110, R110, 0.25 ;  /* 0x3e8000006e6e3820 */ /* 0x000fe20000400000 */
[----:B------:R-:W-:Y:S01]  /*a900*/  FSETP.GEU.AND P3, PT, |R242|, 1.175494350822287508e-38, PT ;  /* 0x00800000f200780b */ /* 0x000fe20003f6e200 */
[----:B------:R-:W-:Y:S02]  /*a910*/  @!P4 FMUL R241, R241, 16777216 ;  /* 0x4b800000f1f1c820 */ /* 0x000fe40000400000 */
[----:B------:R-:W-:-:S02]  /*a920*/  FFMA.FTZ R105, R44, 1.1920928955078125e-07, R105 ;  /* 0x340000002c697823 */ /* 0x000fc40000010069 */
[----:B------:R-:W-:Y:S02]  /*a930*/  FMUL R73, R75, R81 ;  /* 0x000000514b497220 */ /* 0x000fe40000400000 */
[----:B------:R-:W-:Y:S02]  /*a940*/  FMUL R44, R51, R82 ;  /* 0x00000052332c7220 */ /* 0x000fe40000400000 */
[C---:B------:R-:W-:Y:S02]  /*a950*/  FMUL R81, R75.reuse, R72 ;  /* 0x000000484b517220 */ /* 0x040fe40000400000 */
[----:B------:R-:W-:Y:S01]  /*a960*/  FMUL R82, R75, R88 ;  /* 0x000000584b527220 */ /* 0x000fe20000400000 */
[----:B------:R-:W0:Y:S01]  /*a970*/  I2F R72, R106 ;  /* 0x0000006a00487306 */ /* 0x000e220000201400 */
[----:B------:R-:W-:Y:S02]  /*a980*/  @!P2 FMUL R240, R240, 16777216 ;  /* 0x4b800000f0f0a820 */ /* 0x000fe40000400000 */
[----:B------:R-:W-:Y:S01]  /*a990*/  @!P2 FMUL R69, R69, 16777216 ;  /* 0x4b8000004545a820 */ /* 0x000fe20000400000 */
[----:B------:R-:W-:Y:S01]  /*a9a0*/  F2FP.BF16.PACK_AB R83, R82, R83 ;  /* 0x000000535253723e */ /* 0x000fe200000010ff */
[----:B------:R-:W-:-:S02]  /*a9b0*/  @!P2 FMUL R68, R68, 16777216 ;  /* 0x4b8000004444a820 */ /* 0x000fc40000400000 */
[----:B------:R-:W-:Y:S01]  /*a9c0*/  @!P2 FMUL R162, R162, 16777216 ;  /* 0x4b800000a2a2a820 */ /* 0x000fe20000400000 */
[----:B------:R-:W2:Y:S01]  /*a9d0*/  MUFU.RCP R88, R241 ;  /* 0x000000f100587308 */ /* 0x000ea20000001000 */
[----:B------:R-:W-:Y:S02]  /*a9e0*/  @!P2 FMUL R161, R161, 16777216 ;  /* 0x4b800000a1a1a820 */ /* 0x000fe40000400000 */
[----:B------:R-:W-:Y:S02]  /*a9f0*/  @!P2 FMUL R160, R160, 16777216 ;  /* 0x4b800000a0a0a820 */ /* 0x000fe40000400000 */
[----:B------:R-:W-:Y:S02]  /*aa00*/  @!P2 FMUL R159, R159, 16777216 ;  /* 0x4b8000009f9fa820 */ /* 0x000fe40000400000 */
[----:B------:R-:W-:Y:S02]  /*aa10*/  @!P2 FMUL R111, R111, 16777216 ;  /* 0x4b8000006f6fa820 */ /* 0x000fe40000400000 */
[----:B------:R-:W-:Y:S01]  /*aa20*/  @!P2 FMUL R110, R110, 16777216 ;  /* 0x4b8000006e6ea820 */ /* 0x000fe20000400000 */
[----:B------:R-:W-:Y:S01]  /*aa30*/  FSETP.GT.AND P2, PT, |R242|, 8.50705917302346158658e+37, PT ;  /* 0x7e800000f200780b */ /* 0x000fe20003f44200 */
[----:B------:R-:W-:-:S02]  /*aa40*/  FMUL R62, R61, R62 ;  /* 0x0000003e3d3e7220 */ /* 0x000fc40000400000 */
[C---:B------:R-:W-:Y:S02]  /*aa50*/  FMUL R67, R61.reuse, R101 ;  /* 0x000000653d437220 */ /* 0x040fe40000400000 */
[C---:B------:R-:W-:Y:S02]  /*aa60*/  FMUL R66, R61.reuse, R100 ;  /* 0x000000643d427220 */ /* 0x040fe40000400000 */
[C---:B------:R-:W-:Y:S01]  /*aa70*/  FMUL R64, R61.reuse, R64 ;  /* 0x000000403d407220 */ /* 0x040fe20000400000 */
[----:B------:R-:W-:Y:S01]  /*aa80*/  F2FP.BF16.PACK_AB R67, R62, R67 ;  /* 0x000000433e43723e */ /* 0x000fe200000010ff */
[----:B------:R-:W-:Y:S02]  /*aa90*/  FMUL R61, R61, R92 ;  /* 0x0000005c3d3d7220 */ /* 0x000fe40000400000 */
[----:B------:R-:W-:Y:S01]  /*aaa0*/  FMUL R43, R42, R95 ;  /* 0x0000005f2a2b7220 */ /* 0x000fe20000400000 */
[----:B------:R-:W4:Y:S01]  /*aab0*/  MUFU.RCP R92, R240 ;  /* 0x000000f0005c7308 */ /* 0x000f220000001000 */
[----:B------:R-:W-:-:S02]  /*aac0*/  FFMA.FTZ R104, R45, 1.1920928955078125e-07, R104 ;  /* 0x340000002d687823 */ /* 0x000fc40000010068 */
[C---:B------:R-:W-:Y:S02]  /*aad0*/  FMUL R45, R51.reuse, R91 ;  /* 0x0000005b332d7220 */ /* 0x040fe40000400000 */
[C---:B------:R-:W-:Y:S02]  /*aae0*/  FMUL R47, R51.reuse, R90 ;  /* 0x0000005a332f7220 */ /* 0x040fe40000400000 */
[C---:B------:R-:W-:Y:S01]  /*aaf0*/  FMUL R48, R51.reuse, R87 ;  /* 0x0000005733307220 */ /* 0x040fe20000400000 */
[----:B------:R5:W0:Y:S01]  /*ab00*/  I2F R95, R99 ;  /* 0x00000063005f7306 */ /* 0x000a220000201400 */
[----:B------:R-:W-:Y:S02]  /*ab10*/  FMUL R50, R51, R86 ;  /* 0x0000005633327220 */ /* 0x000fe40000400000 */
[----:B------:R-:W-:Y:S01]  /*ab20*/  @P5 FMUL R7, R7, 0.25 ;  /* 0x3e80000007075820 */ /* 0x000fe20000400000 */
[----:B------:R-:W-:Y:S01]  /*ab30*/  F2FP.BF16.PACK_AB R45, R45, R48 ;  /* 0x000000302d2d723e */ /* 0x000fe200000010ff */
[----:B------:R-:W-:-:S02]  /*ab40*/  FMUL R51, R51, R74 ;  /* 0x0000004a33337220 */ /* 0x000fc40000400000 */
[----:B---3--:R-:W-:Y:S02]  /*ab50*/  FFMA.FTZ R103, R56, 1.1920928955078125e-07, R103 ;  /* 0x3400000038677823 */ /* 0x008fe40000010067 */
[----:B------:R-:W-:Y:S01]  /*ab60*/  FMUL R38, R42, R102 ;  /* 0x000000662a267220 */ /* 0x000fe20000400000 */
[----:B------:R-:W-:Y:S01]  /*ab70*/  IADD3 R102, R237, -0x3f3504f3, RZ ;  /* 0xc0cafb0ded667810 */ /* 0x000fe20007ffe0ff */
[----:B------:R-:W-:Y:S01]  /*ab80*/  FMUL R74, R75, R54 ;  /* 0x000000364b4a7220 */ /* 0x000fe20000400000 */
[----:B-----5:R-:W-:Y:S01]  /*ab90*/  IADD3 R99, R238, -R99, RZ ;  /* 0x80000063ee637210 */ /* 0x020fe20007ffe0ff */
[----:B------:R-:W-:Y:S01]  /*aba0*/  FFMA.FTZ R96, R55, 1.1920928955078125e-07, R96 ;  /* 0x3400000037607823 */ /* 0x000fe20000010060 */
[----:B------:R-:W-:Y:S01]  /*abb0*/  LOP3.LUT R102, R102, 0xff800000, RZ, 0xc0, !PT ;  /* 0xff80000066667812 */ /* 0x000fe200078ec0ff */
[C---:B-1----:R-:W-:Y:S02]  /*abc0*/  FMUL R56, R84.reuse, R59 ;  /* 0x0000003b54387220 */ /* 0x042fe40000400000 */
[----:B------:R-:W-:-:S02]  /*abd0*/  FMUL R54, R84, R71 ;  /* 0x0000004754367220 */ /* 0x000fc40000400000 */
[C---:B------:R-:W-:Y:S01]  /*abe0*/  FMUL R55, R84.reuse, R70 ;  /* 0x0000004654377220 */ /* 0x040fe20000400000 */
[----:B------:R-:W1:Y:S01]  /*abf0*/  I2F R71, R102 ;  /* 0x0000006600477306 */ /* 0x000e620000201400 */
[C---:B------:R-:W-:Y:S02]  /*ac00*/  FMUL R57, R84.reuse, R57 ;  /* 0x0000003954397220 */ /* 0x040fe40000400000 */
[C---:B------:R-:W-:Y:S02]  /*ac10*/  FMUL R58, R84.reuse, R58 ;  /* 0x0000003a543a7220 */ /* 0x040fe40000400000 */
[----:B------:R-:W-:Y:S01]  /*ac20*/  FMUL R53, R84, R53 ;  /* 0x0000003554357220 */ /* 0x000fe20000400000 */
[----:B------:R-:W-:Y:S01]  /*ac30*/  F2FP.BF16.PACK_AB R57, R54, R57 ;  /* 0x000000393639723e */ /* 0x000fe200000010ff */
[C---:B------:R-:W-:Y:S02]  /*ac40*/  FMUL R52, R84.reuse, R52 ;  /* 0x0000003454347220 */ /* 0x040fe40000400000 */
[----:B------:R-:W-:Y:S01]  /*ac50*/  FMUL R59, R84, R163 ;  /* 0x000000a3543b7220 */ /* 0x000fe20000400000 */
[----:B------:R-:W-:Y:S01]  /*ac60*/  FSEL R84, RZ, -23, P6 ;  /* 0xc1b80000ff547808 */ /* 0x000fe20003000000 */
[----:B------:R-:W-:Y:S01]  /*ac70*/  @!P4 FMUL R7, R7, 16777216 ;  /* 0x4b8000000707c820 */ /* 0x000fe20000400000 */
[C---:B------:R-:W-:Y:S01]  /*ac80*/  FSETP.GEU.AND P6, PT, R243.reuse, 1.175494350822287508e-38, PT ;  /* 0x00800000f300780b */ /* 0x040fe20003fce000 */
[----:B------:R-:W-:Y:S01]  /*ac90*/  FMUL R239, R243, 8388608 ;  /* 0x4b000000f3ef7820 */ /* 0x000fe20000400000 */
[----:B------:R-:W-:Y:S01]  /*aca0*/  F2FP.BF16.PACK_AB R56, R53, R56 ;  /* 0x000000383538723e */ /* 0x000fe200000010ff */
[----:B------:R-:W-:-:S02]  /*acb0*/  @P5 FMUL R109, R109, 0.25 ;  /* 0x3e8000006d6d5820 */ /* 0x000fc40000400000 */
[----:B------:R-:W-:Y:S01]  /*acc0*/  @P2 FMUL R242, R242, 0.25 ;  /* 0x3e800000f2f22820 */ /* 0x000fe20000400000 */
[----:B------:R-:W-:Y:S01]  /*acd0*/  FSEL R239, R239, R243, !P6 ;  /* 0x000000f3efef7208 */ /* 0x000fe20007000000 */
[----:B0-----:R-:W-:Y:S02]  /*ace0*/  FFMA.FTZ R251, R72, 1.1920928955078125e-07, R251 ;  /* 0x3400000048fb7823 */ /* 0x001fe400000100fb */
[----:B--2---:R-:W-:Y:S01]  /*acf0*/  FMUL R72, R88, R7 ;  /* 0x0000000758487220 */ /* 0x004fe20000400000 */
[----:B------:R-:W-:Y:S01]  /*ad00*/  FSEL R7, RZ, -23, P6 ;  /* 0xc1b80000ff077808 */ /* 0x000fe20003000000 */
[----:B------:R-:W-:Y:S01]  /*ad10*/  @!P4 FMUL R109, R109, 16777216 ;  /* 0x4b8000006d6dc820 */ /* 0x000fe20000400000 */
[C---:B------:R-:W-:Y:S01]  /*ad20*/  FSETP.GEU.AND P6, PT, R244.reuse, 1.175494350822287508e-38, PT ;  /* 0x00800000f400780b */ /* 0x040fe20003fce000 */
[----:B------:R-:W-:Y:S02]  /*ad30*/  FMUL R240, R244, 8388608 ;  /* 0x4b000000f4f07820 */ /* 0x000fe40000400000 */
[----:B------:R-:W-:-:S02]  /*ad40*/  @!P3 FMUL R242, R242, 16777216 ;  /* 0x4b800000f2f2b820 */ /* 0x000fc40000400000 */
[----:B----4-:R-:W-:Y:S01]  /*ad50*/  FMUL R91, R92, R68 ;  /* 0x000000445c5b7220 */ /* 0x010fe20000400000 */
[----:B------:R-:W-:Y:S01]  /*ad60*/  FSEL R240, R240, R244, !P6 ;  /* 0x000000f4f0f07208 */ /* 0x000fe20007000000 */
[----:B------:R-:W-:Y:S01]  /*ad70*/  FMUL R68, R88, R109 ;  /* 0x0000006d58447220 */ /* 0x000fe20000400000 */
[----:B------:R-:W-:Y:S01]  /*ad80*/  FSEL R109, RZ, -23, P6 ;  /* 0xc1b80000ff6d7808 */ /* 0x000fe20003000000 */
[----:B------:R-:W-:Y:S01]  /*ad90*/  FFMA.FTZ R84, R95, 1.1920928955078125e-07, R84 ;  /* 0x340000005f547823 */ /* 0x000fe20000010054 */
[C---:B------:R-:W-:Y:S01]  /*ada0*/  FSETP.GEU.AND P6, PT, R245.reuse, 1.175494350822287508e-38, PT ;  /* 0x00800000f500780b */ /* 0x040fe20003fce000 */
[----:B------:R-:W0:Y:S01]  /*adb0*/  MUFU.RCP R95, R242 ;  /* 0x000000f2005f7308 */ /* 0x000e220000001000 */
[----:B------:R-:W-:Y:S02]  /*adc0*/  FMUL R241, R245, 8388608 ;  /* 0x4b000000f5f17820 */ /* 0x000fe40000400000 */
[----:B------:R-:W-:Y:S02]  /*add0*/  IMAD.MOV.U32 R4, RZ, RZ, R77 ;  /* 0x000000ffff047224 */ /* 0x000fe400078e004d */
[----:B------:R-:W-:Y:S01]  /*ade0*/  FMUL R42, R42, R94 ;  /* 0x0000005e2a2a7220 */ /* 0x000fe20000400000 */
[----:B------:R-:W-:Y:S01]  /*adf0*/  FSEL R241, R241, R245, !P6 ;  /* 0x000000f5f1f17208 */ /* 0x000fe20007000000 */
[----:B------:R-:W-:-:S02]  /*ae00*/  FMUL R77, R75, R89 ;  /* 0x000000594b4d7220 */ /* 0x000fc40000400000 */
[----:B------:R-:W-:Y:S02]  /*ae10*/  FMUL R78, R75, R85 ;  /* 0x000000554b4e7220 */ /* 0x000fe40000400000 */
[----:B------:R-:W-:Y:S02]  /*ae20*/  @P5 FMUL R108, R108, 0.25 ;  /* 0x3e8000006c6c5820 */ /* 0x000fe40000400000 */
[----:B------:R-:W-:Y:S02]  /*ae30*/  @P5 FMUL R79, R79, 0.25 ;  /* 0x3e8000004f4f5820 */ /* 0x000fe40000400000 */
[----:B------:R-:W-:Y:S02]  /*ae40*/  @P5 FMUL R115, R115, 0.25 ;  /* 0x3e80000073735820 */ /* 0x000fe40000400000 */
[----:B------:R-:W-:Y:S02]  /*ae50*/  @P5 FMUL R114, R114, 0.25 ;  /* 0x3e80000072725820 */ /* 0x000fe40000400000 */
[----:B------:R-:W-:-:S02]  /*ae60*/  @P5 FMUL R119, R119, 0.25 ;  /* 0x3e80000077775820 */ /* 0x000fc40000400000 */
[----:B------:R-:W-:Y:S01]  /*ae70*/  @P5 FMUL R118, R118, 0.25 ;  /* 0x3e80000076765820 */ /* 0x000fe20000400000 */
[----:B------:R-:W-:Y:S01]  /*ae80*/  FSETP.GEU.AND P5, PT, |R243|, 1.175494350822287508e-38, PT ;  /* 0x00800000f300780b */ /* 0x000fe20003fae200 */
[----:B------:R-:W-:Y:S02]  /*ae90*/  @P2 FMUL R6, R6, 0.25 ;  /* 0x3e80000006062820 */ /* 0x000fe40000400000 */
[----:B------:R-:W-:Y:S02]  /*aea0*/  @P2 FMUL R5, R5, 0.25 ;  /* 0x3e80000005052820 */ /* 0x000fe40000400000 */
[----:B------:R-:W-:Y:S02]  /*aeb0*/  @P2 FMUL R4, R4, 0.25 ;  /* 0x3e80000004042820 */ /* 0x000fe40000400000 */
[----:B------:R-:W-:Y:S02]  /*aec0*/  @P2 FMUL R76, R76, 0.25 ;  /* 0x3e8000004c4c2820 */ /* 0x000fe40000400000 */
[----:B------:R-:W-:-:S02]  /*aed0*/  @P2 FMUL R113, R113, 0.25 ;  /* 0x3e80000071712820 */ /* 0x000fc40000400000 */
[----:B------:R-:W-:Y:S02]  /*aee0*/  @P2 FMUL R112, R112, 0.25 ;  /* 0x3e80000070702820 */ /* 0x000fe40000400000 */
[----:B------:R-:W-:Y:S02]  /*aef0*/  @P2 FMUL R117, R117, 0.25 ;  /* 0x3e80000075752820 */ /* 0x000fe40000400000 */
[----:B------:R-:W-:Y:S01]  /*af00*/  @P2 FMUL R116, R116, 0.25 ;  /* 0x3e80000074742820 */ /* 0x000fe20000400000 */
[----:B------:R-:W-:Y:S01]  /*af10*/  FSETP.GT.AND P2, PT, |R244|, 8.50705917302346158658e+37, PT ;  /* 0x7e800000f400780b */ /* 0x000fe20003f44200 */
[C---:B------:R-:W-:Y:S02]  /*af20*/  FMUL R87, R92.reuse, R69 ;  /* 0x000000455c577220 */ /* 0x040fe40000400000 */
[C---:B------:R-:W-:Y:S02]  /*af30*/  FMUL R90, R92.reuse, R162 ;  /* 0x000000a25c5a7220 */ /* 0x040fe40000400000 */
[----:B------:R-:W-:-:S02]  /*af40*/  FMUL R94, R92, R161 ;  /* 0x000000a15c5e7220 */ /* 0x000fc40000400000 */
[C---:B------:R-:W-:Y:S01]  /*af50*/  FMUL R85, R92.reuse, R160 ;  /* 0x000000a05c557220 */ /* 0x040fe20000400000 */
[----:B------:R-:W-:Y:S01]  /*af60*/  F2FP.BF16.PACK_AB R87, R87, R90 ;  /* 0x0000005a5757723e */ /* 0x000fe200000010ff */
[C---:B------:R-:W-:Y:S02]  /*af70*/  FMUL R89, R92.reuse, R159 ;  /* 0x0000009f5c597220 */ /* 0x040fe40000400000 */
[C---:B------:R-:W-:Y:S02]  /*af80*/  FMUL R86, R92.reuse, R111 ;  /* 0x0000006f5c567220 */ /* 0x040fe40000400000 */
[----:B------:R-:W-:Y:S01]  /*af90*/  FMUL R92, R92, R110 ;  /* 0x0000006e5c5c7220 */ /* 0x000fe20000400000 */
[----:B------:R-:W-:Y:S01]  /*afa0*/  IADD3 R110, R241, -0x3f3504f3, RZ ;  /* 0xc0cafb0df16e7810 */ /* 0x000fe20007ffe0ff */
[----:B------:R-:W-:Y:S01]  /*afb0*/  @!P4 FMUL R108, R108, 16777216 ;  /* 0x4b8000006c6cc820 */ /* 0x000fe20000400000 */
[----:B------:R-:W-:Y:S01]  /*afc0*/  F2FP.BF16.PACK_AB R86, R85, R86 ;  /* 0x000000565556723e */ /* 0x000fe200000010ff */
[----:B------:R-:W-:Y:S01]  /*afd0*/  @!P4 FMUL R79, R79, 16777216 ;  /* 0x4b8000004f4fc820 */ /* 0x000fe20000400000 */
[----:B------:R-:W-:Y:S01]  /*afe0*/  LOP3.LUT R110, R110, 0xff800000, RZ, 0xc0, !PT ;  /* 0xff8000006e6e7812 */ /* 0x000fe200078ec0ff */
[----:B------:R-:W-:-:S02]  /*aff0*/  @!P4 FMUL R115, R115, 16777216 ;  /* 0x4b8000007373c820 */ /* 0x000fc40000400000 */
[----:B------:R-:W-:Y:S01]  /*b000*/  @!P4 FMUL R114, R114, 16777216 ;  /* 0x4b8000007272c820 */ /* 0x000fe20000400000 */
[----:B------:R-:W-:Y:S01]  /*b010*/  STS.64 [R3+0x680], R86 ;  /* 0x0006805603007388 */ /* 0x000fe20000000a00 */
[----:B------:R-:W-:Y:S02]  /*b020*/  @!P4 FMUL R119, R119, 16777216 ;  /* 0x4b8000007777c820 */ /* 0x000fe40000400000 */
[----:B------:R-:W-:Y:S01]  /*b030*/  @!P4 FMUL R118, R118, 16777216 ;  /* 0x4b8000007676c820 */ /* 0x000fe20000400000 */
[----:B------:R-:W-:Y:S01]  /*b040*/  FSETP.GT.AND P4, PT, |R243|, 8.50705917302346158658e+37, PT ;  /* 0x7e800000f300780b */ /* 0x000fe20003f84200 */
[----:B------:R-:W-:Y:S02]  /*b050*/  @!P3 FMUL R6, R6, 16777216 ;  /* 0x4b8000000606b820 */ /* 0x000fe40000400000 */
[----:B------:R-:W-:Y:S02]  /*b060*/  @!P3 FMUL R5, R5, 16777216 ;  /* 0x4b8000000505b820 */ /* 0x000fe40000400000 */
[----:B------:R-:W-:-:S02]  /*b070*/  @!P3 FMUL R4, R4, 16777216 ;  /* 0x4b8000000404b820 */ /* 0x000fc40000400000 */
[----:B------:R-:W-:Y:S02]  /*b080*/  @!P3 FMUL R76, R76, 16777216 ;  /* 0x4b8000004c4cb820 */ /* 0x000fe40000400000 */
[----:B------:R-:W-:Y:S02]  /*b090*/  @!P3 FMUL R113, R113, 16777216 ;  /* 0x4b8000007171b820 */ /* 0x000fe40000400000 */
[----:B------:R-:W-:Y:S02]  /*b0a0*/  @!P3 FMUL R112, R112, 16777216 ;  /* 0x4b8000007070b820 */ /* 0x000fe40000400000 */
[----:B------:R-:W-:Y:S02]  /*b0b0*/  @!P3 FMUL R117, R117, 16777216 ;  /* 0x4b8000007575b820 */ /* 0x000fe40000400000 */
[----:B------:R-:W-:Y:S01]  /*b0c0*/  @!P3 FMUL R116, R116, 16777216 ;  /* 0x4b8000007474b820 */ /* 0x000fe20000400000 */
[----:B------:R-:W-:Y:S01]  /*b0d0*/  FSETP.GEU.AND P3, PT, |R244|, 1.175494350822287508e-38, PT ;  /* 0x00800000f400780b */ /* 0x000fe20003f6e200 */
[----:B-1----:R-:W-:-:S02]  /*b0e0*/  FFMA.FTZ R252, R71, 1.1920928955078125e-07, R252 ;  /* 0x3400000047fc7823 */ /* 0x002fc400000100fc */
[C---:B------:R-:W-:Y:S02]  /*b0f0*/  FMUL R71, R88.reuse, R79 ;  /* 0x0000004f58477220 */ /* 0x040fe40000400000 */
[----:B------:R-:W-:Y:S02]  /*b100*/  FMUL R79, R88, R119 ;  /* 0x00000077584f7220 */ /* 0x000fe40000400000 */
[C---:B0-----:R-:W-:Y:S01]  /*b110*/  FMUL R119, R95.reuse, R5 ;  /* 0x000000055f777220 */ /* 0x041fe20000400000 */
[----:B------:R-:W-:Y:S01]  /*b120*/  F2FP.BF16.PACK_AB R71, R68, R71 ;  /* 0x000000474447723e */ /* 0x000fe200000010ff */
[----:B------:R-:W-:Y:S01]  /*b130*/  FMUL R162, R95, R116 ;  /* 0x000000745fa27220 */ /* 0x000fe20000400000 */
[----:B------:R-:W-:Y:S01]  /*b140*/  FSEL R116, RZ, -23, P6 ;  /* 0xc1b80000ff747808 */ /* 0x000fe20003000000 */
[----:B------:R0:W1:Y:S01]  /*b150*/  I2F R5, R110 ;  /* 0x0000006e00057306 */ /* 0x0000620000201400 */
[C---:B------:R-:W-:Y:S01]  /*b160*/  FMUL R242, R246.reuse, 8388608 ;  /* 0x4b000000f6f27820 */ /* 0x040fe20000400000 */
[----:B------:R-:W-:Y:S01]  /*b170*/  FSETP.GEU.AND P6, PT, R246, 1.175494350822287508e-38, PT ;  /* 0x00800000f600780b */ /* 0x000fe20003fce000 */
[----:B------:R-:W-:-:S02]  /*b180*/  @P2 FMUL R244, R244, 0.25 ;  /* 0x3e800000f4f42820 */ /* 0x000fc40000400000 */
[----:B------:R-:W-:Y:S01]  /*b190*/  FMUL R159, R95, R112 ;  /* 0x000000705f9f7220 */ /* 0x000fe20000400000 */
[----:B------:R-:W-:Y:S01]  /*b1a0*/  FSEL R242, R242, R246, !P6 ;  /* 0x000000f6f2f27208 */ /* 0x000fe20007000000 */
[----:B------:R-:W-:Y:S02]  /*b1b0*/  @P4 FMUL R243, R243, 0.25 ;  /* 0x3e800000f3f34820 */ /* 0x000fe40000400000 */
[----:B------:R-:W-:Y:S01]  /*b1c0*/  @!P3 FMUL R244, R244, 16777216 ;  /* 0x4b800000f4f4b820 */ /* 0x000fe20000400000 */
[----:B0-----:R-:W-:Y:S01]  /*b1d0*/  IADD3 R110, R241, -R110, RZ ;  /* 0x8000006ef16e7210 */ /* 0x001fe20007ffe0ff */
[----:B------:R-:W-:Y:S01]  /*b1e0*/  FMUL R112, R95, R117 ;  /* 0x000000755f707220 */ /* 0x000fe20000400000 */
[----:B------:R-:W-:Y:S01]  /*b1f0*/  IADD3 R117, R242, -0x3f3504f3, RZ ;  /* 0xc0cafb0df2757810 */ /* 0x000fe20007ffe0ff */
[----:B------:R-:W-:Y:S01]  /*b200*/  @P4 FMUL R123, R123, 0.25 ;  /* 0x3e8000007b7b4820 */ /* 0x000fe20000400000 */
[----:B------:R-:W0:Y:S01]  /*b210*/  MUFU.RCP R168, R244 ;  /* 0x000000f400a87308 */ /* 0x000e220000001000 */
[----:B------:R-:W-:Y:S01]  /*b220*/  @P4 FMUL R122, R122, 0.25 ;  /* 0x3e8000007a7a4820 */ /* 0x000fe20000400000 */
[----:B------:R-:W-:Y:S01]  /*b230*/  LOP3.LUT R117, R117, 0xff800000, RZ, 0xc0, !PT ;  /* 0xff80000075757812 */ /* 0x000fe200078ec0ff */
[----:B------:R-:W-:-:S02]  /*b240*/  @P4 FMUL R127, R127, 0.25 ;  /* 0x3e8000007f7f4820 */ /* 0x000fc40000400000 */
[----:B------:R-:W-:Y:S02]  /*b250*/  @P4 FMUL R126, R126, 0.25 ;  /* 0x3e8000007e7e4820 */ /* 0x000fe40000400000 */
[----:B------:R-:W-:Y:S02]  /*b260*/  @P4 FMUL R131, R131, 0.25 ;  /* 0x3e80000083834820 */ /* 0x000fe40000400000 */
[----:B------:R-:W-:Y:S02]  /*b270*/  @P4 FMUL R130, R130, 0.25 ;  /* 0x3e80000082824820 */ /* 0x000fe40000400000 */
[----:B------:R-:W-:Y:S02]  /*b280*/  @P4 FMUL R135, R135, 0.25 ;  /* 0x3e80000087874820 */ /* 0x000fe40000400000 */
[----:B------:R-:W-:Y:S01]  /*b290*/  @P4 FMUL R134, R134, 0.25 ;  /* 0x3e80000086864820 */ /* 0x000fe20000400000 */
[----:B------:R-:W-:Y:S01]  /*b2a0*/  FSETP.GT.AND P4, PT, |R245|, 8.50705917302346158658e+37, PT ;  /* 0x7e800000f500780b */ /* 0x000fe20003f84200 */
[----:B------:R-:W-:-:S02]  /*b2b0*/  @!P5 FMUL R243, R243, 16777216 ;  /* 0x4b800000f3f3d820 */ /* 0x000fc40000400000 */
[----:B------:R-:W-:Y:S02]  /*b2c0*/  @!P5 FMUL R123, R123, 16777216 ;  /* 0x4b8000007b7bd820 */ /* 0x000fe40000400000 */
[----:B------:R-:W-:Y:S01]  /*b2d0*/  @!P5 FMUL R122, R122, 16777216 ;  /* 0x4b8000007a7ad820 */ /* 0x000fe20000400000 */
[----:B------:R-:W2:Y:S01]  /*b2e0*/  MUFU.RCP R111, R243 ;  /* 0x000000f3006f7308 */ /* 0x000ea20000001000 */
[----:B------:R-:W-:Y:S02]  /*b2f0*/  @!P5 FMUL R127, R127, 16777216 ;  /* 0x4b8000007f7fd820 */ /* 0x000fe40000400000 */
[----:B------:R-:W-:Y:S02]  /*b300*/  @!P5 FMUL R126, R126, 16777216 ;  /* 0x4b8000007e7ed820 */ /* 0x000fe40000400000 */
[----:B------:R-:W-:Y:S02]  /*b310*/  @!P5 FMUL R131, R131, 16777216 ;  /* 0x4b8000008383d820 */ /* 0x000fe40000400000 */
[----:B------:R-:W-:-:S02]  /*b320*/  @!P5 FMUL R130, R130, 16777216 ;  /* 0x4b8000008282d820 */ /* 0x000fc40000400000 */
[----:B------:R-:W-:Y:S02]  /*b330*/  @!P5 FMUL R135, R135, 16777216 ;  /* 0x4b8000008787d820 */ /* 0x000fe40000400000 */
[----:B------:R-:W-:Y:S01]  /*b340*/  @!P5 FMUL R134, R134, 16777216 ;  /* 0x4b8000008686d820 */ /* 0x000fe20000400000 */
[----:B------:R-:W-:Y:S01]  /*b350*/  FSETP.GEU.AND P5, PT, |R245|, 1.175494350822287508e-38, PT ;  /* 0x00800000f500780b */ /* 0x000fe20003fae200 */
        /* <DEDUP_REMOVED lines=16> */
[----:B------:R-:W-:Y:S01]  /*b460*/  @!P3 FMUL R132, R132, 16777216 ;  /* 0x4b8000008484b820 */ /* 0x000fe20000400000 */
[----:B------:R-:W-:Y:S01]  /*b470*/  FSETP.GEU.AND P3, PT, |R246|, 1.175494350822287508e-38, PT ;  /* 0x00800000f600780b */ /* 0x000fe20003f6e200 */
[----:B-1----:R-:W-:-:S02]  /*b480*/  FFMA.FTZ R116, R5, 1.1920928955078125e-07, R116 ;  /* 0x3400000005747823 */ /* 0x002fc40000010074 */
[----:B------:R1:W3:Y:S01]  /*b490*/  I2F R5, R117 ;  /* 0x0000007500057306 */ /* 0x0002e20000201400 */
[----:B------:R-:W-:Y:S02]  /*b4a0*/  FMUL R80, R75, R80 ;  /* 0x000000504b507220 */ /* 0x000fe40000400000 */
[C---:B------:R-:W-:Y:S02]  /*b4b0*/  FMUL R69, R88.reuse, R108 ;  /* 0x0000006c58457220 */ /* 0x040fe40000400000 */
[----:B------:R-:W-:Y:S01]  /*b4c0*/  FMUL R70, R88, R115 ;  /* 0x0000007358467220 */ /* 0x000fe20000400000 */
[----:B------:R-:W-:Y:S01]  /*b4d0*/  F2FP.BF16.PACK_AB R82, R80, R81 ;  /* 0x000000515052723e */ /* 0x000fe200000010ff */
[C---:B------:R-:W-:Y:S02]  /*b4e0*/  FMUL R75, R88.reuse, R114 ;  /* 0x00000072584b7220 */ /* 0x040fe40000400000 */
[----:B------:R-:W-:Y:S01]  /*b4f0*/  FMUL R118, R88, R118 ;  /* 0x0000007658767220 */ /* 0x000fe20000400000 */
[----:B------:R-:W-:Y:S01]  /*b500*/  IADD3 R88, R239, -0x3f3504f3, RZ ;  /* 0xc0cafb0def587810 */ /* 0x000fe20007ffe0ff */
[C---:B------:R-:W-:Y:S01]  /*b510*/  FMUL R114, R95.reuse, R6 ;  /* 0x000000065f727220 */ /* 0x040fe20000400000 */
[----:B------:R-:W-:Y:S01]  /*b520*/  STS.64 [R3+0x300], R82 ;  /* 0x0003005203007388 */ /* 0x000fe20000000a00 */
[C---:B------:R-:W-:Y:S01]  /*b530*/  FMUL R115, R95.reuse, R4 ;  /* 0x000000045f737220 */ /* 0x040fe20000400000 */
[----:B------:R-:W-:Y:S01]  /*b540*/  LOP3.LUT R88, R88, 0xff800000, RZ, 0xc0, !PT ;  /* 0xff80000058587812 */ /* 0x000fe200078ec0ff */
[C---:B------:R-:W-:Y:S01]  /*b550*/  FMUL R160, R95.reuse, R76 ;  /* 0x0000004c5fa07220 */ /* 0x040fe20000400000 */
[----:B-1----:R-:W-:Y:S01]  /*b560*/  IADD3 R117, R242, -R117, RZ ;  /* 0x80000075f2757210 */ /* 0x002fe20007ffe0ff */
[----:B------:R-:W-:Y:S01]  /*b570*/  FMUL R113, R95, R113 ;  /* 0x000000715f717220 */ /* 0x000fe20000400000 */
[----:B------:R-:W-:Y:S01]  /*b580*/  IADD3 R95, R240, -0x3f3504f3, RZ ;  /* 0xc0cafb0df05f7810 */ /* 0x000fe20007ffe0ff */
[----:B------:R-:W-:Y:S01]  /*b590*/  @P4 FMUL R245, R245, 0.25 ;  /* 0x3e800000f5f54820 */ /* 0x000fe20000400000 */
[----:B------:R1:W4:Y:S01]  /*b5a0*/  I2F R100, R88 ;  /* 0x0000005800647306 */ /* 0x0003220000201400 */
[----:B------:R-:W-:Y:S01]  /*b5b0*/  @P4 FMUL R155, R155, 0.25 ;  /* 0x3e8000009b9b4820 */ /* 0x000fe20000400000 */
[----:B------:R-:W-:Y:S01]  /*b5c0*/  LOP3.LUT R95, R95, 0xff800000, RZ, 0xc0, !PT ;  /* 0xff8000005f5f7812 */ /* 0x000fe200078ec0ff */
[----:B------:R-:W-:Y:S01]  /*b5d0*/  @P4 FMUL R154, R154, 0.25 ;  /* 0x3e8000009a9a4820 */ /* 0x000fe20000400000 */
[----:B------:R-:W-:Y:S01]  /*b5e0*/  F2FP.BF16.PACK_AB R118, R75, R118 ;  /* 0x000000764b76723e */ /* 0x000fe200000010ff */
[----:B------:R-:W-:Y:S01]  /*b5f0*/  @P4 FMUL R151, R151, 0.25 ;  /* 0x3e80000097974820 */ /* 0x000fe20000400000 */
[----:B------:R-:W-:Y:S01]  /*b600*/  F2FP.BF16.PACK_AB R70, R70, R79 ;  /* 0x0000004f4646723e */ /* 0x000fe200000010ff */
[----:B------:R-:W-:Y:S01]  /*b610*/  @P4 FMUL R150, R150, 0.25 ;  /* 0x3e80000096964820 */ /* 0x000fe20000400000 */
[----:B------:R-:W5:Y:S01]  /*b620*/  I2F R4, R95 ;  /* 0x0000005f00047306 */ /* 0x000f620000201400 */
[----:B------:R-:W-:Y:S01]  /*b630*/  @P4 FMUL R147, R147, 0.25 ;  /* 0x3e80000093934820 */ /* 0x000fe20000400000 */
[----:B-1----:R-:W-:Y:S01]  /*b640*/  IADD3 R88, R239, -R88, RZ ;  /* 0x80000058ef587210 */ /* 0x002fe20007ffe0ff */
[----:B------:R-:W-:-:S02]  /*b650*/  @P4 FMUL R146, R146, 0.25 ;  /* 0x3e80000092924820 */ /* 0x000fc40000400000 */
[----:B------:R-:W-:Y:S02]  /*b660*/  @P4 FMUL R143, R143, 0.25 ;  /* 0x3e8000008f8f4820 */ /* 0x000fe40000400000 */
[----:B------:R-:W-:Y:S01]  /*b670*/  @P4 FMUL R142, R142, 0.25 ;  /* 0x3e8000008e8e4820 */ /* 0x000fe20000400000 */
[----:B------:R-:W-:Y:S01]  /*b680*/  FSETP.GT.AND P4, PT, |R247|, 8.50705917302346158658e+37, PT ;  /* 0x7e800000f700780b */ /* 0x000fe20003f84200 */
[----:B------:R-:W-:Y:S02]  /*b690*/  @!P5 FMUL R245, R245, 16777216 ;  /* 0x4b800000f5f5d820 */ /* 0x000fe40000400000 */
        /* <DEDUP_REMOVED lines=9> */
[----:B------:R-:W-:-:S02]  /*b730*/  @P2 FMUL R246, R246, 0.25 ;  /* 0x3e800000f6f62820 */ /* 0x000fc40000400000 */
[----:B0-----:R-:W-:Y:S01]  /*b740*/  FMUL R166, R168, R124 ;  /* 0x0000007ca8a67220 */ /* 0x001fe20000400000 */
[----:B------:R-:W-:Y:S01]  /*b750*/  FSEL R124, RZ, -23, P6 ;  /* 0xc1b80000ff7c7808 */ /* 0x000fe20003000000 */
[C---:B------:R-:W-:Y:S01]  /*b760*/  FMUL R243, R247.reuse, 8388608 ;  /* 0x4b000000f7f37820 */ /* 0x040fe20000400000 */
[----:B------:R-:W-:Y:S01]  /*b770*/  FSETP.GEU.AND P6, PT, R247, 1.175494350822287508e-38, PT ;  /* 0x00800000f700780b */ /* 0x000fe20003fce000 */
[----:B------:R-:W-:Y:S02]  /*b780*/  @!P3 FMUL R246, R246, 16777216 ;  /* 0x4b800000f6f6b820 */ /* 0x000fe40000400000 */
[----:B--2---:R-:W-:Y:S01]  /*b790*/  FMUL R108, R111, R135 ;  /* 0x000000876f6c7220 */ /* 0x004fe20000400000 */
[----:B------:R-:W-:Y:S01]  /*b7a0*/  FSEL R243, R243, R247, !P6 ;  /* 0x000000f7f3f37208 */ /* 0x000fe20007000000 */
[----:B------:R-:W-:Y:S02]  /*b7b0*/  FMUL R135, R168, R125 ;  /* 0x0000007da8877220 */ /* 0x000fe40000400000 */
[----:B------:R-:W0:Y:S01]  /*b7c0*/  MUFU.RCP R125, R245 ;  /* 0x000000f5007d7308 */ /* 0x000e220000001000 */
[----:B---3--:R-:W-:-:S02]  /*b7d0*/  FFMA.FTZ R124, R5, 1.1920928955078125e-07, R124 ;  /* 0x34000000057c7823 */ /* 0x008fc4000001007c */
[----:B------:R-:W-:Y:S02]  /*b7e0*/  @P2 FMUL R153, R153, 0.25 ;  /* 0x3e80000099992820 */ /* 0x000fe40000400000 */
[----:B------:R-:W-:Y:S02]  /*b7f0*/  @P2 FMUL R152, R152, 0.25 ;  /* 0x3e80000098982820 */ /* 0x000fe40000400000 */
[----:B------:R-:W-:Y:S01]  /*b800*/  @P2 FMUL R149, R149, 0.25 ;  /* 0x3e80000095952820 */ /* 0x000fe20000400000 */
[----:B------:R-:W1:Y:S01]  /*b810*/  MUFU.RCP R5, R246 ;  /* 0x000000f600057308 */ /* 0x000e620000001000 */
[----:B------:R-:W-:Y:S02]  /*b820*/  @P2 FMUL R148, R148, 0.25 ;  /* 0x3e80000094942820 */ /* 0x000fe40000400000 */
[----:B------:R-:W-:Y:S02]  /*b830*/  @P2 FMUL R145, R145, 0.25 ;  /* 0x3e80000091912820 */ /* 0x000fe40000400000 */
[----:B------:R-:W-:-:S02]  /*b840*/  @P2 FMUL R144, R144, 0.25 ;  /* 0x3e80000090902820 */ /* 0x000fc40000400000 */
[----:B------:R-:W-:Y:S02]  /*b850*/  @P2 FMUL R141, R141, 0.25 ;  /* 0x3e8000008d8d2820 */ /* 0x000fe40000400000 */
[----:B------:R-:W-:Y:S01]  /*b860*/  @P2 FMUL R140, R140, 0.25 ;  /* 0x3e8000008c8c2820 */ /* 0x000fe20000400000 */
[C---:B------:R-:W-:Y:S01]  /*b870*/  FSETP.GEU.AND P2, PT, R248.reuse, 1.175494350822287508e-38, PT ;  /* 0x00800000f800780b */ /* 0x040fe20003f4e000 */
[----:B------:R-:W-:Y:S02]  /*b880*/  FMUL R244, R248, 8388608 ;  /* 0x4b000000f8f47820 */ /* 0x000fe40000400000 */
[----:B------:R-:W-:Y:S02]  /*b890*/  @P4 FMUL R247, R247, 0.25 ;  /* 0x3e800000f7f74820 */ /* 0x000fe40000400000 */
[----:B------:R-:W-:Y:S01]  /*b8a0*/  FMUL R101, R111, R126 ;  /* 0x0000007e6f657220 */ /* 0x000fe20000400000 */
[----:B------:R-:W-:Y:S01]  /*b8b0*/  IADD3 R126, R243, -0x3f3504f3, RZ ;  /* 0xc0cafb0df37e7810 */ /* 0x000fe20007ffe0ff */
[----:B------:R-:W-:Y:S01]  /*b8c0*/  @!P5 FMUL R247, R247, 16777216 ;  /* 0x4b800000f7f7d820 */ /* 0x000fe20000400000 */
[----:B------:R-:W-:Y:S01]  /*b8d0*/  FSEL R244, R244, R248, !P2 ;  /* 0x000000f8f4f47208 */ /* 0x000fe20005000000 */
[----:B----4-:R-:W-:Y:S01]  /*b8e0*/  FFMA.FTZ R76, R100, 1.1920928955078125e-07, R7 ;  /* 0x34000000644c7823 */ /* 0x010fe20000010007 */
[----:B------:R-:W-:Y:S01]  /*b8f0*/  LOP3.LUT R126, R126, 0xff800000, RZ, 0xc0, !PT ;  /* 0xff8000007e7e7812 */ /* 0x000fe200078ec0ff */
[----:B------:R-:W-:Y:S01]  /*b900*/  FMUL R161, R168, R129 ;  /* 0x00000081a8a17220 */ /* 0x000fe20000400000 */
[----:B------:R-:W2:Y:S01]  /*b910*/  MUFU.RCP R6, R247 ;  /* 0x000000f700067308 */ /* 0x000ea20000001000 */
[C---:B------:R-:W-:Y:S01]  /*b920*/  FMUL R100, R111.reuse, R127 ;  /* 0x0000007f6f647220 */ /* 0x040fe20000400000 */
[----:B------:R-:W-:Y:S01]  /*b930*/  IADD3 R129, R244, -0x3f3504f3, RZ ;  /* 0xc0cafb0df4817810 */ /* 0x000fe20007ffe0ff */
[C---:B------:R-:W-:Y:S01]  /*b940*/  FMUL R123, R111.reuse, R123 ;  /* 0x0000007b6f7b7220 */ /* 0x040fe20000400000 */
[----:B------:R-:W-:Y:S01]  /*b950*/  FSEL R127, RZ, -23, P6 ;  /* 0xc1b80000ff7f7808 */ /* 0x000fe20003000000 */
[C---:B------:R-:W-:Y:S01]  /*b960*/  FMUL R122, R111.reuse, R122 ;  /* 0x0000007a6f7a7220 */ /* 0x040fe20000400000 */
[----:B------:R-:W-:Y:S01]  /*b970*/  FSETP.GT.AND P6, PT, |R248|, 8.50705917302346158658e+37, PT ;  /* 0x7e800000f800780b */ /* 0x000fe20003fc4200 */
[----:B------:R-:W-:Y:S01]  /*b980*/  FMUL R131, R111, R131 ;  /* 0x000000836f837220 */ /* 0x000fe20000400000 */
[----:B------:R-:W-:Y:S01]  /*b990*/  LOP3.LUT R129, R129, 0xff800000, RZ, 0xc0, !PT ;  /* 0xff80000081817812 */ /* 0x000fe200078ec0ff */
[----:B------:R-:W-:Y:S01]  /*b9a0*/  FMUL R130, R111, R130 ;  /* 0x000000826f827220 */ /* 0x000fe20000400000 */
[----:B------:R-:W-:Y:S01]  /*b9b0*/  F2FP.BF16.PACK_AB R123, R123, R100 ;  /* 0x000000647b7b723e */ /* 0x000fe200000010ff */
[----:B-----5:R-:W-:-:S02]  /*b9c0*/  FFMA.FTZ R109, R4, 1.1920928955078125e-07, R109 ;  /* 0x34000000046d7823 */ /* 0x020fc4000001006d */
[----:B------:R-:W-:Y:S01]  /*b9d0*/  @!P3 FMUL R149, R149, 16777216 ;  /* 0x4b8000009595b820 */ /* 0x000fe20000400000 */
[----:B------:R-:W3:Y:S01]  /*b9e0*/  I2F R4, R126 ;  /* 0x0000007e00047306 */ /* 0x000ee20000201400 */
[----:B------:R-:W-:Y:S02]  /*b9f0*/  FMUL R111, R111, R134 ;  /* 0x000000866f6f7220 */ /* 0x000fe40000400000 */
[----:B------:R-:W-:Y:S02]  /*ba00*/  @!P3 FMUL R148, R148, 16777216 ;  /* 0x4b8000009494b820 */ /* 0x000fe40000400000 */
[----:B------:R-:W-:Y:S02]  /*ba10*/  @!P3 FMUL R144, R144, 16777216 ;  /* 0x4b8000009090b820 */ /* 0x000fe40000400000 */
[----:B------:R-:W-:Y:S02]  /*ba20*/  FMUL R134, R168, R121 ;  /* 0x00000079a8867220 */ /* 0x000fe40000400000 */
[----:B------:R-:W-:-:S02]  /*ba30*/  @!P3 FMUL R153, R153, 16777216 ;  /* 0x4b8000009999b820 */ /* 0x000fc40000400000 */
[----:B------:R-:W-:Y:S02]  /*ba40*/  @!P3 FMUL R152, R152, 16777216 ;  /* 0x4b8000009898b820 */ /* 0x000fe40000400000 */
[----:B------:R-:W-:Y:S02]  /*ba50*/  @!P3 FMUL R145, R145, 16777216 ;  /* 0x4b8000009191b820 */ /* 0x000fe40000400000 */
[----:B------:R-:W-:Y:S02]  /*ba60*/  @!P3 FMUL R141, R141, 16777216 ;  /* 0x4b8000008d8db820 */ /* 0x000fe40000400000 */
[----:B------:R-:W-:Y:S01]  /*ba70*/  @!P3 FMUL R140, R140, 16777216 ;  /* 0x4b8000008c8cb820 */ /* 0x000fe20000400000 */
[----:B------:R-:W-:Y:S01]  /*ba80*/  FSETP.GEU.AND P3, PT, |R248|, 1.175494350822287508e-38, PT ;  /* 0x00800000f800780b */ /* 0x000fe20003f6e200 */
[----:B------:R-:W-:Y:S02]  /*ba90*/  FMUL R165, R168, R128 ;  /* 0x00000080a8a57220 */ /* 0x000fe40000400000 */
[----:B0-----:R-:W-:-:S02]  /*baa0*/  FMUL R121, R125, R150 ;  /* 0x000000967d797220 */ /* 0x001fc40000400000 */
[----:B------:R-:W-:Y:S02]  /*bab0*/  FMUL R128, R125, R143 ;  /* 0x0000008f7d807220 */ /* 0x000fe40000400000 */
[C---:B-1----:R-:W-:Y:S02]  /*bac0*/  FMUL R150, R5.reuse, R149 ;  /* 0x0000009505967220 */ /* 0x042fe40000400000 */
[C---:B------:R-:W-:Y:S02]  /*bad0*/  FMUL R149, R5.reuse, R148 ;  /* 0x0000009405957220 */ /* 0x040fe40000400000 */
[C---:B------:R-:W-:Y:S02]  /*bae0*/  FMUL R143, R5.reuse, R144 ;  /* 0x00000090058f7220 */ /* 0x040fe40000400000 */
[C---:B------:R-:W-:Y:S02]  /*baf0*/  FMUL R153, R5.reuse, R153 ;  /* 0x0000009905997220 */ /* 0x040fe40000400000 */
[----:B------:R-:W-:-:S02]  /*bb00*/  FMUL R152, R5, R152 ;  /* 0x0000009805987220 */ /* 0x000fc40000400000 */
[C---:B------:R-:W-:Y:S02]  /*bb10*/  FMUL R145, R5.reuse, R145 ;  /* 0x0000009105917220 */ /* 0x040fe40000400000 */
[C---:B------:R-:W-:Y:S02]  /*bb20*/  FMUL R144, R5.reuse, R141 ;  /* 0x0000008d05907220 */ /* 0x040fe40000400000 */
[----:B------:R-:W-:Y:S02]  /*bb30*/  FMUL R148, R5, R140 ;  /* 0x0000008c05947220 */ /* 0x000fe40000400000 */
[----:B------:R-:W-:Y:S01]  /*bb40*/  @P4 FMUL R19, R19, 0.25 ;  /* 0x3e80000013134820 */ /* 0x000fe20000400000 */
[----:B------:R0:W1:Y:S01]  /*bb50*/  I2F R5, R129 ;  /* 0x0000008100057306 */ /* 0x0000620000201400 */
[----:B------:R-:W-:Y:S02]  /*bb60*/  @P4 FMUL R139, R139, 0.25 ;  /* 0x3e8000008b8b4820 */ /* 0x000fe40000400000 */
[----:B------:R-:W-:-:S02]  /*bb70*/  @P4 FMUL R138, R138, 0.25 ;  /* 0x3e8000008a8a4820 */ /* 0x000fc40000400000 */
[----:B------:R-:W-:Y:S02]  /*bb80*/  @P4 FMUL R11, R11, 0.25 ;  /* 0x3e8000000b0b4820 */ /* 0x000fe40000400000 */
[----:B------:R-:W-:Y:S02]  /*bb90*/  @P4 FMUL R10, R10, 0.25 ;  /* 0x3e8000000a0a4820 */ /* 0x000fe40000400000 */
[----:B------:R-:W-:Y:S01]  /*bba0*/  @P4 FMUL R15, R15, 0.25 ;  /* 0x3e8000000f0f4820 */ /* 0x000fe20000400000 */
[----:B0-----:R-:W-:Y:S01]  /*bbb0*/  IADD3 R129, R244, -R129, RZ ;  /* 0x80000081f4817210 */ /* 0x001fe20007ffe0ff */
[----:B------:R-:W-:Y:S02]  /*bbc0*/  @P4 FMUL R14, R14, 0.25 ;  /* 0x3e8000000e0e4820 */ /* 0x000fe40000400000 */
[----:B------:R-:W-:Y:S01]  /*bbd0*/  @P4 FMUL R18, R18, 0.25 ;  /* 0x3e80000012124820 */ /* 0x000fe20000400000 */
[C---:B------:R-:W-:Y:S01]  /*bbe0*/  FSETP.GEU.AND P4, PT, R170.reuse, 1.175494350822287508e-38, PT ;  /* 0x00800000aa00780b */ /* 0x040fe20003f8e000 */
[----:B------:R-:W-:-:S02]  /*bbf0*/  FMUL R249, R170, 8388608 ;  /* 0x4b000000aaf97820 */ /* 0x000fc40000400000 */
[----:B------:R-:W-:Y:S02]  /*bc00*/  @!P5 FMUL R19, R19, 16777216 ;  /* 0x4b8000001313d820 */ /* 0x000fe40000400000 */
[----:B------:R-:W-:Y:S01]  /*bc10*/  FMUL R163, R168, R120 ;  /* 0x00000078a8a37220 */ /* 0x000fe20000400000 */
[----:B------:R-:W-:Y:S01]  /*bc20*/  FSEL R249, R249, R170, !P4 ;  /* 0x000000aaf9f97208 */ /* 0x000fe20006000000 */
[----:B------:R-:W-:Y:S02]  /*bc30*/  @!P5 FMUL R18, R18, 16777216 ;  /* 0x4b8000001212d820 */ /* 0x000fe40000400000 */
[C---:B------:R-:W-:Y:S02]  /*bc40*/  FMUL R155, R125.reuse, R155 ;  /* 0x0000009b7d9b7220 */ /* 0x040fe40000400000 */
[C---:B------:R-:W-:Y:S02]  /*bc50*/  FMUL R154, R125.reuse, R154 ;  /* 0x0000009a7d9a7220 */ /* 0x040fe40000400000 */
[----:B------:R-:W-:-:S02]  /*bc60*/  FMUL R120, R125, R151 ;  /* 0x000000977d787220 */ /* 0x000fc40000400000 */
[C---:B------:R-:W-:Y:S02]  /*bc70*/  FMUL R147, R125.reuse, R147 ;  /* 0x000000937d937220 */ /* 0x040fe40000400000 */
[----:B------:R-:W-:Y:S01]  /*bc80*/  FMUL R146, R125, R146 ;  /* 0x000000927d927220 */ /* 0x000fe20000400000 */
[----:B------:R-:W-:Y:S01]  /*bc90*/  F2FP.BF16.PACK_AB R155, R155, R120 ;  /* 0x000000789b9b723e */ /* 0x000fe200000010ff */
[----:B------:R-:W-:Y:S02]  /*bca0*/  FMUL R125, R125, R142 ;  /* 0x0000008e7d7d7220 */ /* 0x000fe40000400000 */
[----:B--2---:R-:W-:Y:S02]  /*bcb0*/  FMUL R142, R6, R19 ;  /* 0x00000013068e7220 */ /* 0x004fe40000400000 */
[----:B------:R-:W-:Y:S02]  /*bcc0*/  @P6 FMUL R248, R248, 0.25 ;  /* 0x3e800000f8f86820 */ /* 0x000fe40000400000 */
[----:B------:R-:W-:Y:S01]  /*bcd0*/  FMUL R19, R6, R18 ;  /* 0x0000001206137220 */ /* 0x000fe20000400000 */
[----:B------:R-:W-:Y:S01]  /*bce0*/  IADD3 R18, R249, -0x3f3504f3, RZ ;  /* 0xc0cafb0df9127810 */ /* 0x000fe20007ffe0ff */
[----:B------:R-:W-:-:S02]  /*bcf0*/  IMAD.MOV.U32 R7, RZ, RZ, R250 ;  /* 0x000000ffff077224 */ /* 0x000fc400078e00fa */
[----:B---3--:R-:W-:Y:S01]  /*bd00*/  FFMA.FTZ R127, R4, 1.1920928955078125e-07, R127 ;  /* 0x34000000047f7823 */ /* 0x008fe2000001007f */
[----:B------:R-:W-:Y:S01]  /*bd10*/  FSEL R4, RZ, -23, P2 ;  /* 0xc1b80000ff047808 */ /* 0x000fe20001000000 */
[----:B------:R-:W-:Y:S01]  /*bd20*/  @!P5 FMUL R139, R139, 16777216 ;  /* 0x4b8000008b8bd820 */ /* 0x000fe20000400000 */
[----:B------:R-:W-:Y:S01]  /*bd30*/  LOP3.LUT R18, R18, 0xff800000, RZ, 0xc0, !PT ;  /* 0xff80000012127812 */ /* 0x000fe200078ec0ff */
[----:B------:R-:W-:Y:S01]  /*bd40*/  @!P5 FMUL R138, R138, 16777216 ;  /* 0x4b8000008a8ad820 */ /* 0x000fe20000400000 */
[----:B------:R-:W-:Y:S01]  /*bd50*/  FSETP.GEU.AND P2, PT, |R7|, 1.175494350822287508e-38, PT ;  /* 0x008000000700780b */ /* 0x000fe20003f4e200 */
[----:B------:R-:W-:Y:S02]  /*bd60*/  @!P5 FMUL R11, R11, 16777216 ;  /* 0x4b8000000b0bd820 */ /* 0x000fe40000400000 */
[----:B------:R-:W-:Y:S02]  /*bd70*/  @!P5 FMUL R10, R10, 16777216 ;  /* 0x4b8000000a0ad820 */ /* 0x000fe40000400000 */
[----:B------:R-:W-:-:S02]  /*bd80*/  @!P5 FMUL R15, R15, 16777216 ;  /* 0x4b8000000f0fd820 */ /* 0x000fc40000400000 */
[----:B------:R-:W-:Y:S01]  /*bd90*/  @!P5 FMUL R14, R14, 16777216 ;  /* 0x4b8000000e0ed820 */ /* 0x000fe20000400000 */
[----:B------:R-:W-:Y:S01]  /*bda0*/  FSETP.GEU.AND P5, PT, R7, 1.175494350822287508e-38, PT ;  /* 0x008000000700780b */ /* 0x000fe20003fae000 */
[----:B------:R-:W-:Y:S02]  /*bdb0*/  @!P3 FMUL R248, R248, 16777216 ;  /* 0x4b800000f8f8b820 */ /* 0x000fe40000400000 */
[----:B------:R-:W-:Y:S02]  /*bdc0*/  FMUL R164, R168, R133 ;  /* 0x00000085a8a47220 */ /* 0x000fe40000400000 */
[----:B------:R-:W-:Y:S02]  /*bdd0*/  @P6 FMUL R137, R137, 0.25 ;  /* 0x3e80000089896820 */ /* 0x000fe40000400000 */
[----:B------:R-:W-:Y:S02]  /*bde0*/  @P6 FMUL R136, R136, 0.25 ;  /* 0x3e80000088886820 */ /* 0x000fe40000400000 */
[----:B------:R-:W-:-:S02]  /*bdf0*/  @P6 FMUL R9, R9, 0.25 ;  /* 0x3e80000009096820 */ /* 0x000fc40000400000 */
[----:B------:R-:W-:Y:S02]  /*be00*/  @P6 FMUL R8, R8, 0.25 ;  /* 0x3e80000008086820 */ /* 0x000fe40000400000 */
[----:B------:R-:W-:Y:S02]  /*be10*/  @P6 FMUL R13, R13, 0.25 ;  /* 0x3e8000000d0d6820 */ /* 0x000fe40000400000 */
[----:B------:R-:W-:Y:S02]  /*be20*/  @P6 FMUL R12, R12, 0.25 ;  /* 0x3e8000000c0c6820 */ /* 0x000fe40000400000 */
[----:B------:R-:W-:Y:S02]  /*be30*/  @P6 FMUL R17, R17, 0.25 ;  /* 0x3e80000011116820 */ /* 0x000fe40000400000 */
[----:B------:R-:W-:Y:S01]  /*be40*/  @P6 FMUL R16, R16, 0.25 ;  /* 0x3e80000010106820 */ /* 0x000fe20000400000 */
[----:B------:R-:W-:Y:S01]  /*be50*/  FSETP.GT.AND P6, PT, |R7|, 8.50705917302346158658e+37, PT ;  /* 0x7e8000000700780b */ /* 0x000fe20003fc4200 */
[----:B------:R-:W-:-:S02]  /*be60*/  FMUL R168, R168, R132 ;  /* 0x00000084a8a87220 */ /* 0x000fc40000400000 */
[C---:B------:R-:W-:Y:S02]  /*be70*/  FMUL R139, R6.reuse, R139 ;  /* 0x0000008b068b7220 */ /* 0x040fe40000400000 */
[C---:B------:R-:W-:Y:S02]  /*be80*/  FMUL R138, R6.reuse, R138 ;  /* 0x0000008a068a7220 */ /* 0x040fe40000400000 */
[C---:B------:R-:W-:Y:S02]  /*be90*/  FMUL R132, R6.reuse, R11 ;  /* 0x0000000b06847220 */ /* 0x040fe40000400000 */
[C---:B------:R-:W-:Y:S02]  /*bea0*/  FMUL R133, R6.reuse, R10 ;  /* 0x0000000a06857220 */ /* 0x040fe40000400000 */
[C---:B------:R-:W-:Y:S01]  /*beb0*/  FMUL R15, R6.reuse, R15 ;  /* 0x0000000f060f7220 */ /* 0x040fe20000400000 */
[----:B------:R-:W-:Y:S01]  /*bec0*/  F2FP.BF16.PACK_AB R139, R139, R132 ;  /* 0x000000848b8b723e */ /* 0x000fe200000010ff */
[----:B------:R-:W-:-:S02]  /*bed0*/  FMUL R140, R6, R14 ;  /* 0x0000000e068c7220 */ /* 0x000fc40000400000 */
[----:B------:R-:W0:Y:S01]  /*bee0*/  MUFU.RCP R6, R248 ;  /* 0x000000f800067308 */ /* 0x000e220000001000 */
[----:B-1----:R-:W-:Y:S01]  /*bef0*/  FFMA.FTZ R14, R5, 1.1920928955078125e-07, R4 ;  /* 0x34000000050e7823 */ /* 0x002fe20000010004 */
[----:B------:R-:W-:Y:S01]  /*bf00*/  FSEL R4, RZ, -23, P4 ;  /* 0xc1b80000ff047808 */ /* 0x000fe20002000000 */
[----:B------:R-:W-:Y:S01]  /*bf10*/  FMUL R250, R7, 8388608 ;  /* 0x4b00000007fa7820 */ /* 0x000fe20000400000 */
[----:B------:R-:W-:Y:S01]  /*bf20*/  FSETP.GEU.AND P4, PT, |R170|, 1.175494350822287508e-38, PT ;  /* 0x00800000aa00780b */ /* 0x000fe20003f8e200 */
[----:B------:R-:W-:Y:S01]  /*bf30*/  @!P3 FMUL R136, R136, 16777216 ;  /* 0x4b8000008888b820 */ /* 0x000fe20000400000 */
[----:B------:R-:W-:Y:S01]  /*bf40*/  F2FP.BF16.PACK_AB R140, R140, R19 ;  /* 0x000000138c8c723e */ /* 0x000fe200000010ff */
[----:B------:R-:W-:Y:S01]  /*bf50*/  @!P3 FMUL R9, R9, 16777216 ;  /* 0x4b8000000909b820 */ /* 0x000fe20000400000 */
[----:B------:R1:W2:Y:S01]  /*bf60*/  I2F R5, R18 ;  /* 0x0000001200057306 */ /* 0x0002a20000201400 */
[----:B------:R-:W-:Y:S01]  /*bf70*/  FSEL R250, R250, R7, !P5 ;  /* 0x00000007fafa7208 */ /* 0x000fe20006800000 */
[----:B------:R-:W-:-:S02]  /*bf80*/  @P6 FMUL R7, R7, 0.25 ;  /* 0x3e80000007076820 */ /* 0x000fc40000400000 */
[----:B------:R-:W-:Y:S02]  /*bf90*/  @!P3 FMUL R137, R137, 16777216 ;  /* 0x4b8000008989b820 */ /* 0x000fe40000400000 */
[----:B------:R-:W-:Y:S02]  /*bfa0*/  @!P3 FMUL R8, R8, 16777216 ;  /* 0x4b8000000808b820 */ /* 0x000fe40000400000 */
[----:B------:R-:W-:Y:S01]  /*bfb0*/  @!P3 FMUL R13, R13, 16777216 ;  /* 0x4b8000000d0db820 */ /* 0x000fe20000400000 */
[----:B-1----:R-:W-:Y:S01]  /*bfc0*/  IADD3 R18, R249, -R18, RZ ;  /* 0x80000012f9127210 */ /* 0x002fe20007ffe0ff */
[----:B------:R-:W-:Y:S02]  /*bfd0*/  @!P3 FMUL R12, R12, 16777216 ;  /* 0x4b8000000c0cb820 */ /* 0x000fe40000400000 */
[----:B------:R-:W-:Y:S02]  /*bfe0*/  @!P3 FMUL R17, R17, 16777216 ;  /* 0x4b8000001111b820 */ /* 0x000fe40000400000 */
[----:B------:R-:W-:Y:S01]  /*bff0*/  @!P3 FMUL R16, R16, 16777216 ;  /* 0x4b8000001010b820 */ /* 0x000fe20000400000 */
[----:B------:R-:W-:Y:S01]  /*c000*/  FSETP.GT.AND P3, PT, |R170|, 8.50705917302346158658e+37, PT ;  /* 0x7e800000aa00780b */ /* 0x000fe20003f64200 */
[----:B------:R-:W-:-:S02]  /*c010*/  @!P2 FMUL R7, R7, 16777216 ;  /* 0x4b8000000707a820 */ /* 0x000fc40000400000 */
[C---:B0-----:R-:W-:Y:S02]  /*c020*/  FMUL R11, R6.reuse, R136 ;  /* 0x00000088060b7220 */ /* 0x041fe40000400000 */
[----:B------:R-:W-:Y:S02]  /*c030*/  FMUL R136, R6, R9 ;  /* 0x0000000906887220 */ /* 0x000fe40000400000 */
[----:B--2---:R-:W-:Y:S02]  /*c040*/  FFMA.FTZ R9, R5, 1.1920928955078125e-07, R4 ;  /* 0x3400000005097823 */ /* 0x004fe40000010004 */
[----:B------:R-:W0:Y:S01]  /*c050*/  MUFU.RCP R4, R7 ;  /* 0x0000000700047308 */ /* 0x000e220000001000 */
[----:B------:R-:W-:Y:S02]  /*c060*/  @P6 FMUL R21, R21, 0.25 ;  /* 0x3e80000015156820 */ /* 0x000fe40000400000 */
[----:B------:R-:W-:Y:S02]  /*c070*/  @P6 FMUL R25, R25, 0.25 ;  /* 0x3e80000019196820 */ /* 0x000fe40000400000 */
[----:B------:R-:W-:-:S02]  /*c080*/  @P3 FMUL R170, R170, 0.25 ;  /* 0x3e800000aaaa3820 */ /* 0x000fc40000400000 */
[----:B------:R-:W-:Y:S02]  /*c090*/  @!P2 FMUL R21, R21, 16777216 ;  /* 0x4b8000001515a820 */ /* 0x000fe40000400000 */
[----:B------:R-:W-:Y:S02]  /*c0a0*/  @!P4 FMUL R170, R170, 16777216 ;  /* 0x4b800000aaaac820 */ /* 0x000fe40000400000 */
[----:B------:R-:W-:Y:S02]  /*c0b0*/  @P6 FMUL R29, R29, 0.25 ;  /* 0x3e8000001d1d6820 */ /* 0x000fe40000400000 */
[----:B------:R-:W-:Y:S02]  /*c0c0*/  @P6 FMUL R33, R33, 0.25 ;  /* 0x3e80000021216820 */ /* 0x000fe40000400000 */
[----:B------:R-:W-:Y:S02]  /*c0d0*/  @P6 FMUL R20, R20, 0.25 ;  /* 0x3e80000014146820 */ /* 0x000fe40000400000 */
[----:B0-----:R-:W-:-:S02]  /*c0e0*/  FMUL R7, R4, R21 ;  /* 0x0000001504077220 */ /* 0x001fc40000400000 */
[----:B------:R-:W0:Y:S01]  /*c0f0*/  MUFU.RCP R21, R170 ;  /* 0x000000aa00157308 */ /* 0x000e220000001000 */
[----:B------:R-:W-:Y:S02]  /*c100*/  @P6 FMUL R24, R24, 0.25 ;  /* 0x3e80000018186820 */ /* 0x000fe40000400000 */
[----:B------:R-:W-:Y:S02]  /*c110*/  @P6 FMUL R28, R28, 0.25 ;  /* 0x3e8000001c1c6820 */ /* 0x000fe40000400000 */
[----:B------:R-:W-:Y:S01]  /*c120*/  @P6 FMUL R32, R32, 0.25 ;  /* 0x3e80000020206820 */ /* 0x000fe20000400000 */
[----:B------:R-:W-:Y:S01]  /*c130*/  ISETP.GE.U32.AND P6, PT, R235, 0x7f800000, PT ;  /* 0x7f800000eb00780c */ /* 0x000fe20003fc6070 */
[----:B------:R-:W-:Y:S02]  /*c140*/  @!P2 FMUL R25, R25, 16777216 ;  /* 0x4b8000001919a820 */ /* 0x000fe40000400000 */
[----:B------:R-:W-:Y:S02]  /*c150*/  @!P2 FMUL R29, R29, 16777216 ;  /* 0x4b8000001d1da820 */ /* 0x000fe40000400000 */
[----:B------:R-:W-:-:S02]  /*c160*/  @!P2 FMUL R33, R33, 16777216 ;  /* 0x4b8000002121a820 */ /* 0x000fc40000400000 */
[C---:B------:R-:W-:Y:S02]  /*c170*/  FMUL R141, R6.reuse, R13 ;  /* 0x0000000d068d7220 */ /* 0x040fe40000400000 */
[----:B------:R-:W-:Y:S02]  /*c180*/  FMUL R10, R6, R12 ;  /* 0x0000000c060a7220 */ /* 0x000fe40000400000 */
[----:B------:R-:W-:Y:S02]  /*c190*/  @!P2 FMUL R20, R20, 16777216 ;  /* 0x4b8000001414a820 */ /* 0x000fe40000400000 */
[----:B------:R-:W-:Y:S02]  /*c1a0*/  @!P2 FMUL R24, R24, 16777216 ;  /* 0x4b8000001818a820 */ /* 0x000fe40000400000 */
[----:B------:R-:W-:Y:S02]  /*c1b0*/  @!P2 FMUL R28, R28, 16777216 ;  /* 0x4b8000001c1ca820 */ /* 0x000fe40000400000 */
[----:B------:R-:W-:Y:S01]  /*c1c0*/  @!P2 FMUL R32, R32, 16777216 ;  /* 0x4b8000002020a820 */ /* 0x000fe20000400000 */
[----:B------:R-:W-:Y:S01]  /*c1d0*/  FSETP.NEU.AND P2, PT, R97, RZ, PT ;  /* 0x000000ff6100720b */ /* 0x000fe20003f4d000 */
[----:B------:R-:W-:-:S02]  /*c1e0*/  FMUL R137, R6, R137 ;  /* 0x0000008906897220 */ /* 0x000fc40000400000 */
[C---:B------:R-:W-:Y:S02]  /*c1f0*/  FMUL R8, R6.reuse, R8 ;  /* 0x0000000806087220 */ /* 0x040fe40000400000 */
[C---:B------:R-:W-:Y:S02]  /*c200*/  FMUL R12, R6.reuse, R17 ;  /* 0x00000011060c7220 */ /* 0x040fe40000400000 */
[----:B------:R-:W-:Y:S01]  /*c210*/  FMUL R13, R6, R16 ;  /* 0x00000010060d7220 */ /* 0x000fe20000400000 */
[----:B------:R-:W-:Y:S01]  /*c220*/  F2FP.BF16.PACK_AB R11, R11, R8 ;  /* 0x000000080b0b723e */ /* 0x000fe200000010ff */
[----:B------:R-:W-:Y:S01]  /*c230*/  @P3 FMUL R27, R27, 0.25 ;  /* 0x3e8000001b1b3820 */ /* 0x000fe20000400000 */
[----:B------:R-:W-:Y:S01]  /*c240*/  F2FP.BF16.PACK_AB R12, R141, R12 ;  /* 0x0000000c8d0c723e */ /* 0x000fe200000010ff */
[----:B------:R-:W-:Y:S01]  /*c250*/  FMUL R6, R4, R25 ;  /* 0x0000001904067220 */ /* 0x000fe20000400000 */
[----:B------:R-:W-:Y:S01]  /*c260*/  F2FP.BF16.PACK_AB R10, R10, R13 ;  /* 0x0000000d0a0a723e */ /* 0x000fe200000010ff */
[C---:B------:R-:W-:Y:S01]  /*c270*/  FMUL R29, R4.reuse, R29 ;  /* 0x0000001d041d7220 */ /* 0x040fe20000400000 */
[----:B------:R-:W-:Y:S01]  /*c280*/  F2FP.BF16.PACK_AB R13, R137, R136 ;  /* 0x00000088890d723e */ /* 0x000fe200000010ff */
[C---:B------:R-:W-:Y:S01]  /*c290*/  FMUL R16, R4.reuse, R33 ;  /* 0x0000002104107220 */ /* 0x040fe20000400000 */
[----:B------:R-:W-:Y:S01]  /*c2a0*/  F2FP.BF16.PACK_AB R7, R7, R6 ;  /* 0x000000060707723e */ /* 0x000fe200000010ff */
[C---:B------:R-:W-:Y:S01]  /*c2b0*/  FMUL R5, R4.reuse, R20 ;  /* 0x0000001404057220 */ /* 0x040fe20000400000 */
[----:B------:R-:W-:Y:S01]  /*c2c0*/  STS.64 [R3+0x80], R10 ;  /* 0x0000800a03007388 */ /* 0x000fe20000000a00 */
[C---:B------:R-:W-:Y:S01]  /*c2d0*/  FMUL R24, R4.reuse, R24 ;  /* 0x0000001804187220 */ /* 0x040fe20000400000 */
[----:B------:R-:W-:Y:S01]  /*c2e0*/  F2FP.BF16.PACK_AB R6, R29, R16 ;  /* 0x000000101d06723e */ /* 0x000fe200000010ff */
[C---:B------:R-:W-:Y:S01]  /*c2f0*/  FMUL R28, R4.reuse, R28 ;  /* 0x0000001c041c7220 */ /* 0x040fe20000400000 */
[----:B------:R-:W-:Y:S01]  /*c300*/  STS.64 [R3+0x480], R12 ;  /* 0x0004800c03007388 */ /* 0x000fe20000000a00 */
[----:B------:R-:W-:Y:S01]  /*c310*/  FMUL R17, R4, R32 ;  /* 0x0000002004117220 */ /* 0x000fe20000400000 */
[----:B------:R-:W-:Y:S01]  /*c320*/  F2FP.BF16.PACK_AB R5, R5, R24 ;  /* 0x000000180505723e */ /* 0x000fe200000010ff */
[----:B------:R-:W-:Y:S01]  /*c330*/  @!P4 FMUL R27, R27, 16777216 ;  /* 0x4b8000001b1bc820 */ /* 0x000fe20000400000 */
[----:B------:R1:W-:Y:S01]  /*c340*/  STS.64 [R3+0x400], R6 ;  /* 0x0004000603007388 */ /* 0x0003e20000000a00 */
[----:B------:R-:W-:Y:S01]  /*c350*/  IMAD.IADD R157, R98, 0x1, -R157 ;  /* 0x00000001629d7824 */ /* 0x000fe200078e0a9d */
[----:B------:R-:W-:Y:S01]  /*c360*/  F2FP.BF16.PACK_AB R4, R28, R17 ;  /* 0x000000111c04723e */ /* 0x000fe200000010ff */
[----:B0-----:R-:W-:Y:S01]  /*c370*/  FMUL R16, R21, R27 ;  /* 0x0000001b15107220 */ /* 0x001fe20000400000 */
[----:B------:R-:W-:Y:S01]  /*c380*/  F2FP.BF16.PACK_AB R141, R138, R133 ;  /* 0x000000858a8d723e */ /* 0x000fe200000010ff */
[----:B------:R-:W-:Y:S01]  /*c390*/  IMAD.MOV.U32 R8, RZ, RZ, 0x3dc6b27f ;  /* 0x3dc6b27fff087424 */ /* 0x000fe200078e00ff */
[----:B------:R-:W-:Y:S01]  /*c3a0*/  F2FP.BF16.PACK_AB R138, R15, R142 ;  /* 0x0000008e0f8a723e */ /* 0x000fe200000010ff */
[----:B------:R-:W-:Y:S01]  /*c3b0*/  FADD R27, R156, -1 ;  /* 0xbf8000009c1b7421 */ /* 0x000fe20000000000 */
[----:B------:R0:W-:Y:S01]  /*c3c0*/  STS.64 [R3], R4 ;  /* 0x0000000403007388 */ /* 0x0001e20000000a00 */
[----:B------:R-:W-:-:S02]  /*c3d0*/  FADD R157, R157, -1 ;  /* 0xbf8000009d9d7421 */ /* 0x000fc40000000000 */
[----:B------:R-:W-:Y:S01]  /*c3e0*/  FADD R25, R158, -1 ;  /* 0xbf8000009e197421 */ /* 0x000fe20000000000 */
[----:B-1----:R-:W-:Y:S01]  /*c3f0*/  F2FP.BF16.PACK_AB R7, R153, R150 ;  /* 0x000000969907723e */ /* 0x002fe200000010ff */
[-C--:B------:R-:W-:Y:S02]  /*c400*/  FFMA.FTZ R24, R27, R8.reuse, -0.16845393180847167969 ;  /* 0xbe2c7f301b187423 */ /* 0x080fe40000010008 */
[----:B------:R-:W-:Y:S02]  /*c410*/  FFMA.FTZ R6, R25, R8, -0.16845393180847167969 ;  /* 0xbe2c7f3019067423 */ /* 0x000fe40000010008 */
[----:B------:R-:W-:Y:S02]  /*c420*/  FFMA.FTZ R24, R27, R24, 0.1716887056827545166 ;  /* 0x3e2fcf2a1b187423 */ /* 0x000fe40000010018 */
[----:B------:R-:W-:Y:S01]  /*c430*/  FFMA.FTZ R6, R25, R6, 0.1716887056827545166 ;  /* 0x3e2fcf2a19067423 */ /* 0x000fe20000010006 */
[----:B0-----:R-:W-:Y:S01]  /*c440*/  F2FP.BF16.PACK_AB R5, R152, R149 ;  /* 0x000000959805723e */ /* 0x001fe200000010ff */
[----:B------:R-:W-:-:S02]  /*c450*/  FFMA.FTZ R4, R157, R8, -0.16845393180847167969 ;  /* 0xbe2c7f309d047423 */ /* 0x000fc40000010008 */
[----:B------:R-:W-:Y:S02]  /*c460*/  @P3 FMUL R26, R26, 0.25 ;  /* 0x3e8000001a1a3820 */ /* 0x000fe40000400000 */
[----:B------:R-:W-:Y:S01]  /*c470*/  FFMA.FTZ R10, R157, R4, 0.1716887056827545166 ;  /* 0x3e2fcf2a9d0a7423 */ /* 0x000fe20000010004 */
[----:B------:R-:W-:Y:S01]  /*c480*/  F2FP.BF16.PACK_AB R4, R143, R148 ;  /* 0x000000948f04723e */ /* 0x000fe200000010ff */
[----:B------:R-:W-:Y:S02]  /*c490*/  FFMA.FTZ R24, R27, R24, -0.17900948226451873779 ;  /* 0xbe374e431b187423 */ /* 0x000fe40000010018 */
[----:B------:R-:W-:Y:S02]  /*c4a0*/  FFMA.FTZ R10, R157, R10, -0.17900948226451873779 ;  /* 0xbe374e439d0a7423 */ /* 0x000fe4000001000a */
[----:B------:R-:W-:Y:S01]  /*c4b0*/  FFMA.FTZ R6, R25, R6, -0.17900948226451873779 ;  /* 0xbe374e4319067423 */ /* 0x000fe20000010006 */
[----:B------:R0:W-:Y:S01]  /*c4c0*/  STS.64 [R3+0x100], R4 ;  /* 0x0001000403007388 */ /* 0x0001e20000000a00 */
[----:B------:R-:W-:-:S02]  /*c4d0*/  @!P4 FMUL R26, R26, 16777216 ;  /* 0x4b8000001a1ac820 */ /* 0x000fc40000400000 */
[----:B------:R-:W-:Y:S02]  /*c4e0*/  FFMA.FTZ R24, R27, R24, 0.20512372255325317383 ;  /* 0x3e520bf41b187423 */ /* 0x000fe40000010018 */
[----:B------:R-:W-:Y:S02]  /*c4f0*/  FFMA.FTZ R10, R157, R10, 0.20512372255325317383 ;  /* 0x3e520bf49d0a7423 */ /* 0x000fe4000001000a */
[----:B------:R-:W-:Y:S02]  /*c500*/  FFMA.FTZ R6, R25, R6, 0.20512372255325317383 ;  /* 0x3e520bf419067423 */ /* 0x000fe40000010006 */
[----:B------:R-:W-:Y:S02]  /*c510*/  FMUL R17, R21, R26 ;  /* 0x0000001a15117220 */ /* 0x000fe40000400000 */
[----:B------:R-:W-:Y:S01]  /*c520*/  FFMA.FTZ R26, R27, R24, -0.24046532809734344482 ;  /* 0xbe763c8b1b1a7423 */ /* 0x000fe20000010018 */
[----:B0-----:R-:W-:Y:S01]  /*c530*/  F2FP.BF16.PACK_AB R5, R163, R166 ;  /* 0x000000a6a305723e */ /* 0x001fe200000010ff */
[----:B------:R-:W-:Y:S01]  /*c540*/  FFMA.FTZ R24, R157, R10, -0.24046532809734344482 ;  /* 0xbe763c8b9d187423 */ /* 0x000fe2000001000a */
[----:B------:R-:W-:Y:S01]  /*c550*/  F2FP.BF16.PACK_AB R4, R165, R168 ;  /* 0x000000a8a504723e */ /* 0x000fe200000010ff */
[----:B------:R-:W-:Y:S01]  /*c560*/  FFMA.FTZ R10, R25, R6, -0.24046532809734344482 ;  /* 0xbe763c8b190a7423 */ /* 0x000fe20000010006 */
[----:B------:R-:W-:Y:S01]  /*c570*/  F2FP.BF16.PACK_AB R6, R145, R144 ;  /* 0x000000909106723e */ /* 0x000fe200000010ff */
[----:B------:R-:W-:-:S02]  /*c580*/  FFMA.FTZ R26, R27, R26, 0.28857114911079406738 ;  /* 0x3e93bf991b1a7423 */ /* 0x000fc4000001001a */
[----:B------:R-:W-:Y:S01]  /*c590*/  FFMA.FTZ R10, R25, R10, 0.28857114911079406738 ;  /* 0x3e93bf99190a7423 */ /* 0x000fe2000001000a */
[----:B------:R-:W-:Y:S01]  /*c5a0*/  STS.64 [R3+0x180], R4 ;  /* 0x0001800403007388 */ /* 0x000fe20000000a00 */
[----:B------:R-:W-:Y:S02]  /*c5b0*/  FFMA.FTZ R26, R27, R26, -0.36067417263984680176 ;  /* 0xbeb8aa491b1a7423 */ /* 0x000fe4000001001a */
[----:B------:R-:W-:Y:S01]  /*c5c0*/  FFMA.FTZ R10, R25, R10, -0.36067417263984680176 ;  /* 0xbeb8aa49190a7423 */ /* 0x000fe2000001000a */
[----:B------:R0:W-:Y:S01]  /*c5d0*/  STS.64 [R3+0x500], R6 ;  /* 0x0005000603007388 */ /* 0x0001e20000000a00 */
[----:B------:R-:W-:Y:S02]  /*c5e0*/  IMAD.IADD R106, R93, 0x1, -R106 ;  /* 0x000000015d6a7824 */ /* 0x000fe400078e0a6a */
[----:B------:R-:W-:Y:S02]  /*c5f0*/  FFMA.FTZ R10, R25, R10, 0.48089820146560668945 ;  /* 0x3ef6384a190a7423 */ /* 0x000fe4000001000a */
[----:B------:R-:W-:-:S02]  /*c600*/  FFMA.FTZ R26, R27, R26, 0.48089820146560668945 ;  /* 0x3ef6384a1b1a7423 */ /* 0x000fc4000001001a */
[----:B------:R-:W-:Y:S02]  /*c610*/  FADD R107, R107, -1 ;  /* 0xbf8000006b6b7421 */ /* 0x000fe40000000000 */
[----:B------:R-:W-:Y:S02]  /*c620*/  FADD R13, R106, -1 ;  /* 0xbf8000006a0d7421 */ /* 0x000fe40000000000 */
[----:B------:R-:W-:Y:S01]  /*c630*/  @P3 FMUL R23, R23, 0.25 ;  /* 0x3e80000017173820 */ /* 0x000fe20000400000 */
[----:B0-----:R-:W-:Y:S01]  /*c640*/  F2FP.BF16.PACK_AB R7, R119, R160 ;  /* 0x000000a07707723e */ /* 0x001fe200000010ff */
[----:B------:R-:W-:Y:S01]  /*c650*/  @P3 FMUL R22, R22, 0.25 ;  /* 0x3e80000016163820 */ /* 0x000fe20000400000 */
[----:B------:R-:W-:Y:S01]  /*c660*/  F2FP.BF16.PACK_AB R119, R69, R72 ;  /* 0x000000484577723e */ /* 0x000fe200000010ff */
[----:B------:R-:W-:Y:S02]  /*c670*/  @P3 FMUL R31, R31, 0.25 ;  /* 0x3e8000001f1f3820 */ /* 0x000fe40000400000 */
[----:B------:R-:W-:-:S02]  /*c680*/  @P3 FMUL R30, R30, 0.25 ;  /* 0x3e8000001e1e3820 */ /* 0x000fc40000400000 */
[----:B------:R-:W-:Y:S02]  /*c690*/  @P3 FMUL R35, R35, 0.25 ;  /* 0x3e80000023233820 */ /* 0x000fe40000400000 */
[----:B------:R-:W-:Y:S01]  /*c6a0*/  @P3 FMUL R34, R34, 0.25 ;  /* 0x3e80000022223820 */ /* 0x000fe20000400000 */
[----:B------:R-:W-:Y:S01]  /*c6b0*/  ISETP.GE.U32.AND P3, PT, R97, 0x7f800000, PT ;  /* 0x7f8000006100780c */ /* 0x000fe20003f66070 */
[----:B------:R-:W-:Y:S02]  /*c6c0*/  FFMA.FTZ R10, R25, R10, -0.72134751081466674805 ;  /* 0xbf38aa3b190a7423 */ /* 0x000fe4000001000a */
[----:B------:R-:W-:Y:S02]  /*c6d0*/  FFMA.FTZ R26, R27, R26, -0.72134751081466674805 ;  /* 0xbf38aa3b1b1a7423 */ /* 0x000fe4000001001a */
[-C--:B------:R-:W-:Y:S02]  /*c6e0*/  FFMA.FTZ R6, R107, R8.reuse, -0.16845393180847167969 ;  /* 0xbe2c7f306b067423 */ /* 0x080fe40000010008 */
[----:B------:R-:W-:-:S02]  /*c6f0*/  FFMA.FTZ R4, R13, R8, -0.16845393180847167969 ;  /* 0xbe2c7f300d047423 */ /* 0x000fc40000010008 */
[----:B------:R-:W-:Y:S02]  /*c700*/  FFMA.FTZ R24, R157, R24, 0.28857114911079406738 ;  /* 0x3e93bf999d187423 */ /* 0x000fe40000010018 */
[----:B------:R-:W-:Y:S02]  /*c710*/  FMUL R10, R25, R10 ;  /* 0x0000000a190a7220 */ /* 0x000fe40000400000 */
[----:B------:R-:W-:Y:S01]  /*c720*/  FMUL R26, R27, R26 ;  /* 0x0000001a1b1a7220 */ /* 0x000fe20000400000 */
[----:B------:R-:W-:Y:S01]  /*c730*/  @P3 MOV R12, 0x7f800000 ;  /* 0x7f800000000c3802 */ /* 0x000fe20000000f00 */
[----:B------:R-:W-:Y:S02]  /*c740*/  FFMA.FTZ R6, R107, R6, 0.1716887056827545166 ;  /* 0x3e2fcf2a6b067423 */ /* 0x000fe40000010006 */
[----:B------:R-:W-:Y:S02]  /*c750*/  FFMA.FTZ R4, R13, R4, 0.1716887056827545166 ;  /* 0x3e2fcf2a0d047423 */ /* 0x000fe40000010004 */
[----:B------:R-:W-:-:S02]  /*c760*/  FFMA.FTZ R24, R157, R24, -0.36067417263984680176 ;  /* 0xbeb8aa499d187423 */ /* 0x000fc40000010018 */
[----:B------:R-:W-:Y:S02]  /*c770*/  FMUL R10, R25, R10 ;  /* 0x0000000a190a7220 */ /* 0x000fe40000400000 */
[----:B------:R-:W-:Y:S02]  /*c780*/  FMUL R26, R27, R26 ;  /* 0x0000001a1b1a7220 */ /* 0x000fe40000400000 */
[----:B------:R-:W-:Y:S02]  /*c790*/  FFMA.FTZ R6, R107, R6, -0.17900948226451873779 ;  /* 0xbe374e436b067423 */ /* 0x000fe40000010006 */
[----:B------:R-:W-:Y:S02]  /*c7a0*/  FFMA.FTZ R4, R13, R4, -0.17900948226451873779 ;  /* 0xbe374e430d047423 */ /* 0x000fe40000010004 */
[----:B------:R-:W-:Y:S02]  /*c7b0*/  FFMA.FTZ R24, R157, R24, 0.48089820146560668945 ;  /* 0x3ef6384a9d187423 */ /* 0x000fe40000010018 */
[----:B------:R-:W-:-:S02]  /*c7c0*/  FFMA.FTZ R10, R25, 1.4426950216293334961, R10 ;  /* 0x3fb8aa3b190a7823 */ /* 0x000fc4000001000a */
[----:B------:R-:W-:Y:S02]  /*c7d0*/  FFMA.FTZ R26, R27, 1.4426950216293334961, R26 ;  /* 0x3fb8aa3b1b1a7823 */ /* 0x000fe4000001001a */
[----:B------:R-:W-:Y:S02]  /*c7e0*/  FFMA.FTZ R6, R107, R6, 0.20512372255325317383 ;  /* 0x3e520bf46b067423 */ /* 0x000fe40000010006 */
[----:B------:R-:W-:Y:S02]  /*c7f0*/  FFMA.FTZ R4, R13, R4, 0.20512372255325317383 ;  /* 0x3e520bf40d047423 */ /* 0x000fe40000010004 */
[----:B------:R-:W-:Y:S02]  /*c800*/  FFMA.FTZ R24, R157, R24, -0.72134751081466674805 ;  /* 0xbf38aa3b9d187423 */ /* 0x000fe40000010018 */
[----:B------:R-:W-:Y:S02]  /*c810*/  FADD R245, R103, R10 ;  /* 0x0000000a67f57221 */ /* 0x000fe40000000000 */
[----:B------:R-:W-:-:S02]  /*c820*/  FADD R248, R105, R26 ;  /* 0x0000001a69f87221 */ /* 0x000fc40000000000 */
[----:B------:R-:W-:Y:S02]  /*c830*/  FFMA.FTZ R10, R107, R6, -0.24046532809734344482 ;  /* 0xbe763c8b6b0a7423 */ /* 0x000fe40000010006 */
[----:B------:R-:W-:Y:S01]  /*c840*/  @P3 FFMA.FTZ R248, R97, R12, +INF ;  /* 0x7f80000061f83423 */ /* 0x000fe2000001000c */
[----:B------:R-:W-:Y:S01]  /*c850*/  @P6 MOV R12, 0x7f800000 ;  /* 0x7f800000000c6802 */ /* 0x000fe20000000f00 */
[----:B------:R-:W-:Y:S01]  /*c860*/  FFMA.FTZ R6, R13, R4, -0.24046532809734344482 ;  /* 0xbe763c8b0d067423 */ /* 0x000fe20000010004 */
[----:B------:R-:W-:Y:S01]  /*c870*/  F2FP.BF16.PACK_AB R4, R161, R164 ;  /* 0x000000a4a104723e */ /* 0x000fe200000010ff */
[----:B------:R-:W-:Y:S01]  /*c880*/  FMUL R24, R157, R24 ;  /* 0x000000189d187220 */ /* 0x000fe20000400000 */
[----:B------:R-:W-:Y:S01]  /*c890*/  FSETP.NEU.AND P3, PT, R98, RZ, PT ;  /* 0x000000ff6200720b */ /* 0x000fe20003f6d000 */
[----:B------:R-:W-:Y:S01]  /*c8a0*/  FFMA.FTZ R10, R107, R10, 0.28857114911079406738 ;  /* 0x3e93bf996b0a7423 */ /* 0x000fe2000001000a */
[----:B------:R-:W-:Y:S01]  /*c8b0*/  FSEL R248, R248, -INF , P2 ;  /* 0xff800000f8f87808 */ /* 0x000fe20001000000 */
[----:B------:R-:W-:-:S02]  /*c8c0*/  FFMA.FTZ R6, R13, R6, 0.28857114911079406738 ;  /* 0x3e93bf990d067423 */ /* 0x000fc40000010006 */
[----:B------:R-:W-:Y:S02]  /*c8d0*/  IMAD.IADD R102, R237, 0x1, -R102 ;  /* 0x00000001ed667824 */ /* 0x000fe400078e0a66 */
[----:B------:R-:W-:Y:S02]  /*c8e0*/  FMUL R24, R157, R24 ;  /* 0x000000189d187220 */ /* 0x000fe40000400000 */
[----:B------:R-:W-:Y:S01]  /*c8f0*/  @P6 FFMA.FTZ R245, R235, R12, +INF ;  /* 0x7f800000ebf56423 */ /* 0x000fe2000001000c */
[----:B------:R-:W-:Y:S01]  /*c900*/  ISETP.GE.U32.AND P6, PT, R93, 0x7f800000, PT ;  /* 0x7f8000005d00780c */ /* 0x000fe20003fc6070 */
[----:B------:R-:W-:Y:S02]  /*c910*/  FFMA.FTZ R12, R107, R10, -0.36067417263984680176 ;  /* 0xbeb8aa496b0c7423 */ /* 0x000fe4000001000a */
[----:B------:R-:W-:Y:S01]  /*c920*/  FFMA.FTZ R10, R13, R6, -0.36067417263984680176 ;  /* 0xbeb8aa490d0a7423 */ /* 0x000fe20000010006 */
[----:B------:R-:W-:Y:S01]  /*c930*/  F2FP.BF16.PACK_AB R6, R159, R162 ;  /* 0x000000a29f06723e */ /* 0x000fe200000010ff */
[----:B------:R-:W-:-:S02]  /*c940*/  FADD R11, R102, -1 ;  /* 0xbf800000660b7421 */ /* 0x000fc40000000000 */
[----:B------:R-:W-:Y:S02]  /*c950*/  FFMA.FTZ R157, R157, 1.4426950216293334961, R24 ;  /* 0x3fb8aa3b9d9d7823 */ /* 0x000fe40000010018 */
[----:B------:R-:W-:Y:S01]  /*c960*/  FFMA.FTZ R24, R107, R12, 0.48089820146560668945 ;  /* 0x3ef6384a6b187423 */ /* 0x000fe2000001000c */
[----:B------:R0:W-:Y:S01]  /*c970*/  STS.64 [R3+0x200], R6 ;  /* 0x0002000603007388 */ /* 0x0001e20000000a00 */
[----:B------:R-:W-:Y:S02]  /*c980*/  FFMA.FTZ R12, R13, R10, 0.48089820146560668945 ;  /* 0x3ef6384a0d0c7423 */ /* 0x000fe4000001000a */
[----:B------:R-:W-:Y:S02]  /*c990*/  FFMA.FTZ R10, R11, R8, -0.16845393180847167969 ;  /* 0xbe2c7f300b0a7423 */ /* 0x000fe40000010008 */
[----:B------:R-:W-:Y:S02]  /*c9a0*/  @!P4 FMUL R23, R23, 16777216 ;  /* 0x4b8000001717c820 */ /* 0x000fe40000400000 */
[----:B------:R-:W-:-:S02]  /*c9b0*/  FFMA.FTZ R10, R11, R10, 0.1716887056827545166 ;  /* 0x3e2fcf2a0b0a7423 */ /* 0x000fc4000001000a */
[----:B------:R-:W-:Y:S02]  /*c9c0*/  @!P4 FMUL R22, R22, 16777216 ;  /* 0x4b8000001616c820 */ /* 0x000fe40000400000 */
[----:B------:R-:W-:Y:S01]  /*c9d0*/  FFMA.FTZ R10, R11, R10, -0.17900948226451873779 ;  /* 0xbe374e430b0a7423 */ /* 0x000fe2000001000a */
[----:B0-----:R-:W-:Y:S01]  /*c9e0*/  F2FP.BF16.PACK_AB R7, R91, R94 ;  /* 0x0000005e5b07723e */ /* 0x001fe200000010ff */
[----:B------:R-:W-:Y:S01]  /*c9f0*/  @!P4 FMUL R31, R31, 16777216 ;  /* 0x4b8000001f1fc820 */ /* 0x000fe20000400000 */
[----:B------:R-:W-:Y:S01]  /*ca00*/  F2FP.BF16.PACK_AB R6, R89, R92 ;  /* 0x0000005c5906723e */ /* 0x000fe200000010ff */
[----:B------:R-:W-:Y:S02]  /*ca10*/  @!P4 FMUL R30, R30, 16777216 ;  /* 0x4b8000001e1ec820 */ /* 0x000fe40000400000 */
[----:B------:R-:W-:Y:S02]  /*ca20*/  @!P4 FMUL R35, R35, 16777216 ;  /* 0x4b8000002323c820 */ /* 0x000fe40000400000 */
[----:B------:R-:W-:Y:S01]  /*ca30*/  @!P4 FMUL R34, R34, 16777216 ;  /* 0x4b8000002222c820 */ /* 0x000fe20000400000 */
[----:B------:R-:W-:Y:S01]  /*ca40*/  ISETP.GE.U32.AND P4, PT, R98, 0x7f800000, PT ;  /* 0x7f8000006200780c */ /* 0x000fe20003f86070 */
[----:B------:R-:W-:Y:S01]  /*ca50*/  FFMA.FTZ R12, R13, R12, -0.72134751081466674805 ;  /* 0xbf38aa3b0d0c7423 */ /* 0x000fe2000001000c */
[----:B------:R0:W-:Y:S01]  /*ca60*/  STS.64 [R3+0x280], R6 ;  /* 0x0002800603007388 */ /* 0x0001e20000000a00 */
[----:B------:R-:W-:-:S02]  /*ca70*/  FFMA.FTZ R10, R11, R10, 0.20512372255325317383 ;  /* 0x3e520bf40b0a7423 */ /* 0x000fc4000001000a */
[----:B------:R-:W-:Y:S02]  /*ca80*/  FMUL R12, R13, R12 ;  /* 0x0000000c0d0c7220 */ /* 0x000fe40000400000 */
[----:B------:R-:W-:Y:S02]  /*ca90*/  FFMA.FTZ R10, R11, R10, -0.24046532809734344482 ;  /* 0xbe763c8b0b0a7423 */ /* 0x000fe4000001000a */
[----:B------:R-:W-:Y:S02]  /*caa0*/  FMUL R12, R13, R12 ;  /* 0x0000000c0d0c7220 */ /* 0x000fe40000400000 */
[----:B------:R-:W-:Y:S02]  /*cab0*/  FFMA.FTZ R10, R11, R10, 0.28857114911079406738 ;  /* 0x3e93bf990b0a7423 */ /* 0x000fe4000001000a */
[----:B------:R-:W-:Y:S01]  /*cac0*/  @P4 IMAD.MOV.U32 R5, RZ, RZ, 0x7f800000 ;  /* 0x7f800000ff054424 */ /* 0x000fe200078e00ff */
[----:B0-----:R-:W-:Y:S01]  /*cad0*/  F2FP.BF16.PACK_AB R7, R63, R66 ;  /* 0x000000423f07723e */ /* 0x001fe200000010ff */
[----:B------:R-:W-:Y:S01]  /*cae0*/  FFMA.FTZ R12, R13, 1.4426950216293334961, R12 ;  /* 0x3fb8aa3b0d0c7823 */ /* 0x000fe2000001000c */
[----:B------:R-:W-:Y:S01]  /*caf0*/  F2FP.BF16.PACK_AB R6, R60, R61 ;  /* 0x0000003d3c06723e */ /* 0x000fe200000010ff */
[----:B------:R-:W-:Y:S01]  /*cb00*/  FFMA.FTZ R10, R11, R10, -0.36067417263984680176 ;  /* 0xbeb8aa490b0a7423 */ /* 0x000fe2000001000a */
[----:B------:R-:W-:Y:S01]  /*cb10*/  F2FP.BF16.PACK_AB R66, R64, R65 ;  /* 0x000000414042723e */ /* 0x000fe200000010ff */
[----:B------:R-:W-:-:S02]  /*cb20*/  FADD R99, R99, -1 ;  /* 0xbf80000063637421 */ /* 0x000fc40000000000 */
[----:B------:R-:W-:Y:S01]  /*cb30*/  FADD R246, R104, R157 ;  /* 0x0000009d68f67221 */ /* 0x000fe20000000000 */
[----:B------:R-:W-:Y:S01]  /*cb40*/  STS.64 [R3+0x380], R6 ;  /* 0x0003800603007388 */ /* 0x000fe20000000a00 */
[----:B------:R-:W-:Y:S01]  /*cb50*/  @P4 FFMA.FTZ R246, R98, R5, +INF ;  /* 0x7f80000062f64423 */ /* 0x000fe20000010005 */
[----:B------:R-:W-:Y:S01]  /*cb60*/  F2FP.BF16.PACK_AB R5, R134, R135 ;  /* 0x000000878605723e */ /* 0x000fe200000010ff */
[----:B------:R-:W-:Y:S01]  /*cb70*/  FADD R251, R251, R12 ;  /* 0x0000000cfbfb7221 */ /* 0x000fe20000000000 */
[----:B------:R-:W-:Y:S01]  /*cb80*/  ISETP.GE.U32.AND P4, PT, R236, 0x7f800000, PT ;  /* 0x7f800000ec00780c */ /* 0x000fe20003f86070 */
[----:B------:R-:W-:Y:S01]  /*cb90*/  FFMA.FTZ R12, R11, R10, 0.48089820146560668945 ;  /* 0x3ef6384a0b0c7423 */ /* 0x000fe2000001000a */
[----:B------:R-:W-:Y:S01]  /*cba0*/  STS.64 [R3+0x780], R66 ;  /* 0x0007804203007388 */ /* 0x000fe20000000a00 */
[----:B------:R-:W-:Y:S02]  /*cbb0*/  FFMA.FTZ R10, R99, R8, -0.16845393180847167969 ;  /* 0xbe2c7f30630a7423 */ /* 0x000fe40000010008 */
[----:B------:R-:W-:Y:S01]  /*cbc0*/  FFMA.FTZ R24, R107, R24, -0.72134751081466674805 ;  /* 0xbf38aa3b6b187423 */ /* 0x000fe20000010018 */
[----:B------:R0:W-:Y:S01]  /*cbd0*/  STS.64 [R3+0x580], R4 ;  /* 0x0005800403007388 */ /* 0x0001e20000000a00 */
[----:B------:R-:W-:-:S02]  /*cbe0*/  FFMA.FTZ R10, R99, R10, 0.1716887056827545166 ;  /* 0x3e2fcf2a630a7423 */ /* 0x000fc4000001000a */
[----:B------:R-:W-:Y:S02]  /*cbf0*/  FFMA.FTZ R12, R11, R12, -0.72134751081466674805 ;  /* 0xbf38aa3b0b0c7423 */ /* 0x000fe4000001000c */
[----:B------:R-:W-:Y:S02]  /*cc00*/  FFMA.FTZ R10, R99, R10, -0.17900948226451873779 ;  /* 0xbe374e43630a7423 */ /* 0x000fe4000001000a */
[----:B------:R-:W-:Y:S01]  /*cc10*/  FMUL R24, R107, R24 ;  /* 0x000000186b187220 */ /* 0x000fe20000400000 */
[----:B------:R-:W-:Y:S01]  /*cc20*/  @P4 MOV R13, 0x7f800000 ;  /* 0x7f800000000d4802 */ /* 0x000fe20000000f00 */
[----:B------:R-:W-:Y:S02]  /*cc30*/  FFMA.FTZ R10, R99, R10, 0.20512372255325317383 ;  /* 0x3e520bf4630a7423 */ /* 0x000fe4000001000a */
[----:B------:R-:W-:Y:S01]  /*cc40*/  FMUL R12, R11, R12 ;  /* 0x0000000c0b0c7220 */ /* 0x000fe20000400000 */
[----:B0-----:R-:W-:Y:S01]  /*cc50*/  F2FP.BF16.PACK_AB R5, R114, R115 ;  /* 0x000000737205723e */ /* 0x001fe200000010ff */
[----:B------:R-:W-:-:S02]  /*cc60*/  @P6 IMAD.MOV.U32 R4, RZ, RZ, 0x7f800000 ;  /* 0x7f800000ff046424 */ /* 0x000fc400078e00ff */
[----:B------:R-:W-:Y:S02]  /*cc70*/  FMUL R24, R107, R24 ;  /* 0x000000186b187220 */ /* 0x000fe40000400000 */
[----:B------:R-:W-:Y:S01]  /*cc80*/  @P6 FFMA.FTZ R251, R93, R4, +INF ;  /* 0x7f8000005dfb6423 */ /* 0x000fe20000010004 */
[----:B------:R-:W-:Y:S01]  /*cc90*/  ISETP.GE.U32.AND P6, PT, R237, 0x7f800000, PT ;  /* 0x7f800000ed00780c */ /* 0x000fe20003fc6070 */
[----:B------:R-:W-:Y:S01]  /*cca0*/  FFMA.FTZ R10, R99, R10, -0.24046532809734344482 ;  /* 0xbe763c8b630a7423 */ /* 0x000fe2000001000a */
[----:B------:R-:W-:Y:S01]  /*ccb0*/  F2FP.BF16.PACK_AB R4, R113, R112 ;  /* 0x000000707104723e */ /* 0x000fe200000010ff */
[----:B------:R-:W-:Y:S02]  /*ccc0*/  FMUL R12, R11, R12 ;  /* 0x0000000c0b0c7220 */ /* 0x000fe40000400000 */
[----:B------:R-:W-:Y:S02]  /*ccd0*/  FFMA.FTZ R107, R107, 1.4426950216293334961, R24 ;  /* 0x3fb8aa3b6b6b7823 */ /* 0x000fe40000010018 */
[----:B------:R-:W-:Y:S01]  /*cce0*/  FFMA.FTZ R10, R99, R10, 0.28857114911079406738 ;  /* 0x3e93bf99630a7423 */ /* 0x000fe2000001000a */
[----:B------:R0:W-:Y:S01]  /*ccf0*/  STS.64 [R3+0x600], R4 ;  /* 0x0006000403007388 */ /* 0x0001e20000000a00 */
[----:B------:R-:W-:-:S02]  /*cd00*/  FFMA.FTZ R11, R11, 1.4426950216293334961, R12 ;  /* 0x3fb8aa3b0b0b7823 */ /* 0x000fc4000001000c */
[----:B------:R-:W-:Y:S02]  /*cd10*/  FADD R247, R96, R107 ;  /* 0x0000006b60f77221 */ /* 0x000fe40000000000 */
[----:B------:R-:W-:Y:S02]  /*cd20*/  @P6 IMAD.MOV.U32 R12, RZ, RZ, 0x7f800000 ;  /* 0x7f800000ff0c6424 */ /* 0x000fe400078e00ff */
[----:B------:R-:W-:Y:S01]  /*cd30*/  @P4 FFMA.FTZ R247, R236, R13, +INF ;  /* 0x7f800000ecf74423 */ /* 0x000fe2000001000d */
[----:B------:R-:W-:Y:S01]  /*cd40*/  FSETP.NEU.AND P4, PT, R93, RZ, PT ;  /* 0x000000ff5d00720b */ /* 0x000fe20003f8d000 */
[----:B------:R-:W-:Y:S02]  /*cd50*/  FFMA.FTZ R10, R99, R10, -0.36067417263984680176 ;  /* 0xbeb8aa49630a7423 */ /* 0x000fe4000001000a */
[----:B------:R-:W-:Y:S01]  /*cd60*/  FADD R13, R88, -1 ;  /* 0xbf800000580d7421 */ /* 0x000fe20000000000 */
[----:B0-----:R-:W-:Y:S01]  /*cd70*/  F2FP.BF16.PACK_AB R5, R77, R78 ;  /* 0x0000004e4d05723e */ /* 0x001fe200000010ff */
[----:B------:R-:W-:Y:S01]  /*cd80*/  FADD R252, R252, R11 ;  /* 0x0000000bfcfc7221 */ /* 0x000fe20000000000 */
[----:B------:R-:W-:Y:S01]  /*cd90*/  F2FP.BF16.PACK_AB R4, R73, R74 ;  /* 0x0000004a4904723e */ /* 0x000fe200000010ff */
[----:B------:R-:W-:Y:S01]  /*cda0*/  @P6 FFMA.FTZ R252, R237, R12, +INF ;  /* 0x7f800000edfc6423 */ /* 0x000fe2000001000c */
[----:B------:R-:W-:Y:S01]  /*cdb0*/  ISETP.GE.U32.AND P6, PT, R238, 0x7f800000, PT ;  /* 0x7f800000ee00780c */ /* 0x000fe20003fc6070 */
[----:B------:R-:W-:-:S02]  /*cdc0*/  FFMA.FTZ R12, R99, R10, 0.48089820146560668945 ;  /* 0x3ef6384a630c7423 */ /* 0x000fc4000001000a */
[----:B------:R-:W-:Y:S01]  /*cdd0*/  FFMA.FTZ R10, R13, R8, -0.16845393180847167969 ;  /* 0xbe2c7f300d0a7423 */ /* 0x000fe20000010008 */
[----:B------:R0:W-:Y:S01]  /*cde0*/  STS.64 [R3+0x700], R4 ;  /* 0x0007000403007388 */ /* 0x0001e20000000a00 */
[----:B------:R-:W-:Y:S02]  /*cdf0*/  FFMA.FTZ R12, R99, R12, -0.72134751081466674805 ;  /* 0xbf38aa3b630c7423 */ /* 0x000fe4000001000c */
[----:B------:R-:W-:Y:S02]  /*ce00*/  FFMA.FTZ R10, R13, R10, 0.1716887056827545166 ;  /* 0x3e2fcf2a0d0a7423 */ /* 0x000fe4000001000a */
[----:B------:R-:W-:Y:S02]  /*ce10*/  FMUL R12, R99, R12 ;  /* 0x0000000c630c7220 */ /* 0x000fe40000400000 */
[----:B------:R-:W-:Y:S02]  /*ce20*/  FFMA.FTZ R10, R13, R10, -0.17900948226451873779 ;  /* 0xbe374e430d0a7423 */ /* 0x000fe4000001000a */
[----:B------:R-:W-:-:S02]  /*ce30*/  FMUL R12, R99, R12 ;  /* 0x0000000c630c7220 */ /* 0x000fc40000400000 */
[----:B------:R-:W-:Y:S02]  /*ce40*/  FFMA.FTZ R10, R13, R10, 0.20512372255325317383 ;  /* 0x3e520bf40d0a7423 */ /* 0x000fe4000001000a */
[----:B------:R-:W-:Y:S02]  /*ce50*/  IMAD.IADD R95, R240, 0x1, -R95 ;  /* 0x00000001f05f7824 */ /* 0x000fe400078e0a5f */
[----:B------:R-:W-:Y:S02]  /*ce60*/  FFMA.FTZ R99, R99, 1.4426950216293334961, R12 ;  /* 0x3fb8aa3b63637823 */ /* 0x000fe4000001000c */
[----:B------:R-:W-:Y:S02]  /*ce70*/  FFMA.FTZ R12, R13, R10, -0.24046532809734344482 ;  /* 0xbe763c8b0d0c7423 */ /* 0x000fe4000001000a */
[----:B------:R-:W-:Y:S02]  /*ce80*/  FADD R95, R95, -1 ;  /* 0xbf8000005f5f7421 */ /* 0x000fe40000000000 */
[----:B------:R-:W-:-:S02]  /*ce90*/  FMUL R22, R21, R22 ;  /* 0x0000001615167220 */ /* 0x000fc40000400000 */
[----:B------:R-:W-:Y:S02]  /*cea0*/  FFMA.FTZ R12, R13, R12, 0.28857114911079406738 ;  /* 0x3e93bf990d0c7423 */ /* 0x000fe4000001000c */
[----:B0-----:R-:W-:Y:S01]  /*ceb0*/  FFMA.FTZ R4, R95, R8, -0.16845393180847167969 ;  /* 0xbe2c7f305f047423 */ /* 0x001fe20000010008 */
[----:B------:R-:W-:Y:S01]  /*cec0*/  F2FP.BF16.PACK_AB R11, R22, R17 ;  /* 0x00000011160b723e */ /* 0x000fe200000010ff */
[----:B------:R-:W-:Y:S01]  /*ced0*/  FFMA.FTZ R12, R13, R12, -0.36067417263984680176 ;  /* 0xbeb8aa490d0c7423 */ /* 0x000fe2000001000c */
[----:B------:R-:W-:Y:S01]  /*cee0*/  @P6 MOV R17, 0x7f800000 ;  /* 0x7f80000000116802 */ /* 0x000fe20000000f00 */
[----:B------:R-:W-:Y:S01]  /*cef0*/  FFMA.FTZ R4, R95, R4, 0.1716887056827545166 ;  /* 0x3e2fcf2a5f047423 */ /* 0x000fe20000010004 */
[----:B------:R-:W-:Y:S01]  /*cf00*/  LOP3.LUT R22, R3, 0x10, RZ, 0x3c, !PT ;  /* 0x0000001003167812 */ /* 0x000fe200078e3cff */
[----:B------:R-:W-:Y:S02]  /*cf10*/  FFMA.FTZ R12, R13, R12, 0.48089820146560668945 ;  /* 0x3ef6384a0d0c7423 */ /* 0x000fe4000001000c */
[----:B------:R-:W-:-:S02]  /*cf20*/  FADD R179, R84, R99 ;  /* 0x0000006354b37221 */ /* 0x000fc40000000000 */
[----:B------:R-:W-:Y:S01]  /*cf30*/  @P6 FFMA.FTZ R179, R238, R17, +INF ;  /* 0x7f800000eeb36423 */ /* 0x000fe20000010011 */
[----:B------:R-:W-:Y:S01]  /*cf40*/  ISETP.GE.U32.AND P6, PT, R239, 0x7f800000, PT ;  /* 0x7f800000ef00780c */ /* 0x000fe20003fc6070 */
[----:B------:R-:W-:Y:S01]  /*cf50*/  FFMA.FTZ R4, R95, R4, -0.17900948226451873779 ;  /* 0xbe374e435f047423 */ /* 0x000fe20000010004 */
[----:B------:R-:W-:Y:S01]  /*cf60*/  F2FP.BF16.PACK_AB R17, R37, R38 ;  /* 0x000000262511723e */ /* 0x000fe200000010ff */
[----:B------:R-:W-:Y:S01]  /*cf70*/  FFMA.FTZ R12, R13, R12, -0.72134751081466674805 ;  /* 0xbf38aa3b0d0c7423 */ /* 0x000fe2000001000c */
[----:B------:R-:W-:Y:S01]  /*cf80*/  F2FP.BF16.PACK_AB R38, R40, R43 ;  /* 0x0000002b2826723e */ /* 0x000fe200000010ff */
[----:B------:R-:W-:Y:S01]  /*cf90*/  FFMA.FTZ R4, R95, R4, 0.20512372255325317383 ;  /* 0x3e520bf45f047423 */ /* 0x000fe20000010004 */
[----:B------:R-:W-:Y:S01]  /*cfa0*/  STS.64 [R22+0x8080], R140 ;  /* 0x0080808c16007388 */ /* 0x000fe20000000a00 */
[----:B------:R-:W-:Y:S02]  /*cfb0*/  FMUL R12, R13, R12 ;  /* 0x0000000c0d0c7220 */ /* 0x000fe40000400000 */
[----:B------:R-:W-:Y:S01]  /*cfc0*/  FFMA.FTZ R4, R95, R4, -0.24046532809734344482 ;  /* 0xbe763c8b5f047423 */ /* 0x000fe20000010004 */
[----:B------:R-:W-:Y:S01]  /*cfd0*/  STS.64 [R22+0x8480], R138 ;  /* 0x0084808a16007388 */ /* 0x000fe20000000a00 */
[----:B------:R-:W-:-:S02]  /*cfe0*/  FMUL R12, R13, R12 ;  /* 0x0000000c0d0c7220 */ /* 0x000fc40000400000 */
[----:B------:R-:W-:Y:S01]  /*cff0*/  FFMA.FTZ R4, R95, R4, 0.28857114911079406738 ;  /* 0x3e93bf995f047423 */ /* 0x000fe20000010004 */
[----:B------:R-:W-:Y:S01]  /*d000*/  @P6 MOV R6, 0x7f800000 ;  /* 0x7f80000000066802 */ /* 0x000fe20000000f00 */
[----:B------:R-:W-:Y:S01]  /*d010*/  FFMA.FTZ R13, R13, 1.4426950216293334961, R12 ;  /* 0x3fb8aa3b0d0d7823 */ /* 0x000fe2000001000c */
[----:B------:R-:W-:Y:S01]  /*d020*/  F2FP.BF16.PACK_AB R12, R130, R111 ;  /* 0x0000006f820c723e */ /* 0x000fe200000010ff */
[----:B------:R-:W-:Y:S01]  /*d030*/  FFMA.FTZ R4, R95, R4, -0.36067417263984680176 ;  /* 0xbeb8aa495f047423 */ /* 0x000fe20000010004 */
[----:B------:R-:W-:Y:S01]  /*d040*/  STS.64 [R22+0x8200], R118 ;  /* 0x0082007616007388 */ /* 0x000fe20000000a00 */
[----:B------:R-:W-:Y:S02]  /*d050*/  FADD R3, R110, -1 ;  /* 0xbf8000006e037421 */ /* 0x000fe40000000000 */
[----:B------:R-:W-:Y:S01]  /*d060*/  FADD R182, R76, R13 ;  /* 0x0000000d4cb67221 */ /* 0x000fe20000000000 */
[----:B------:R-:W-:Y:S01]  /*d070*/  F2FP.BF16.PACK_AB R13, R122, R101 ;  /* 0x000000657a0d723e */ /* 0x000fe200000010ff */
[----:B------:R-:W-:Y:S01]  /*d080*/  @P6 FFMA.FTZ R182, R239, R6, +INF ;  /* 0x7f800000efb66423 */ /* 0x000fe20000010006 */
[----:B------:R-:W-:Y:S01]  /*d090*/  ISETP.GE.U32.AND P6, PT, R240, 0x7f800000, PT ;  /* 0x7f800000f000780c */ /* 0x000fe20003fc6070 */
[----:B------:R-:W-:Y:S01]  /*d0a0*/  FFMA.FTZ R6, R95, R4, 0.48089820146560668945 ;  /* 0x3ef6384a5f067423 */ /* 0x000fe20000010004 */
[----:B------:R-:W-:Y:S01]  /*d0b0*/  F2FP.BF16.PACK_AB R122, R131, R108 ;  /* 0x0000006c837a723e */ /* 0x000fe200000010ff */
[----:B------:R-:W-:Y:S01]  /*d0c0*/  FFMA.FTZ R4, R3, R8, -0.16845393180847167969 ;  /* 0xbe2c7f3003047423 */ /* 0x000fe20000010008 */
[----:B------:R0:W-:Y:S01]  /*d0d0*/  STS.64 [R22+0x8180], R12 ;  /* 0x0081800c16007388 */ /* 0x0001e20000000a00 */
[----:B------:R-:W-:-:S02]  /*d0e0*/  FFMA.FTZ R6, R95, R6, -0.72134751081466674805 ;  /* 0xbf38aa3b5f067423 */ /* 0x000fc40000010006 */
[----:B------:R-:W-:Y:S01]  /*d0f0*/  FFMA.FTZ R4, R3, R4, 0.1716887056827545166 ;  /* 0x3e2fcf2a03047423 */ /* 0x000fe20000010004 */
[----:B------:R-:W-:Y:S01]  /*d100*/  STS.64 [R22+0x8580], R122 ;  /* 0x0085807a16007388 */ /* 0x000fe20000000a00 */
[----:B------:R-:W-:Y:S02]  /*d110*/  FMUL R6, R95, R6 ;  /* 0x000000065f067220 */ /* 0x000fe40000400000 */
[----:B------:R-:W-:Y:S01]  /*d120*/  FFMA.FTZ R4, R3, R4, -0.17900948226451873779 ;  /* 0xbe374e4303047423 */ /* 0x000fe20000010004 */
[----:B------:R-:W-:Y:S01]  /*d130*/  STS.64 [R22+0x8600], R70 ;  /* 0x0086004616007388 */ /* 0x000fe20000000a00 */
[----:B------:R-:W-:Y:S02]  /*d140*/  FMUL R6, R95, R6 ;  /* 0x000000065f067220 */ /* 0x000fe40000400000 */
[----:B------:R-:W-:Y:S01]  /*d150*/  FFMA.FTZ R4, R3, R4, 0.20512372255325317383 ;  /* 0x3e520bf403047423 */ /* 0x000fe20000010004 */
[----:B0-----:R-:W-:Y:S01]  /*d160*/  F2FP.BF16.PACK_AB R13, R47, R50 ;  /* 0x000000322f0d723e */ /* 0x001fe200000010ff */
[----:B------:R-:W-:Y:S01]  /*d170*/  FFMA.FTZ R6, R95, 1.4426950216293334961, R6 ;  /* 0x3fb8aa3b5f067823 */ /* 0x000fe20000010006 */
[----:B------:R-:W-:Y:S01]  /*d180*/  F2FP.BF16.PACK_AB R12, R44, R51 ;  /* 0x000000332c0c723e */ /* 0x000fe200000010ff */
[----:B------:R-:W-:Y:S01]  /*d190*/  FFMA.FTZ R4, R3, R4, -0.24046532809734344482 ;  /* 0xbe763c8b03047423 */ /* 0x000fe20000010004 */
[----:B------:R-:W-:Y:S01]  /*d1a0*/  F2FP.BF16.PACK_AB R44, R46, R49 ;  /* 0x000000312e2c723e */ /* 0x000fe200000010ff */
[----:B------:R-:W-:Y:S01]  /*d1b0*/  FADD R117, R117, -1 ;  /* 0xbf80000075757421 */ /* 0x000fe20000000000 */
[----:B------:R-:W-:Y:S01]  /*d1c0*/  STS.64 [R22+0x8680], R56 ;  /* 0x0086803816007388 */ /* 0x000fe20000000a00 */
[----:B------:R-:W-:-:S02]  /*d1d0*/  FFMA.FTZ R4, R3, R4, 0.28857114911079406738 ;  /* 0x3e93bf9903047423 */ /* 0x000fc40000010004 */
[----:B------:R-:W-:Y:S01]  /*d1e0*/  FADD R183, R109, R6 ;  /* 0x000000066db77221 */ /* 0x000fe20000000000 */
[----:B------:R-:W-:Y:S01]  /*d1f0*/  STS.64 [R22+0x8300], R12 ;  /* 0x0083000c16007388 */ /* 0x000fe20000000a00 */
[C---:B------:R-:W-:Y:S02]  /*d200*/  FFMA.FTZ R4, R3.reuse, R4, -0.36067417263984680176 ;  /* 0xbeb8aa4903047423 */ /* 0x040fe40000010004 */
[----:B------:R-:W-:Y:S01]  /*d210*/  @P6 IMAD.MOV.U32 R5, RZ, RZ, 0x7f800000 ;  /* 0x7f800000ff056424 */ /* 0x000fe200078e00ff */
[----:B------:R-:W-:Y:S01]  /*d220*/  STS.64 [R22+0x8700], R44 ;  /* 0x0087002c16007388 */ /* 0x000fe20000000a00 */
[----:B------:R-:W-:Y:S02]  /*d230*/  FFMA.FTZ R4, R3, R4, 0.48089820146560668945 ;  /* 0x3ef6384a03047423 */ /* 0x000fe40000010004 */
[----:B------:R-:W-:Y:S01]  /*d240*/  @P6 FFMA.FTZ R183, R240, R5, +INF ;  /* 0x7f800000f0b76423 */ /* 0x000fe20000010005 */
[----:B------:R-:W-:Y:S01]  /*d250*/  ISETP.GE.U32.AND P6, PT, R241, 0x7f800000, PT ;  /* 0x7f800000f100780c */ /* 0x000fe20003fc6070 */
[----:B------:R-:W-:Y:S01]  /*d260*/  FFMA.FTZ R6, R3, R4, -0.72134751081466674805 ;  /* 0xbf38aa3b03067423 */ /* 0x000fe20000010004 */
[----:B------:R-:W-:Y:S01]  /*d270*/  STS.64 [R22+0x8780], R38 ;  /* 0x0087802616007388 */ /* 0x000fe20000000a00 */
[----:B------:R-:W-:-:S02]  /*d280*/  FFMA.FTZ R4, R117, R8, -0.16845393180847167969 ;  /* 0xbe2c7f3075047423 */ /* 0x000fc40000010008 */
[----:B------:R-:W-:Y:S02]  /*d290*/  FMUL R23, R21, R23 ;  /* 0x0000001715177220 */ /* 0x000fe40000400000 */
[----:B------:R-:W-:Y:S02]  /*d2a0*/  FFMA.FTZ R4, R117, R4, 0.1716887056827545166 ;  /* 0x3e2fcf2a75047423 */ /* 0x000fe40000010004 */
[C---:B------:R-:W-:Y:S02]  /*d2b0*/  FMUL R31, R21.reuse, R31 ;  /* 0x0000001f151f7220 */ /* 0x040fe40000400000 */
[C---:B------:R-:W-:Y:S02]  /*d2c0*/  FMUL R30, R21.reuse, R30 ;  /* 0x0000001e151e7220 */ /* 0x040fe40000400000 */
[----:B------:R-:W-:Y:S02]  /*d2d0*/  FMUL R20, R21, R35 ;  /* 0x0000002315147220 */ /* 0x000fe40000400000 */
[----:B------:R-:W-:-:S02]  /*d2e0*/  FFMA.FTZ R4, R117, R4, -0.17900948226451873779 ;  /* 0xbe374e4375047423 */ /* 0x000fc40000010004 */
[----:B------:R-:W-:Y:S01]  /*d2f0*/  FMUL R21, R21, R34 ;  /* 0x0000002215157220 */ /* 0x000fe20000400000 */
[----:B------:R-:W-:Y:S01]  /*d300*/  F2FP.BF16.PACK_AB R20, R31, R20 ;  /* 0x000000141f14723e */ /* 0x000fe200000010ff */
[----:B------:R-:W-:Y:S02]  /*d310*/  FMUL R6, R3, R6 ;  /* 0x0000000603067220 */ /* 0x000fe40000400000 */
[----:B------:R-:W-:Y:S01]  /*d320*/  FFMA.FTZ R4, R117, R4, 0.20512372255325317383 ;  /* 0x3e520bf475047423 */ /* 0x000fe20000010004 */
[----:B------:R-:W-:Y:S01]  /*d330*/  F2FP.BF16.PACK_AB R10, R30, R21 ;  /* 0x000000151e0a723e */ /* 0x000fe200000010ff */
[----:B------:R-:W-:Y:S01]  /*d340*/  FMUL R6, R3, R6 ;  /* 0x0000000603067220 */ /* 0x000fe20000400000 */
[----:B------:R-:W-:Y:S01]  /*d350*/  F2FP.BF16.PACK_AB R21, R23, R16 ;  /* 0x000000101715723e */ /* 0x000fe200000010ff */
[----:B------:R-:W-:Y:S01]  /*d360*/  FFMA.FTZ R4, R117, R4, -0.24046532809734344482 ;  /* 0xbe763c8b75047423 */ /* 0x000fe20000010004 */
[----:B------:R-:W-:Y:S01]  /*d370*/  F2FP.BF16.PACK_AB R16, R41, R42 ;  /* 0x0000002a2910723e */ /* 0x000fe200000010ff */
[----:B------:R-:W-:Y:S01]  /*d380*/  FFMA.FTZ R3, R3, 1.4426950216293334961, R6 ;  /* 0x3fb8aa3b03037823 */ /* 0x000fe20000010006 */
[----:B------:R-:W-:Y:S01]  /*d390*/  @P6 MOV R6, 0x7f800000 ;  /* 0x7f80000000066802 */ /* 0x000fe20000000f00 */
[----:B------:R-:W-:Y:S01]  /*d3a0*/  IMAD.IADD R126, R243, 0x1, -R126 ;  /* 0x00000001f37e7824 */ /* 0x000fe200078e0a7e */
[----:B------:R0:W-:Y:S01]  /*d3b0*/  STS.64 [R22+0x8000], R10 ;  /* 0x0080000a16007388 */ /* 0x0001e20000000a00 */
[----:B------:R-:W-:-:S02]  /*d3c0*/  FFMA.FTZ R4, R117, R4, 0.28857114911079406738 ;  /* 0x3e93bf9975047423 */ /* 0x000fc40000010004 */
[----:B------:R-:W-:Y:S01]  /*d3d0*/  FADD R7, R126, -1 ;  /* 0xbf8000007e077421 */ /* 0x000fe20000000000 */
[----:B------:R-:W-:Y:S01]  /*d3e0*/  STS.64 [R22+0x8400], R20 ;  /* 0x0084001416007388 */ /* 0x000fe20000000a00 */
[----:B------:R-:W-:Y:S02]  /*d3f0*/  FADD R171, R116, R3 ;  /* 0x0000000374ab7221 */ /* 0x000fe40000000000 */
[----:B------:R-:W-:Y:S01]  /*d400*/  @P6 FFMA.FTZ R171, R241, R6, +INF ;  /* 0x7f800000f1ab6423 */ /* 0x000fe20000010006 */
[----:B------:R-:W-:Y:S01]  /*d410*/  ISETP.GE.U32.AND P6, PT, R242, 0x7f800000, PT ;  /* 0x7f800000f200780c */ /* 0x000fe20003fc6070 */
[----:B------:R-:W-:Y:S01]  /*d420*/  FFMA.FTZ R6, R117, R4, -0.36067417263984680176 ;  /* 0xbeb8aa4975067423 */ /* 0x000fe20000010004 */
[----:B------:R-:W-:Y:S01]  /*d430*/  STS.64 [R22+0x8380], R16 ;  /* 0x0083801016007388 */ /* 0x000fe20000000a00 */
[----:B------:R-:W-:Y:S01]  /*d440*/  FFMA.FTZ R4, R7, R8, -0.16845393180847167969 ;  /* 0xbe2c7f3007047423 */ /* 0x000fe20000010008 */
[----:B0-----:R-:W-:Y:S01]  /*d450*/  F2FP.BF16.PACK_AB R11, R154, R121 ;  /* 0x000000799a0b723e */ /* 0x001fe200000010ff */
[----:B------:R-:W-:Y:S01]  /*d460*/  FFMA.FTZ R6, R117, R6, 0.48089820146560668945 ;  /* 0x3ef6384a75067423 */ /* 0x000fe20000010006 */
[----:B------:R-:W-:Y:S01]  /*d470*/  F2FP.BF16.PACK_AB R10, R146, R125 ;  /* 0x0000007d920a723e */ /* 0x000fe200000010ff */
[----:B------:R-:W-:Y:S01]  /*d480*/  FFMA.FTZ R4, R7, R4, 0.1716887056827545166 ;  /* 0x3e2fcf2a07047423 */ /* 0x000fe20000010004 */
[----:B------:R-:W-:Y:S01]  /*d490*/  F2FP.BF16.PACK_AB R154, R147, R128 ;  /* 0x00000080939a723e */ /* 0x000fe200000010ff */
[----:B------:R-:W-:-:S02]  /*d4a0*/  FADD R129, R129, -1 ;  /* 0xbf80000081817421 */ /* 0x000fc40000000000 */
[----:B------:R0:W-:Y:S01]  /*d4b0*/  STS.64 [R22+0x8100], R10 ;  /* 0x0081000a16007388 */ /* 0x0001e20000000a00 */
[----:B------:R-:W-:Y:S02]  /*d4c0*/  FADD R5, R18, -1 ;  /* 0xbf80000012057421 */ /* 0x000fe40000000000 */
[----:B------:R-:W-:Y:S01]  /*d4d0*/  @P6 IMAD.MOV.U32 R3, RZ, RZ, 0x7f800000 ;  /* 0x7f800000ff036424 */ /* 0x000fe200078e00ff */
[----:B------:R-:W-:Y:S01]  /*d4e0*/  STS.64 [R22+0x8500], R154 ;  /* 0x0085009a16007388 */ /* 0x000fe20000000a00 */
[----:B0-----:R-:W-:Y:S02]  /*d4f0*/  F2FP.BF16.PACK_AB R11, R55, R58 ;  /* 0x0000003a370b723e */ /* 0x001fe400000010ff */
[----:B------:R-:W-:-:S05]  /*d500*/  F2FP.BF16.PACK_AB R10, R52, R59 ;  /* 0x0000003b340a723e */ /* 0x000fca00000010ff */
[----:B------:R0:W-:Y:S04]  /*d510*/  STS.64 [R22+0x8280], R10 ;  /* 0x0082800a16007388 */ /* 0x0001e80000000a00 */
[----:B------:R-:W-:Y:S01]  /*d520*/  BAR.SYNC.DEFER_BLOCKING 0x0 ;  /* 0x0000000000007b1d */ /* 0x000fe20000010000 */
[----:B0-----:R-:W-:Y:S02]  /*d530*/  FFMA.FTZ R10, R117, R6, -0.72134751081466674805 ;  /* 0xbf38aa3b750a7423 */ /* 0x001fe40000010006 */
[----:B------:R-:W-:Y:S02]  /*d540*/  FFMA.FTZ R6, R7, R4, -0.17900948226451873779 ;  /* 0xbe374e4307067423 */ /* 0x000fe40000010004 */
[----:B------:R-:W-:Y:S02]  /*d550*/  FFMA.FTZ R4, R129, R8, -0.16845393180847167969 ;  /* 0xbe2c7f3081047423 */ /* 0x000fe40000010008 */
[----:B------:R-:W-:-:S02]  /*d560*/  FMUL R10, R117, R10 ;  /* 0x0000000a750a7220 */ /* 0x000fc40000400000 */
[----:B------:R-:W-:Y:S02]  /*d570*/  FFMA.FTZ R6, R7, R6, 0.20512372255325317383 ;  /* 0x3e520bf407067423 */ /* 0x000fe40000010006 */
[----:B------:R-:W-:Y:S02]  /*d580*/  FFMA.FTZ R4, R129, R4, 0.1716887056827545166 ;  /* 0x3e2fcf2a81047423 */ /* 0x000fe40000010004 */
[----:B------:R-:W-:Y:S02]  /*d590*/  FMUL R10, R117, R10 ;  /* 0x0000000a750a7220 */ /* 0x000fe40000400000 */
[----:B------:R-:W-:Y:S02]  /*d5a0*/  FFMA.FTZ R6, R7, R6, -0.24046532809734344482 ;  /* 0xbe763c8b07067423 */ /* 0x000fe40000010006 */
[----:B------:R-:W-:Y:S01]  /*d5b0*/  FFMA.FTZ R4, R129, R4, -0.17900948226451873779 ;  /* 0xbe374e4381047423 */ /* 0x000fe20000010004 */
[----:B------:R-:W0:Y:S01]  /*d5c0*/  LDS.64 R168, [R204] ;  /* 0x00000000cca87984 */ /* 0x000e220000000a00 */
[----:B------:R-:W-:-:S02]  /*d5d0*/  FFMA.FTZ R117, R117, 1.4426950216293334961, R10 ;  /* 0x3fb8aa3b75757823 */ /* 0x000fc4000001000a */
[----:B------:R-:W-:Y:S01]  /*d5e0*/  FFMA.FTZ R10, R7, R6, 0.28857114911079406738 ;  /* 0x3e93bf99070a7423 */ /* 0x000fe20000010006 */
[----:B------:R-:W1:Y:S01]  /*d5f0*/  LDS.64 R166, [R188] ;  /* 0x00000000bca67984 */ /* 0x000e620000000a00 */
[----:B------:R-:W-:Y:S02]  /*d600*/  FFMA.FTZ R6, R129, R4, 0.20512372255325317383 ;  /* 0x3e520bf481067423 */ /* 0x000fe40000010004 */
[----:B------:R-:W-:Y:S01]  /*d610*/  FFMA.FTZ R4, R5, R8, -0.16845393180847167969 ;  /* 0xbe2c7f3005047423 */ /* 0x000fe20000010008 */
[----:B------:R-:W2:Y:S01]  /*d620*/  LDS.64 R164, [R180] ;  /* 0x00000000b4a47984 */ /* 0x000ea20000000a00 */
[----:B------:R-:W-:Y:S02]  /*d630*/  FFMA.FTZ R10, R7, R10, -0.36067417263984680176 ;  /* 0xbeb8aa49070a7423 */ /* 0x000fe4000001000a */
[----:B------:R-:W-:Y:S01]  /*d640*/  FFMA.FTZ R6, R129, R6, -0.24046532809734344482 ;  /* 0xbe763c8b81067423 */ /* 0x000fe20000010006 */
[----:B------:R-:W3:Y:S01]  /*d650*/  LDS.64 R162, [R174] ;  /* 0x00000000aea27984 */ /* 0x000ee20000000a00 */
[----:B------:R-:W-:-:S02]  /*d660*/  FFMA.FTZ R4, R5, R4, 0.1716887056827545166 ;  /* 0x3e2fcf2a05047423 */ /* 0x000fc40000010004 */
[----:B------:R-:W-:Y:S01]  /*d670*/  FFMA.FTZ R10, R7, R10, 0.48089820146560668945 ;  /* 0x3ef6384a070a7423 */ /* 0x000fe2000001000a */
[----:B------:R-:W4:Y:S01]  /*d680*/  LDS.64 R160, [R204+0x800] ;  /* 0x00080000cca07984 */ /* 0x000f220000000a00 */
[----:B------:R-:W-:Y:S02]  /*d690*/  FADD R173, R124, R117 ;  /* 0x000000757cad7221 */ /* 0x000fe40000000000 */
[----:B------:R-:W-:Y:S01]  /*d6a0*/  FFMA.FTZ R6, R129, R6, 0.28857114911079406738 ;  /* 0x3e93bf9981067423 */ /* 0x000fe20000010006 */
[----:B------:R-:W5:Y:S01]  /*d6b0*/  LDS.64 R158, [R188+0x800] ;  /* 0x00080000bc9e7984 */ /* 0x000f620000000a00 */
[----:B------:R-:W-:Y:S01]  /*d6c0*/  @P6 FFMA.FTZ R173, R242, R3, +INF ;  /* 0x7f800000f2ad6423 */ /* 0x000fe20000010003 */
[----:B------:R-:W-:Y:S01]  /*d6d0*/  IADD3 R3, R250, -0x3f3504f3, RZ ;  /* 0xc0cafb0dfa037810 */ /* 0x000fe20007ffe0ff */
[----:B------:R-:W-:Y:S01]  /*d6e0*/  FFMA.FTZ R4, R5, R4, -0.17900948226451873779 ;  /* 0xbe374e4305047423 */ /* 0x000fe20000010004 */
[----:B------:R-:W-:Y:S01]  /*d6f0*/  ISETP.GE.U32.AND P6, PT, R243, 0x7f800000, PT ;  /* 0x7f800000f300780c */ /* 0x000fe20003fc6070 */
[----:B------:R-:W-:Y:S01]  /*d700*/  FFMA.FTZ R10, R7, R10, -0.72134751081466674805 ;  /* 0xbf38aa3b070a7423 */ /* 0x000fe2000001000a */
[----:B------:R-:W-:Y:S01]  /*d710*/  LOP3.LUT R3, R3, 0xff800000, RZ, 0xc0, !PT ;  /* 0xff80000003037812 */ /* 0x000fe200078ec0ff */
[----:B------:R-:W-:Y:S01]  /*d720*/  FFMA.FTZ R6, R129, R6, -0.36067417263984680176 ;  /* 0xbeb8aa4981067423 */ /* 0x000fe20000010006 */
[----:B------:R-:W0:Y:S01]  /*d730*/  LDS.64 R156, [R180+0x800] ;  /* 0x00080000b49c7984 */ /* 0x000e220000000a00 */
[----:B------:R-:W-:-:S02]  /*d740*/  FFMA.FTZ R4, R5, R4, 0.20512372255325317383 ;  /* 0x3e520bf405047423 */ /* 0x000fc40000010004 */
[----:B------:R-:W-:Y:S01]  /*d750*/  FMUL R12, R7, R10 ;  /* 0x0000000a070c7220 */ /* 0x000fe20000400000 */
[----:B------:R-:W0:Y:S01]  /*d760*/  LDS.64 R154, [R174+0x800] ;  /* 0x00080000ae9a7984 */ /* 0x000e220000000a00 */
[----:B------:R-:W-:Y:S02]  /*d770*/  FFMA.FTZ R10, R129, R6, 0.48089820146560668945 ;  /* 0x3ef6384a810a7423 */ /* 0x000fe40000010006 */
[----:B------:R-:W-:Y:S01]  /*d780*/  FFMA.FTZ R6, R5, R4, -0.24046532809734344482 ;  /* 0xbe763c8b05067423 */ /* 0x000fe20000010004 */
[----:B------:R-:W-:Y:S01]  /*d790*/  IADD3 R4, R250, -R3, RZ ;  /* 0x80000003fa047210 */ /* 0x000fe20007ffe0ff */
[----:B------:R-:W-:Y:S01]  /*d7a0*/  FMUL R12, R7, R12 ;  /* 0x0000000c070c7220 */ /* 0x000fe20000400000 */
[----:B------:R-:W-:Y:S01]  /*d7b0*/  @P6 MOV R18, 0x7f800000 ;  /* 0x7f80000000126802 */ /* 0x000fe20000000f00 */
[----:B------:R-:W-:Y:S01]  /*d7c0*/  FFMA.FTZ R10, R129, R10, -0.72134751081466674805 ;  /* 0xbf38aa3b810a7423 */ /* 0x000fe2000001000a */
[----:B------:R-:W0:Y:S01]  /*d7d0*/  LDS.64 R152, [R204+0x1000] ;  /* 0x00100000cc987984 */ /* 0x000e220000000a00 */
[----:B------:R-:W-:-:S02]  /*d7e0*/  FFMA.FTZ R16, R7, 1.4426950216293334961, R12 ;  /* 0x3fb8aa3b07107823 */ /* 0x000fc4000001000c */
[----:B------:R-:W-:Y:S01]  /*d7f0*/  FFMA.FTZ R6, R5, R6, 0.28857114911079406738 ;  /* 0x3e93bf9905067423 */ /* 0x000fe20000010006 */
[----:B------:R-:W0:Y:S01]  /*d800*/  LDS.64 R150, [R188+0x1000] ;  /* 0x00100000bc967984 */ /* 0x000e220000000a00 */
[----:B------:R-:W-:Y:S02]  /*d810*/  FADD R7, R4, -1 ;  /* 0xbf80000004077421 */ /* 0x000fe40000000000 */
[----:B------:R-:W-:Y:S01]  /*d820*/  FMUL R10, R129, R10 ;  /* 0x0000000a810a7220 */ /* 0x000fe20000400000 */
[----:B------:R-:W0:Y:S01]  /*d830*/  LDS.64 R148, [R180+0x1000] ;  /* 0x00100000b4947984 */ /* 0x000e220000000a00 */
[----:B------:R-:W-:Y:S02]  /*d840*/  FFMA.FTZ R6, R5, R6, -0.36067417263984680176 ;  /* 0xbeb8aa4905067423 */ /* 0x000fe40000010006 */
[----:B------:R-:W-:Y:S01]  /*d850*/  FFMA.FTZ R4, R7, R8, -0.16845393180847167969 ;  /* 0xbe2c7f3007047423 */ /* 0x000fe20000010008 */
[----:B------:R-:W0:Y:S01]  /*d860*/  LDS.64 R146, [R174+0x1000] ;  /* 0x00100000ae927984 */ /* 0x000e220000000a00 */
[----:B------:R-:W-:-:S02]  /*d870*/  FMUL R12, R129, R10 ;  /* 0x0000000a810c7220 */ /* 0x000fc40000400000 */
[----:B------:R-:W-:Y:S01]  /*d880*/  FFMA.FTZ R10, R5, R6, 0.48089820146560668945 ;  /* 0x3ef6384a050a7423 */ /* 0x000fe20000010006 */
[----:B------:R-:W0:Y:S01]  /*d890*/  LDS.64 R144, [R204+0x1800] ;  /* 0x00180000cc907984 */ /* 0x000e220000000a00 */
[----:B------:R-:W-:Y:S02]  /*d8a0*/  FFMA.FTZ R6, R7, R4, 0.1716887056827545166 ;  /* 0x3e2fcf2a07067423 */ /* 0x000fe40000010004 */
[----:B------:R-:W-:Y:S01]  /*d8b0*/  FFMA.FTZ R10, R5, R10, -0.72134751081466674805 ;  /* 0xbf38aa3b050a7423 */ /* 0x000fe2000001000a */
[----:B------:R1:W2:Y:S01]  /*d8c0*/  I2F R4, R3 ;  /* 0x0000000300047306 */ /* 0x0002a20000201400 */
[----:B------:R-:W-:Y:S01]  /*d8d0*/  FFMA.FTZ R6, R7, R6, -0.17900948226451873779 ;  /* 0xbe374e4307067423 */ /* 0x000fe20000010006 */
[----:B------:R-:W0:Y:S01]  /*d8e0*/  LDS.64 R142, [R188+0x1800] ;  /* 0x00180000bc8e7984 */ /* 0x000e220000000a00 */
[----:B------:R-:W-:Y:S02]  /*d8f0*/  FADD R177, R127, R16 ;  /* 0x000000107fb17221 */ /* 0x000fe40000000000 */
[----:B------:R-:W-:Y:S01]  /*d900*/  FFMA.FTZ R6, R7, R6, 0.20512372255325317383 ;  /* 0x3e520bf407067423 */ /* 0x000fe20000010006 */
[----:B------:R-:W0:Y:S01]  /*d910*/  LDS.64 R140, [R180+0x1800] ;  /* 0x00180000b48c7984 */ /* 0x000e220000000a00 */
[----:B------:R-:W-:Y:S01]  /*d920*/  @P6 FFMA.FTZ R177, R243, R18, +INF ;  /* 0x7f800000f3b16423 */ /* 0x000fe20000010012 */
[----:B------:R-:W-:Y:S01]  /*d930*/  ISETP.GE.U32.AND P6, PT, R244, 0x7f800000, PT ;  /* 0x7f800000f400780c */ /* 0x000fe20003fc6070 */
[----:B------:R-:W-:Y:S01]  /*d940*/  FFMA.FTZ R6, R7, R6, -0.24046532809734344482 ;  /* 0xbe763c8b07067423 */ /* 0x000fe20000010006 */
[----:B-1----:R-:W-:Y:S01]  /*d950*/  FSEL R3, RZ, -23, P5 ;  /* 0xc1b80000ff037808 */ /* 0x002fe20002800000 */
[----:B------:R-:W-:Y:S01]  /*d960*/  FMUL R10, R5, R10 ;  /* 0x0000000a050a7220 */ /* 0x000fe20000400000 */
[----:B------:R-:W-:Y:S01]  /*d970*/  ISETP.GE.U32.AND P5, PT, R249, 0x7f800000, PT ;  /* 0x7f800000f900780c */ /* 0x000fe20003fa6070 */
[----:B------:R-:W-:Y:S01]  /*d980*/  FFMA.FTZ R6, R7, R6, 0.28857114911079406738 ;  /* 0x3e93bf9907067423 */ /* 0x000fe20000010006 */
[----:B------:R-:W1:Y:S01]  /*d990*/  LDS.64 R138, [R174+0x1800] ;  /* 0x00180000ae8a7984 */ /* 0x000e620000000a00 */
[----:B------:R-:W-:-:S02]  /*d9a0*/  FMUL R10, R5, R10 ;  /* 0x0000000a050a7220 */ /* 0x000fc40000400000 */
[----:B------:R-:W-:Y:S01]  /*d9b0*/  FFMA.FTZ R6, R7, R6, -0.36067417263984680176 ;  /* 0xbeb8aa4907067423 */ /* 0x000fe20000010006 */
[----:B------:R-:W0:Y:S01]  /*d9c0*/  LDS.64 R136, [R204+0x2000] ;  /* 0x00200000cc887984 */ /* 0x000e220000000a00 */
[----:B------:R-:W-:Y:S02]  /*d9d0*/  FFMA.FTZ R10, R5, 1.4426950216293334961, R10 ;  /* 0x3fb8aa3b050a7823 */ /* 0x000fe4000001000a */
[----:B------:R-:W-:Y:S01]  /*d9e0*/  FFMA.FTZ R6, R7, R6, 0.48089820146560668945 ;  /* 0x3ef6384a07067423 */ /* 0x000fe20000010006 */
[----:B------:R-:W1:Y:S01]  /*d9f0*/  LDS.64 R134, [R188+0x2000] ;  /* 0x00200000bc867984 */ /* 0x000e620000000a00 */
[----:B------:R-:W-:Y:S02]  /*da00*/  FFMA.FTZ R129, R129, 1.4426950216293334961, R12 ;  /* 0x3fb8aa3b81817823 */ /* 0x000fe4000001000c */
[----:B--2---:R-:W-:Y:S01]  /*da10*/  FFMA.FTZ R178, R4, 1.1920928955078125e-07, R3 ;  /* 0x3400000004b27823 */ /* 0x004fe20000010003 */
[----:B------:R-:W-:Y:S01]  /*da20*/  MOV R3, c[0x0][0x1c8] ;  /* 0x0000720000037a02 */ /* 0x000fe20000000f00 */
[----:B------:R-:W-:Y:S01]  /*da30*/  FADD R172, R9, R10 ;  /* 0x0000000a09ac7221 */ /* 0x000fe20000000000 */
[----:B------:R-:W-:Y:S01]  /*da40*/  @P5 MOV R4, 0x7f800000 ;  /* 0x7f80000000045802 */ /* 0x000fe20000000f00 */
[----:B------:R-:W-:Y:S01]  /*da50*/  @P6 IMAD.MOV.U32 R9, RZ, RZ, 0x7f800000 ;  /* 0x7f800000ff096424 */ /* 0x000fe200078e00ff */
[----:B------:R-:W2:Y:S01]  /*da60*/  LDS.64 R132, [R180+0x2000] ;  /* 0x00200000b4847984 */ /* 0x000ea20000000a00 */
[----:B------:R-:W-:-:S02]  /*da70*/  IMAD R5, R175, c[0x0][0x1c8], RZ ;  /* 0x00007200af057a24 */ /* 0x000fc400078e02ff */
[----:B------:R-:W-:Y:S01]  /*da80*/  FFMA.FTZ R6, R7, R6, -0.72134751081466674805 ;  /* 0xbf38aa3b07067423 */ /* 0x000fe20000010006 */
[----:B------:R-:W1:Y:S01]  /*da90*/  LDS.64 R130, [R174+0x2000] ;  /* 0x00200000ae827984 */ /* 0x000e620000000a00 */
[----:B------:R-:W-:Y:S02]  /*daa0*/  FADD R176, R14, R129 ;  /* 0x000000810eb07221 */ /* 0x000fe40000000000 */
[----:B------:R-:W-:Y:S01]  /*dab0*/  @P6 FFMA.FTZ R176, R244, R9, +INF ;  /* 0x7f800000f4b06423 */ /* 0x000fe20000010009 */
[----:B------:R-:W1:Y:S01]  /*dac0*/  LDS.64 R232, [R204+0x2800] ;  /* 0x00280000cce87984 */ /* 0x000e620000000a00 */
[----:B------:R-:W-:Y:S02]  /*dad0*/  IMAD R9, R3, 0x2, R5 ;  /* 0x0000000203097824 */ /* 0x000fe400078e0205 */
[----:B------:R-:W-:Y:S01]  /*dae0*/  FMUL R6, R7, R6 ;  /* 0x0000000607067220 */ /* 0x000fe20000400000 */
[----:B------:R-:W1:Y:S01]  /*daf0*/  LDS.64 R230, [R188+0x2800] ;  /* 0x00280000bce67984 */ /* 0x000e620000000a00 */
[----:B------:R-:W-:Y:S01]  /*db00*/  @P5 FFMA.FTZ R172, R249, R4, +INF ;  /* 0x7f800000f9ac5423 */ /* 0x000fe20000010004 */
[----:B------:R-:W-:Y:S01]  /*db10*/  LEA R11, R3, R9, 0x1 ;  /* 0x00000009030b7211 */ /* 0x000fe200078e08ff */
[----:B------:R-:W-:Y:S01]  /*db20*/  FMUL R10, R7, R6 ;  /* 0x00000006070a7220 */ /* 0x000fe20000400000 */
[-C--:B------:R-:W-:Y:S01]  /*db30*/  LEA R6, P5, R9, R2.reuse, 0x1 ;  /* 0x0000000209067211 */ /* 0x080fe200078a08ff */
[----:B------:R-:W1:Y:S01]  /*db40*/  LDS.64 R228, [R180+0x2800] ;  /* 0x00280000b4e47984 */ /* 0x000e620000000a00 */
[----:B------:R-:W-:Y:S01]  /*db50*/  LEA R4, P6, R5, R2, 0x1 ;  /* 0x0000000205047211 */ /* 0x000fe200078c08ff */
[----:B------:R-:W-:Y:S01]  /*db60*/  FFMA.FTZ R18, R7, 1.4426950216293334961, R10 ;  /* 0x3fb8aa3b07127823 */ /* 0x000fe2000001000a */
[----:B------:R-:W-:Y:S01]  /*db70*/  LEA.HI.X.SX32 R7, R9, R0, 0x1, P5 ;  /* 0x0000000009077211 */ /* 0x000fe200028f0eff */
[----:B------:R-:W1:Y:S01]  /*db80*/  LDS.64 R224, [R174+0x2800] ;  /* 0x00280000aee07984 */ /* 0x000e620000000a00 */
[----:B------:R-:W-:-:S02]  /*db90*/  LEA R9, R3, R11, 0x1 ;  /* 0x0000000b03097211 */ /* 0x000fc400078e08ff */
[----:B------:R-:W-:Y:S01]  /*dba0*/  LEA.HI.X.SX32 R5, R5, R0, 0x1, P6 ;  /* 0x0000000005057211 */ /* 0x000fe200030f0eff */
[----:B------:R-:W1:Y:S01]  /*dbb0*/  LDS.64 R220, [R204+0x3000] ;  /* 0x00300000ccdc7984 */ /* 0x000e620000000a00 */
[-C--:B------:R-:W-:Y:S01]  /*dbc0*/  LEA R12, P5, R9, R2.reuse, 0x1 ;  /* 0x00000002090c7211 */ /* 0x080fe200078a08ff */
[----:B------:R-:W-:Y:S01]  /*dbd0*/  IMAD R15, R3, 0x2, R9 ;  /* 0x00000002030f7824 */ /* 0x000fe200078e0209 */
[----:B------:R-:W-:Y:S01]  /*dbe0*/  LEA R10, P6, R11, R2, 0x1 ;  /* 0x000000020b0a7211 */ /* 0x000fe200078c08ff */
[----:B0-----:R0:W-:Y:S01]  /*dbf0*/  STG.E.U16 [R4.64], R168 ;  /* 0x000000a804007986 */ /* 0x0011e2000c101504 */
[----:B------:R-:W-:Y:S02]  /*dc00*/  LEA.HI.X.SX32 R13, R9, R0, 0x1, P5 ;  /* 0x00000000090d7211 */ /* 0x000fe400028f0eff */
[----:B------:R-:W-:Y:S01]  /*dc10*/  LEA R14, P5, R15, R2, 0x1 ;  /* 0x000000020f0e7211 */ /* 0x000fe200078a08ff */
[----:B------:R2:W-:Y:S01]  /*dc20*/  STG.E.U16 [R6.64], R166 ;  /* 0x000000a606007986 */ /* 0x0005e2000c101504 */
[----:B------:R-:W-:-:S03]  /*dc30*/  LEA.HI.X.SX32 R11, R11, R0, 0x1, P6 ;  /* 0x000000000b0b7211 */ /* 0x000fc600030f0eff */
[----:B------:R-:W1:Y:S01]  /*dc40*/  LDS.64 R216, [R188+0x3000] ;  /* 0x00300000bcd87984 */ /* 0x000e620000000a00 */
[----:B0-----:R-:W-:-:S03]  /*dc50*/  LEA R5, R3, R15, 0x1 ;  /* 0x0000000f03057211 */ /* 0x001fc600078e08ff */
[----:B------:R0:W-:Y:S01]  /*dc60*/  STG.E.U16 [R10.64], R164 ;  /* 0x000000a40a007986 */ /* 0x0001e2000c101504 */
[----:B------:R-:W-:Y:S02]  /*dc70*/  LEA.HI.X.SX32 R15, R15, R0, 0x1, P5 ;  /* 0x000000000f0f7211 */ /* 0x000fe400028f0eff */
[----:B------:R-:W-:Y:S01]  /*dc80*/  LEA R4, P5, R5, R2, 0x1 ;  /* 0x0000000205047211 */ /* 0x000fe200078a08ff */
[----:B---3--:R3:W-:Y:S01]  /*dc90*/  STG.E.U16 [R12.64], R162 ;  /* 0x000000a20c007986 */ /* 0x0087e2000c101504 */
[----:B--2---:R-:W-:Y:S02]  /*dca0*/  LEA R7, R3, R5, 0x1 ;  /* 0x0000000503077211 */ /* 0x004fe400078e08ff */
[----:B------:R-:W-:Y:S01]  /*dcb0*/  LEA.HI.X.SX32 R5, R5, R0, 0x1, P5 ;  /* 0x0000000005057211 */ /* 0x000fe200028f0eff */
[----:B----4-:R2:W-:Y:S01]  /*dcc0*/  STG.E.U16 [R14.64], R160 ;  /* 0x000000a00e007986 */ /* 0x0105e2000c101504 */
[----:B------:R-:W-:Y:S01]  /*dcd0*/  LEA R6, P5, R7, R2, 0x1 ;  /* 0x0000000207067211 */ /* 0x000fe200078a08ff */
[----:B------:R-:W-:Y:S01]  /*dce0*/  IMAD R9, R3, 0x2, R7 ;  /* 0x0000000203097824 */ /* 0x000fe200078e0207 */
[----:B------:R-:W-:Y:S01]  /*dcf0*/  PRMT R166, R166, 0x7632, R166 ;  /* 0x00007632a6a67816 */ /* 0x000fe200000000a6 */
[----:B-----5:R4:W-:Y:S01]  /*dd00*/  STG.E.U16 [R4.64], R158 ;  /* 0x0000009e04007986 */ /* 0x0209e2000c101504 */
[----:B------:R-:W-:-:S02]  /*dd10*/  LEA.HI.X.SX32 R7, R7, R0, 0x1, P5 ;  /* 0x0000000007077211 */ /* 0x000fc400028f0eff */
[----:B0-----:R-:W-:Y:S01]  /*dd20*/  LEA R10, P5, R9, R2, 0x1 ;  /* 0x00000002090a7211 */ /* 0x001fe200078a08ff */
[----:B------:R-:W0:Y:S01]  /*dd30*/  LDS.64 R212, [R180+0x3000] ;  /* 0x00300000b4d47984 */ /* 0x000e220000000a00 */
[----:B------:R-:W-:Y:S02]  /*dd40*/  LEA R17, R3, R9, 0x1 ;  /* 0x0000000903117211 */ /* 0x000fe400078e08ff */
[----:B------:R-:W-:Y:S01]  /*dd50*/  LEA.HI.X.SX32 R11, R9, R0, 0x1, P5 ;  /* 0x00000000090b7211 */ /* 0x000fe200028f0eff */
[----:B------:R5:W-:Y:S01]  /*dd60*/  STG.E.U16 [R6.64], R156 ;  /* 0x0000009c06007986 */ /* 0x000be2000c101504 */
[----:B---3--:R-:W-:Y:S02]  /*dd70*/  LEA R12, P5, R17, R2, 0x1 ;  /* 0x00000002110c7211 */ /* 0x008fe400078a08ff */
[----:B------:R-:W-:Y:S01]  /*dd80*/  LEA R9, R3, R17, 0x1 ;  /* 0x0000001103097211 */ /* 0x000fe200078e08ff */
[----:B------:R3:W-:Y:S01]  /*dd90*/  STG.E.U16 [R10.64], R154 ;  /* 0x0000009a0a007986 */ /* 0x0007e2000c101504 */
[----:B------:R-:W-:-:S02]  /*dda0*/  LEA.HI.X.SX32 R13, R17, R0, 0x1, P5 ;  /* 0x00000000110d7211 */ /* 0x000fc400028f0eff */
[----:B--2---:R-:W-:Y:S01]  /*ddb0*/  LEA R14, P5, R9, R2, 0x1 ;  /* 0x00000002090e7211 */ /* 0x004fe200078a08ff */
[----:B------:R-:W-:Y:S01]  /*ddc0*/  IMAD R17, R3, 0x2, R9 ;  /* 0x0000000203117824 */ /* 0x000fe200078e0209 */
[----:B------:R-:W2:Y:S01]  /*ddd0*/  LDS.64 R208, [R174+0x3000] ;  /* 0x00300000aed07984 */ /* 0x000ea20000000a00 */
[----:B------:R-:W-:Y:S02]  /*dde0*/  PRMT R164, R164, 0x7632, R164 ;  /* 0x00007632a4a47816 */ /* 0x000fe400000000a4 */
[----:B------:R-:W-:Y:S01]  /*ddf0*/  LEA.HI.X.SX32 R15, R9, R0, 0x1, P5 ;  /* 0x00000000090f7211 */ /* 0x000fe200028f0eff */
[----:B------:R1:W-:Y:S01]  /*de00*/  STG.E.U16 [R12.64], R152 ;  /* 0x000000980c007986 */ /* 0x0003e2000c101504 */
[----:B----4-:R-:W-:Y:S02]  /*de10*/  LEA R4, P5, R17, R2, 0x1 ;  /* 0x0000000211047211 */ /* 0x010fe400078a08ff */
[----:B------:R-:W-:Y:S01]  /*de20*/  LEA R9, R3, R17, 0x1 ;  /* 0x0000001103097211 */ /* 0x000fe200078e08ff */
[----:B------:R4:W-:Y:S01]  /*de30*/  STG.E.U16 [R14.64], R150 ;  /* 0x000000960e007986 */ /* 0x0009e2000c101504 */
[----:B------:R-:W-:-:S02]  /*de40*/  LEA.HI.X.SX32 R5, R17, R0, 0x1, P5 ;  /* 0x0000000011057211 */ /* 0x000fc400028f0eff */
[----:B-----5:R-:W-:Y:S01]  /*de50*/  LEA R6, P5, R9, R2, 0x1 ;  /* 0x0000000209067211 */ /* 0x020fe200078a08ff */
[----:B------:R-:W5:Y:S01]  /*de60*/  LDS.64 R204, [R204+0x3800] ;  /* 0x00380000cccc7984 */ /* 0x000f620000000a00 */
[----:B---3--:R-:W-:Y:S02]  /*de70*/  LEA R11, R3, R9, 0x1 ;  /* 0x00000009030b7211 */ /* 0x008fe400078e08ff */
[----:B------:R-:W-:Y:S01]  /*de80*/  LEA.HI.X.SX32 R7, R9, R0, 0x1, P5 ;  /* 0x0000000009077211 */ /* 0x000fe200028f0eff */
[----:B------:R3:W-:Y:S01]  /*de90*/  STG.E.U16 [R4.64], R148 ;  /* 0x0000009404007986 */ /* 0x0007e2000c101504 */
[----:B------:R-:W-:Y:S01]  /*dea0*/  LEA R10, P5, R11, R2, 0x1 ;  /* 0x000000020b0a7211 */ /* 0x000fe200078a08ff */
[----:B------:R-:W-:Y:S01]  /*deb0*/  IMAD R9, R3, 0x2, R11 ;  /* 0x0000000203097824 */ /* 0x000fe200078e020b */
[----:B------:R-:W-:Y:S01]  /*dec0*/  PRMT R162, R162, 0x7632, R162 ;  /* 0x00007632a2a27816 */ /* 0x000fe200000000a2 */
[----:B------:R0:W-:Y:S01]  /*ded0*/  STG.E.U16 [R6.64], R146 ;  /* 0x0000009206007986 */ /* 0x0001e2000c101504 */
[----:B------:R-:W-:-:S02]  /*dee0*/  LEA.HI.X.SX32 R11, R11, R0, 0x1, P5 ;  /* 0x000000000b0b7211 */ /* 0x000fc400028f0eff */
[----:B-1----:R-:W-:Y:S01]  /*def0*/  LEA R12, P5, R9, R2, 0x1 ;  /* 0x00000002090c7211 */ /* 0x002fe200078a08ff */
[----:B------:R-:W1:Y:S01]  /*df00*/  LDS.64 R188, [R188+0x3800] ;  /* 0x00380000bcbc7984 */ /* 0x000e620000000a00 */
[----:B----4-:R-:W-:Y:S02]  /*df10*/  LEA R15, R3, R9, 0x1 ;  /* 0x00000009030f7211 */ /* 0x010fe400078e08ff */
[----:B------:R-:W-:Y:S01]  /*df20*/  LEA.HI.X.SX32 R13, R9, R0, 0x1, P5 ;  /* 0x00000000090d7211 */ /* 0x000fe200028f0eff */
[----:B------:R4:W-:Y:S01]  /*df30*/  STG.E.U16 [R10.64], R144 ;  /* 0x000000900a007986 */ /* 0x0009e2000c101504 */
[----:B------:R-:W-:Y:S02]  /*df40*/  LEA R14, P5, R15, R2, 0x1 ;  /* 0x000000020f0e7211 */ /* 0x000fe400078a08ff */
[----:B---3--:R-:W-:Y:S01]  /*df50*/  LEA R5, R3, R15, 0x1 ;  /* 0x0000000f03057211 */ /* 0x008fe200078e08ff */
[----:B------:R3:W-:Y:S01]  /*df60*/  STG.E.U16 [R12.64], R142 ;  /* 0x0000008e0c007986 */ /* 0x0007e2000c101504 */
[----:B------:R-:W-:-:S02]  /*df70*/  LEA.HI.X.SX32 R15, R15, R0, 0x1, P5 ;  /* 0x000000000f0f7211 */ /* 0x000fc400028f0eff */
[----:B------:R-:W-:Y:S01]  /*df80*/  LEA R4, P5, R5, R2, 0x1 ;  /* 0x0000000205047211 */ /* 0x000fe200078a08ff */
[----:B0-----:R-:W-:Y:S01]  /*df90*/  IMAD R7, R3, 0x2, R5 ;  /* 0x0000000203077824 */ /* 0x001fe200078e0205 */
[----:B------:R-:W0:Y:S01]  /*dfa0*/  LDS.64 R180, [R180+0x3800] ;  /* 0x00380000b4b47984 */ /* 0x000e220000000a00 */
[----:B------:R-:W-:Y:S02]  /*dfb0*/  PRMT R158, R158, 0x7632, R158 ;  /* 0x000076329e9e7816 */ /* 0x000fe4000000009e */
[----:B------:R-:W-:Y:S01]  /*dfc0*/  LEA.HI.X.SX32 R5, R5, R0, 0x1, P5 ;  /* 0x0000000005057211 */ /* 0x000fe200028f0eff */
[----:B------:R2:W-:Y:S01]  /*dfd0*/  STG.E.U16 [R14.64], R140 ;  /* 0x0000008c0e007986 */ /* 0x0005e2000c101504 */
[----:B------:R-:W-:Y:S02]  /*dfe0*/  LEA R6, P5, R7, R2, 0x1 ;  /* 0x0000000207067211 */ /* 0x000fe400078a08ff */
[----:B------:R-:W-:Y:S01]  /*dff0*/  LEA R9, R3, R7, 0x1 ;  /* 0x0000000703097211 */ /* 0x000fe200078e08ff */
[----:B------:R2:W-:Y:S01]  /*e000*/  STG.E.U16 [R4.64], R138 ;  /* 0x0000008a04007986 */ /* 0x0005e2000c101504 */
[----:B------:R-:W-:-:S02]  /*e010*/  LEA.HI.X.SX32 R7, R7, R0, 0x1, P5 ;  /* 0x0000000007077211 */ /* 0x000fc400028f0eff */
[----:B----4-:R-:W-:Y:S01]  /*e020*/  LEA R10, P5, R9, R2, 0x1 ;  /* 0x00000002090a7211 */ /* 0x010fe200078a08ff */
[----:B------:R-:W4:Y:S01]  /*e030*/  LDS.64 R174, [R174+0x3800] ;  /* 0x00380000aeae7984 */ /* 0x000f220000000a00 */
        /* <DEDUP_REMOVED lines=8> */
[----:B--2---:R-:W-:Y:S02]  /*e0c0*/  LEA R14, P5, R9, R2, 0x1 ;  /* 0x00000002090e7211 */ /* 0x004fe400078a08ff */
[----:B------:R-:W-:Y:S01]  /*e0d0*/  LEA R5, R3, R9, 0x1 ;  /* 0x0000000903057211 */ /* 0x000fe200078e08ff */
[----:B------:R2:W-:Y:S01]  /*e0e0*/  STG.E.U16 [R12.64], R132 ;  /* 0x000000840c007986 */ /* 0x0005e2000c101504 */
[----:B------:R-:W-:Y:S02]  /*e0f0*/  LEA.HI.X.SX32 R15, R9, R0, 0x1, P5 ;  /* 0x00000000090f7211 */ /* 0x000fe400028f0eff */
[----:B------:R-:W-:Y:S02]  /*e100*/  LEA R4, P5, R5, R2, 0x1 ;  /* 0x0000000205047211 */ /* 0x000fe400078a08ff */
[----:B------:R-:W-:Y:S01]  /*e110*/  LEA R9, R3, R5, 0x1 ;  /* 0x0000000503097211 */ /* 0x000fe200078e08ff */
[----:B------:R0:W-:Y:S01]  /*e120*/  STG.E.U16 [R14.64], R130 ;  /* 0x000000820e007986 */ /* 0x0001e2000c101504 */
[----:B------:R-:W-:-:S02]  /*e130*/  LEA.HI.X.SX32 R5, R5, R0, 0x1, P5 ;  /* 0x0000000005057211 */ /* 0x000fc400028f0eff */
[----:B---3--:R-:W-:Y:S01]  /*e140*/  LEA R6, P5, R9, R2, 0x1 ;  /* 0x0000000209067211 */ /* 0x008fe200078a08ff */
[----:B-1----:R-:W-:Y:S01]  /*e150*/  IMAD R11, R3, 0x2, R9 ;  /* 0x00000002030b7824 */ /* 0x002fe200078e0209 */
[----:B------:R-:W-:Y:S01]  /*e160*/  PRMT R154, R154, 0x7632, R154 ;  /* 0x000076329a9a7816 */ /* 0x000fe2000000009a */
[----:B------:R1:W-:Y:S01]  /*e170*/  STG.E.U16 [R4.64], R232 ;  /* 0x000000e804007986 */ /* 0x0003e2000c101504 */
[----:B------:R-:W-:Y:S02]  /*e180*/  LEA.HI.X.SX32 R7, R9, R0, 0x1, P5 ;  /* 0x0000000009077211 */ /* 0x000fe400028f0eff */
[----:B------:R-:W-:Y:S02]  /*e190*/  LEA R10, P5, R11, R2, 0x1 ;  /* 0x000000020b0a7211 */ /* 0x000fe400078a08ff */
[----:B------:R-:W-:Y:S01]  /*e1a0*/  LEA R9, R3, R11, 0x1 ;  /* 0x0000000b03097211 */ /* 0x000fe200078e08ff */
[----:B------:R3:W-:Y:S01]  /*e1b0*/  STG.E.U16 [R6.64], R230 ;  /* 0x000000e606007986 */ /* 0x0007e2000c101504 */
[----:B------:R-:W-:-:S02]  /*e1c0*/  LEA.HI.X.SX32 R11, R11, R0, 0x1, P5 ;  /* 0x000000000b0b7211 */ /* 0x000fc400028f0eff */
[----:B--2---:R-:W-:Y:S02]  /*e1d0*/  LEA R12, P5, R9, R2, 0x1 ;  /* 0x00000002090c7211 */ /* 0x004fe400078a08ff */
[----:B0-----:R-:W-:Y:S01]  /*e1e0*/  LEA R15, R3, R9, 0x1 ;  /* 0x00000009030f7211 */ /* 0x001fe200078e08ff */
[----:B------:R0:W-:Y:S01]  /*e1f0*/  STG.E.U16 [R10.64], R228 ;  /* 0x000000e40a007986 */ /* 0x0001e2000c101504 */
[----:B------:R-:W-:Y:S02]  /*e200*/  LEA.HI.X.SX32 R13, R9, R0, 0x1, P5 ;  /* 0x00000000090d7211 */ /* 0x000fe400028f0eff */
[----:B-1----:R-:W-:Y:S01]  /*e210*/  LEA R4, P5, R15, R2, 0x1 ;  /* 0x000000020f047211 */ /* 0x002fe200078a08ff */
[----:B------:R-:W-:Y:S01]  /*e220*/  IMAD R9, R3, 0x2, R15 ;  /* 0x0000000203097824 */ /* 0x000fe200078e020f */
[----:B------:R-:W-:Y:S01]  /*e230*/  PRMT R150, R150, 0x7632, R150 ;  /* 0x0000763296967816 */ /* 0x000fe20000000096 */
[----:B------:R1:W-:Y:S01]  /*e240*/  STG.E.U16 [R12.64], R224 ;  /* 0x000000e00c007986 */ /* 0x0003e2000c101504 */
[----:B------:R-:W-:-:S02]  /*e250*/  LEA.HI.X.SX32 R5, R15, R0, 0x1, P5 ;  /* 0x000000000f057211 */ /* 0x000fc400028f0eff */
[----:B------:R-:W-:Y:S02]  /*e260*/  LEA R17, R3, R9, 0x1 ;  /* 0x0000000903117211 */ /* 0x000fe400078e08ff */
[----:B---3--:R-:W-:Y:S01]  /*e270*/  LEA R6, P5, R9, R2, 0x1 ;  /* 0x0000000209067211 */ /* 0x008fe200078a08ff */
[----:B------:R2:W-:Y:S01]  /*e280*/  STG.E.U16 [R4.64], R220 ;  /* 0x000000dc04007986 */ /* 0x0005e2000c101504 */
[----:B------:R-:W-:Y:S02]  /*e290*/  LEA R15, R3, R17, 0x1 ;  /* 0x00000011030f7211 */ /* 0x000fe400078e08ff */
[----:B------:R-:W-:Y:S02]  /*e2a0*/  LEA.HI.X.SX32 R7, R9, R0, 0x1, P5 ;  /* 0x0000000009077211 */ /* 0x000fe400028f0eff */
[-C--:B0-----:R-:W-:Y:S01]  /*e2b0*/  LEA R10, P5, R17, R2.reuse, 0x1 ;  /* 0x00000002110a7211 */ /* 0x081fe200078a08ff */
[----:B------:R-:W-:Y:S01]  /*e2c0*/  IMAD R19, R3, 0x2, R15 ;  /* 0x0000000203137824 */ /* 0x000fe200078e020f */
[----:B------:R-:W-:Y:S01]  /*e2d0*/  LEA R14, P6, R15, R2, 0x1 ;  /* 0x000000020f0e7211 */ /* 0x000fe200078c08ff */
[----:B------:R0:W-:Y:S01]  /*e2e0*/  STG.E.U16 [R6.64], R216 ;  /* 0x000000d806007986 */ /* 0x0001e2000c101504 */
[----:B------:R-:W-:-:S02]  /*e2f0*/  LEA.HI.X.SX32 R11, R17, R0, 0x1, P5 ;  /* 0x00000000110b7211 */ /* 0x000fc400028f0eff */
[----:B------:R-:W-:Y:S02]  /*e300*/  LEA R9, R3, R19, 0x1 ;  /* 0x0000001303097211 */ /* 0x000fe400078e08ff */
[----:B-1----:R-:W-:Y:S01]  /*e310*/  LEA R12, P5, R19, R2, 0x1 ;  /* 0x00000002130c7211 */ /* 0x002fe200078a08ff */
[----:B------:R1:W-:Y:S01]  /*e320*/  STG.E.U16 [R10.64], R212 ;  /* 0x000000d40a007986 */ /* 0x0003e2000c101504 */
[----:B------:R-:W-:Y:S02]  /*e330*/  LEA R21, R3, R9, 0x1 ;  /* 0x0000000903157211 */ /* 0x000fe400078e08ff */
[----:B------:R-:W-:Y:S02]  /*e340*/  LEA.HI.X.SX32 R13, R19, R0, 0x1, P5 ;  /* 0x00000000130d7211 */ /* 0x000fe400028f0eff */
[----:B--2---:R-:W-:Y:S01]  /*e350*/  LEA R4, P5, R9, R2, 0x1 ;  /* 0x0000000209047211 */ /* 0x004fe200078a08ff */
[----:B------:R-:W-:Y:S01]  /*e360*/  IMAD R23, R3, 0x2, R21 ;  /* 0x0000000203177824 */ /* 0x000fe200078e0215 */
[----:B------:R-:W-:-:S02]  /*e370*/  LEA.HI.X.SX32 R15, R15, R0, 0x1, P6 ;  /* 0x000000000f0f7211 */ /* 0x000fc400030f0eff */
[----:B------:R-:W-:Y:S02]  /*e380*/  LEA.HI.X.SX32 R5, R9, R0, 0x1, P5 ;  /* 0x0000000009057211 */ /* 0x000fe400028f0eff */
[----:B------:R-:W-:Y:S01]  /*e390*/  LEA R25, R3, R23, 0x1 ;  /* 0x0000001703197211 */ /* 0x000fe200078e08ff */
[----:B------:R2:W-:Y:S01]  /*e3a0*/  STG.E.U16 [R14.64], R208 ;  /* 0x000000d00e007986 */ /* 0x0005e2000c101504 */
[----:B------:R-:W-:Y:S02]  /*e3b0*/  LEA R16, P6, R21, R2, 0x1 ;  /* 0x0000000215107211 */ /* 0x000fe400078c08ff */
[----:B------:R-:W-:Y:S01]  /*e3c0*/  LEA R19, R3, R25, 0x1 ;  /* 0x0000001903137211 */ /* 0x000fe200078e08ff */
[----:B-----5:R3:W-:Y:S01]  /*e3d0*/  STG.E.U16 [R12.64], R204 ;  /* 0x000000cc0c007986 */ /* 0x0207e2000c101504 */
[----:B------:R-:W-:Y:S02]  /*e3e0*/  LEA.HI.X.SX32 R17, R21, R0, 0x1, P6 ;  /* 0x0000000015117211 */ /* 0x000fe400030f0eff */
[----:B0-----:R-:W-:Y:S01]  /*e3f0*/  LEA R6, P5, R23, R2, 0x1 ;  /* 0x0000000217067211 */ /* 0x001fe200078a08ff */
[----:B------:R-:W-:Y:S01]  /*e400*/  IMAD R27, R3, 0x2, R19 ;  /* 0x00000002031b7824 */ /* 0x000fe200078e0213 */
[----:B------:R0:W-:Y:S01]  /*e410*/  STG.E.U16 [R4.64], R188 ;  /* 0x000000bc04007986 */ /* 0x0001e2000c101504 */
[----:B------:R-:W-:-:S02]  /*e420*/  PRMT R148, R148, 0x7632, R148 ;  /* 0x0000763294947816 */ /* 0x000fc40000000094 */
[----:B------:R-:W-:Y:S01]  /*e430*/  LEA.HI.X.SX32 R7, R23, R0, 0x1, P5 ;  /* 0x0000000017077211 */ /* 0x000fe200028f0eff */
[----:B------:R5:W-:Y:S01]  /*e440*/  STG.E.U16 [R16.64], R180 ;  /* 0x000000b410007986 */ /* 0x000be2000c101504 */
[----:B------:R-:W-:Y:S02]  /*e450*/  LEA R9, R3, R27, 0x1 ;  /* 0x0000001b03097211 */ /* 0x000fe400078e08ff */
[----:B-1----:R-:W-:Y:S01]  /*e460*/  LEA R10, P5, R25, R2, 0x1 ;  /* 0x00000002190a7211 */ /* 0x002fe200078a08ff */
[----:B----4-:R-:W-:Y:S01]  /*e470*/  STG.E.U16 [R6.64], R174 ;  /* 0x000000ae06007986 */ /* 0x010fe2000c101504 */
[----:B--2---:R-:W-:Y:S02]  /*e480*/  LEA R15, R3, R9, 0x1 ;  /* 0x00000009030f7211 */ /* 0x004fe400078e08ff */
[----:B------:R-:W-:Y:S02]  /*e490*/  LEA.HI.X.SX32 R11, R25, R0, 0x1, P5 ;  /* 0x00000000190b7211 */ /* 0x000fe400028f0eff */
[----:B---3--:R-:W-:Y:S01]  /*e4a0*/  LEA R12, P5, R19, R2, 0x1 ;  /* 0x00000002130c7211 */ /* 0x008fe200078a08ff */
[----:B------:R-:W-:Y:S01]  /*e4b0*/  IMAD R21, R3, 0x2, R15 ;  /* 0x0000000203157824 */ /* 0x000fe200078e020f */
[----:B0-----:R-:W-:-:S02]  /*e4c0*/  PRMT R5, R168, 0x7632, R5 ;  /* 0x00007632a8057816 */ /* 0x001fc40000000005 */
[----:B------:R-:W-:Y:S01]  /*e4d0*/  LEA.HI.X.SX32 R13, R19, R0, 0x1, P5 ;  /* 0x00000000130d7211 */ /* 0x000fe200028f0eff */
[----:B------:R-:W0:Y:S01]  /*e4e0*/  S2R R168, SR_TID.X ;  /* 0x0000000000a87919 */ /* 0x000e220000002100 */
[----:B------:R-:W-:Y:S02]  /*e4f0*/  LEA R23, R3, R21, 0x1 ;  /* 0x0000001503177211 */ /* 0x000fe400078e08ff */
[----:B------:R-:W-:Y:S01]  /*e500*/  LEA R4, P5, R27, R2, 0x1 ;  /* 0x000000021b047211 */ /* 0x000fe200078a08ff */
[----:B------:R1:W-:Y:S01]  /*e510*/  STG.E.U16 [R10.64], R5 ;  /* 0x000000050a007986 */ /* 0x0003e2000c101504 */
[C---:B------:R-:W-:Y:S02]  /*e520*/  LEA R25, R3.reuse, R23, 0x1 ;  /* 0x0000001703197211 */ /* 0x040fe400078e08ff */
[----:B------:R-:W-:Y:S01]  /*e530*/  PRMT R146, R146, 0x7632, R146 ;  /* 0x0000763292927816 */ /* 0x000fe20000000092 */
[----:B------:R2:W-:Y:S01]  /*e540*/  STG.E.U16 [R12.64], R166 ;  /* 0x000000a60c007986 */ /* 0x0005e2000c101504 */
[----:B------:R-:W-:Y:S01]  /*e550*/  PRMT R142, R142, 0x7632, R142 ;  /* 0x000076328e8e7816 */ /* 0x000fe2000000008e */
[----:B-----5:R-:W-:Y:S01]  /*e560*/  IMAD R17, R3, 0x2, R25 ;  /* 0x0000000203117824 */ /* 0x020fe200078e0219 */
[----:B------:R-:W-:-:S02]  /*e570*/  PRMT R140, R140, 0x7632, R140 ;  /* 0x000076328c8c7816 */ /* 0x000fc4000000008c */
[----:B------:R-:W-:Y:S02]  /*e580*/  PRMT R138, R138, 0x7632, R138 ;  /* 0x000076328a8a7816 */ /* 0x000fe4000000008a */
[----:B------:R-:W-:Y:S02]  /*e590*/  LEA R19, R3, R17, 0x1 ;  /* 0x0000001103137211 */ /* 0x000fe400078e08ff */
[----:B-1----:R-:W-:Y:S02]  /*e5a0*/  LEA.HI.X.SX32 R5, R27, R0, 0x1, P5 ;  /* 0x000000001b057211 */ /* 0x002fe400028f0eff */
[----:B------:R-:W-:Y:S02]  /*e5b0*/  LEA R6, P5, R9, R2, 0x1 ;  /* 0x0000000209067211 */ /* 0x000fe400078a08ff */
[----:B------:R-:W-:Y:S01]  /*e5c0*/  LEA R27, R3, R19, 0x1 ;  /* 0x00000013031b7211 */ /* 0x000fe200078e08ff */
[----:B------:R1:W-:Y:S01]  /*e5d0*/  STG.E.U16 [R4.64], R164 ;  /* 0x000000a404007986 */ /* 0x0003e2000c101504 */
[----:B------:R-:W-:-:S02]  /*e5e0*/  LEA.HI.X.SX32 R7, R9, R0, 0x1, P5 ;  /* 0x0000000009077211 */ /* 0x000fc400028f0eff */
[----:B------:R-:W-:Y:S01]  /*e5f0*/  LEA R10, P5, R15, R2, 0x1 ;  /* 0x000000020f0a7211 */ /* 0x000fe200078a08ff */
[----:B------:R-:W-:Y:S01]  /*e600*/  IMAD R9, R3, 0x2, R27 ;  /* 0x0000000203097824 */ /* 0x000fe200078e021b */
[----:B------:R-:W-:Y:S01]  /*e610*/  PRMT R134, R134, 0x7632, R134 ;  /* 0x0000763286867816 */ /* 0x000fe20000000086 */
[----:B------:R3:W-:Y:S01]  /*e620*/  STG.E.U16 [R6.64], R162 ;  /* 0x000000a206007986 */ /* 0x0007e2000c101504 */
[----:B------:R-:W-:Y:S02]  /*e630*/  LEA.HI.X.SX32 R11, R15, R0, 0x1, P5 ;  /* 0x000000000f0b7211 */ /* 0x000fe400028f0eff */
[----:B------:R-:W-:Y:S02]  /*e640*/  LEA R29, R3, R9, 0x1 ;  /* 0x00000009031d7211 */ /* 0x000fe400078e08ff */
[----:B--2---:R-:W-:Y:S02]  /*e650*/  LEA R12, P5, R21, R2, 0x1 ;  /* 0x00000002150c7211 */ /* 0x004fe400078a08ff */
[----:B------:R-:W-:-:S02]  /*e660*/  LEA R15, R3, R29, 0x1 ;  /* 0x0000001d030f7211 */ /* 0x000fc400078e08ff */
[----:B------:R-:W-:Y:S02]  /*e670*/  LEA.HI.X.SX32 R13, R21, R0, 0x1, P5 ;  /* 0x00000000150d7211 */ /* 0x000fe400028f0eff */
[----:B-1----:R-:W-:Y:S01]  /*e680*/  PRMT R5, R160, 0x7632, R5 ;  /* 0x00007632a0057816 */ /* 0x002fe20000000005 */
[----:B------:R-:W-:Y:S01]  /*e690*/  IMAD R31, R3, 0x2, R15 ;  /* 0x00000002031f7824 */ /* 0x000fe200078e020f */
[----:B------:R-:W-:Y:S01]  /*e6a0*/  LEA R4, P5, R23, R2, 0x1 ;  /* 0x0000000217047211 */ /* 0x000fe200078a08ff */
[----:B------:R-:W-:Y:S01]  /*e6b0*/  IMAD.MOV.U32 R160, RZ, RZ, R173 ;  /* 0x000000ffffa07224 */ /* 0x000fe200078e00ad */
[----:B------:R-:W-:Y:S01]  /*e6c0*/  PRMT R132, R132, 0x7632, R132 ;  /* 0x0000763284847816 */ /* 0x000fe20000000084 */
[----:B------:R1:W-:Y:S01]  /*e6d0*/  STG.E.U16 [R10.64], R5 ;  /* 0x000000050a007986 */ /* 0x0003e2000c101504 */
[C---:B------:R-:W-:Y:S02]  /*e6e0*/  LEA R21, R3.reuse, R31, 0x1 ;  /* 0x0000001f03157211 */ /* 0x040fe400078e08ff */
[----:B------:R-:W-:Y:S01]  /*e6f0*/  PRMT R130, R130, 0x7632, R130 ;  /* 0x0000763282827816 */ /* 0x000fe20000000082 */
[----:B------:R2:W-:Y:S01]  /*e700*/  STG.E.U16 [R12.64], R158 ;  /* 0x0000009e0c007986 */ /* 0x0005e2000c101504 */
[----:B------:R-:W-:-:S02]  /*e710*/  LEA R33, R3, R21, 0x1 ;  /* 0x0000001503217211 */ /* 0x000fc400078e08ff */
[----:B------:R-:W-:Y:S02]  /*e720*/  MOV R164, R176 ;  /* 0x000000b000a47202 */ /* 0x000fe40000000f00 */
[----:B------:R-:W-:Y:S02]  /*e730*/  MOV R166, R172 ;  /* 0x000000ac00a67202 */ /* 0x000fe40000000f00 */
[----:B---3--:R-:W-:Y:S02]  /*e740*/  MOV R162, R177 ;  /* 0x000000b100a27202 */ /* 0x008fe40000000f00 */
[----:B-1----:R-:W-:Y:S01]  /*e750*/  LEA.HI.X.SX32 R5, R23, R0, 0x1, P5 ;  /* 0x0000000017057211 */ /* 0x002fe200028f0eff */
[----:B------:R-:W-:Y:S01]  /*e760*/  IMAD R23, R3, 0x2, R33 ;  /* 0x0000000203177824 */ /* 0x000fe200078e0221 */
[C---:B------:R-:W-:Y:S02]  /*e770*/  LEA R6, P5, R25.reuse, R2, 0x1 ;  /* 0x0000000219067211 */ /* 0x040fe400078a08ff */
[----:B--2---:R-:W-:Y:S01]  /*e780*/  MOV R158, R171 ;  /* 0x000000ab009e7202 */ /* 0x004fe20000000f00 */
[----:B------:R1:W-:Y:S01]  /*e790*/  STG.E.U16 [R4.64], R156 ;  /* 0x0000009c04007986 */ /* 0x0003e2000c101504 */
[----:B------:R-:W-:-:S02]  /*e7a0*/  LEA.HI.X.SX32 R7, R25, R0, 0x1, P5 ;  /* 0x0000000019077211 */ /* 0x000fc400028f0eff */
[----:B------:R-:W-:Y:S02]  /*e7b0*/  LEA R25, R3, R23, 0x1 ;  /* 0x0000001703197211 */ /* 0x000fe400078e08ff */
[----:B------:R-:W-:Y:S01]  /*e7c0*/  LEA R10, P5, R17, R2, 0x1 ;  /* 0x00000002110a7211 */ /* 0x000fe200078a08ff */
[----:B------:R2:W-:Y:S01]  /*e7d0*/  STG.E.U16 [R6.64], R154 ;  /* 0x0000009a06007986 */ /* 0x0005e2000c101504 */
[----:B------:R-:W-:Y:S01]  /*e7e0*/  PRMT R232, R232, 0x7632, R232 ;  /* 0x00007632e8e87816 */ /* 0x000fe200000000e8 */
[----:B------:R-:W-:Y:S01]  /*e7f0*/  IMAD R35, R3, 0x2, R25 ;  /* 0x0000000203237824 */ /* 0x000fe200078e0219 */
[----:B------:R-:W-:Y:S02]  /*e800*/  LEA.HI.X.SX32 R11, R17, R0, 0x1, P5 ;  /* 0x00000000110b7211 */ /* 0x000fe400028f0eff */
[----:B------:R-:W-:Y:S02]  /*e810*/  LEA R12, P5, R19, R2, 0x1 ;  /* 0x00000002130c7211 */ /* 0x000fe400078a08ff */
[----:B------:R-:W-:-:S02]  /*e820*/  LEA R17, R3, R35, 0x1 ;  /* 0x0000002303117211 */ /* 0x000fc400078e08ff */
[----:B------:R-:W-:Y:S02]  /*e830*/  LEA.HI.X.SX32 R13, R19, R0, 0x1, P5 ;  /* 0x00000000130d7211 */ /* 0x000fe400028f0eff */
[----:B------:R-:W-:Y:S02]  /*e840*/  LEA R19, R3, R17, 0x1 ;  /* 0x0000001103137211 */ /* 0x000fe400078e08ff */
[----:B-1----:R-:W-:Y:S01]  /*e850*/  PRMT R5, R152, 0x7632, R5 ;  /* 0x0000763298057816 */ /* 0x002fe20000000005 */
[----:B------:R-:W-:Y:S01]  /*e860*/  IMAD.MOV.U32 R152, RZ, RZ, R179 ;  /* 0x000000ffff987224 */ /* 0x000fe200078e00b3 */
[-C--:B------:R-:W-:Y:S02]  /*e870*/  LEA R4, P5, R27, R2.reuse, 0x1 ;  /* 0x000000021b047211 */ /* 0x080fe400078a08ff */
[----:B------:R-:W-:Y:S01]  /*e880*/  LEA R37, R3, R19, 0x1 ;  /* 0x0000001303257211 */ /* 0x000fe200078e08ff */
[----:B------:R1:W-:Y:S01]  /*e890*/  STG.E.U16 [R10.64], R5 ;  /* 0x000000050a007986 */ /* 0x0003e2000c101504 */
[----:B------:R-:W-:-:S02]  /*e8a0*/  LEA R222, P6, R19, R2, 0x1 ;  /* 0x0000000213de7211 */ /* 0x000fc400078c08ff */
[----:B--2---:R-:W-:Y:S01]  /*e8b0*/  MOV R154, R182 ;  /* 0x000000b6009a7202 */ /* 0x004fe20000000f00 */
[----:B------:R2:W-:Y:S01]  /*e8c0*/  STG.E.U16 [R12.64], R150 ;  /* 0x000000960c007986 */ /* 0x0005e2000c101504 */
[-C--:B------:R-:W-:Y:S02]  /*e8d0*/  LEA.HI.X.SX32 R223, R19, R0.reuse, 0x1, P6 ;  /* 0x0000000013df7211 */ /* 0x080fe400030f0eff */
[----:B------:R-:W-:Y:S02]  /*e8e0*/  MOV R156, R183 ;  /* 0x000000b7009c7202 */ /* 0x000fe40000000f00 */
[----:B------:R-:W-:Y:S02]  /*e8f0*/  PRMT R230, R230, 0x7632, R230 ;  /* 0x00007632e6e67816 */ /* 0x000fe400000000e6 */
[----:B------:R-:W-:Y:S02]  /*e900*/  PRMT R228, R228, 0x7632, R228 ;  /* 0x00007632e4e47816 */ /* 0x000fe400000000e4 */
[----:B-1----:R-:W-:-:S02]  /*e910*/  LEA.HI.X.SX32 R5, R27, R0, 0x1, P5 ;  /* 0x000000001b057211 */ /* 0x002fc400028f0eff */
[----:B------:R-:W-:Y:S01]  /*e920*/  LEA R27, R3, R37, 0x1 ;  /* 0x00000025031b7211 */ /* 0x000fe200078e08ff */
[----:B--2---:R-:W-:Y:S01]  /*e930*/  IMAD.MOV.U32 R150, RZ, RZ, R178 ;  /* 0x000000ffff967224 */ /* 0x004fe200078e00b2 */
[----:B------:R-:W-:Y:S01]  /*e940*/  LEA R6, P5, R9, R2, 0x1 ;  /* 0x0000000209067211 */ /* 0x000fe200078a08ff */
[----:B------:R1:W-:Y:S01]  /*e950*/  STG.E.U16 [R4.64], R148 ;  /* 0x0000009404007986 */ /* 0x0003e2000c101504 */
[----:B------:R-:W-:Y:S02]  /*e960*/  LEA R39, R3, R27, 0x1 ;  /* 0x0000001b03277211 */ /* 0x000fe400078e08ff */
[----:B------:R-:W-:Y:S02]  /*e970*/  LEA.HI.X.SX32 R7, R9, R0, 0x1, P5 ;  /* 0x0000000009077211 */ /* 0x000fe400028f0eff */
[-C--:B------:R-:W-:Y:S01]  /*e980*/  LEA R10, P5, R29, R2.reuse, 0x1 ;  /* 0x000000021d0a7211 */ /* 0x080fe200078a08ff */
[----:B------:R-:W-:Y:S01]  /*e990*/  IMAD R9, R3, 0x2, R39 ;  /* 0x0000000203097824 */ /* 0x000fe200078e0227 */
[----:B------:R-:W-:Y:S01]  /*e9a0*/  LEA R214, P6, R27, R2, 0x1 ;  /* 0x000000021bd67211 */ /* 0x000fe200078c08ff */
[----:B------:R-:W-:Y:S01]  /*e9b0*/  STG.E.U16 [R6.64], R146 ;  /* 0x0000009206007986 */ /* 0x000fe2000c101504 */
[----:B------:R-:W-:-:S02]  /*e9c0*/  LEA.HI.X.SX32 R11, R29, R0, 0x1, P5 ;  /* 0x000000001d0b7211 */ /* 0x000fc400028f0eff */
[----:B------:R-:W-:Y:S01]  /*e9d0*/  LEA R41, R3, R9, 0x1 ;  /* 0x0000000903297211 */ /* 0x000fe200078e08ff */
[----:B-1----:R-:W-:Y:S01]  /*e9e0*/  IMAD.MOV.U32 R148, RZ, RZ, R18 ;  /* 0x000000ffff947224 */ /* 0x002fe200078e0012 */
[----:B------:R-:W-:Y:S02]  /*e9f0*/  LEA R12, P5, R15, R2, 0x1 ;  /* 0x000000020f0c7211 */ /* 0x000fe400078a08ff */
[----:B------:R-:W-:Y:S02]  /*ea00*/  LEA R29, R3, R41, 0x1 ;  /* 0x00000029031d7211 */ /* 0x000fe400078e08ff */
[----:B------:R-:W-:Y:S02]  /*ea10*/  LEA.HI.X.SX32 R13, R15, R0, 0x1, P5 ;  /* 0x000000000f0d7211 */ /* 0x000fe400028f0eff */
[----:B------:R-:W-:Y:S01]  /*ea20*/  PRMT R5, R144, 0x7632, R5 ;  /* 0x0000763290057816 */ /* 0x000fe20000000005 */
[----:B------:R-:W-:Y:S01]  /*ea30*/  IMAD R15, R3, 0x2, R29 ;  /* 0x00000002030f7824 */ /* 0x000fe200078e021d */
[----:B------:R-:W-:-:S02]  /*ea40*/  LEA R4, P5, R31, R2, 0x1 ;  /* 0x000000021f047211 */ /* 0x000fc400078a08ff */
[----:B------:R-:W-:Y:S01]  /*ea50*/  LEA.HI.X.SX32 R215, R27, R0, 0x1, P6 ;  /* 0x000000001bd77211 */ /* 0x000fe200030f0eff */
[----:B------:R1:W-:Y:S01]  /*ea60*/  STG.E.U16 [R10.64], R5 ;  /* 0x000000050a007986 */ /* 0x0003e2000c101504 */
[----:B------:R-:W-:Y:S02]  /*ea70*/  LEA R43, R3, R15, 0x1 ;  /* 0x0000000f032b7211 */ /* 0x000fe400078e08ff */
[C---:B------:R-:W-:Y:S01]  /*ea80*/  LEA R206, P6, R9.reuse, R2, 0x1 ;  /* 0x0000000209ce7211 */ /* 0x040fe200078c08ff */
[----:B------:R2:W-:Y:S01]  /*ea90*/  STG.E.U16 [R12.64], R142 ;  /* 0x0000008e0c007986 */ /* 0x0005e2000c101504 */
[----:B------:R-:W-:Y:S02]  /*eaa0*/  PRMT R224, R224, 0x7632, R224 ;  /* 0x00007632e0e07816 */ /* 0x000fe400000000e0 */
[----:B------:R-:W-:Y:S02]  /*eab0*/  LEA.HI.X.SX32 R207, R9, R0, 0x1, P6 ;  /* 0x0000000009cf7211 */ /* 0x000fe400030f0eff */
[----:B------:R-:W-:-:S02]  /*eac0*/  LEA R182, P6, R29, R2, 0x1 ;  /* 0x000000021db67211 */ /* 0x000fc400078c08ff */
[----:B------:R-:W-:Y:S02]  /*ead0*/  PRMT R220, R220, 0x7632, R220 ;  /* 0x00007632dcdc7816 */ /* 0x000fe400000000dc */
[----:B-1----:R-:W-:Y:S02]  /*eae0*/  LEA.HI.X.SX32 R5, R31, R0, 0x1, P5 ;  /* 0x000000001f057211 */ /* 0x002fe400028f0eff */
[----:B------:R-:W-:Y:S02]  /*eaf0*/  LEA R6, P5, R21, R2, 0x1 ;  /* 0x0000000215067211 */ /* 0x000fe400078a08ff */
[----:B------:R-:W-:Y:S01]  /*eb00*/  LEA R31, R3, R43, 0x1 ;  /* 0x0000002b031f7211 */ /* 0x000fe200078e08ff */
[----:B------:R1:W-:Y:S01]  /*eb10*/  STG.E.U16 [R4.64], R140 ;  /* 0x0000008c04007986 */ /* 0x0003e2000c101504 */
[----:B------:R-:W-:Y:S02]  /*eb20*/  LEA.HI.X.SX32 R7, R21, R0, 0x1, P5 ;  /* 0x0000000015077211 */ /* 0x000fe400028f0eff */
[----:B------:R-:W-:Y:S01]  /*eb30*/  LEA R10, P5, R33, R2, 0x1 ;  /* 0x00000002210a7211 */ /* 0x000fe200078a08ff */
[----:B------:R-:W-:Y:S01]  /*eb40*/  IMAD R21, R3, 0x2, R31 ;  /* 0x0000000203157824 */ /* 0x000fe200078e021f */
[-C--:B------:R-:W-:Y:S01]  /*eb50*/  LEA.HI.X.SX32 R183, R29, R0.reuse, 0x1, P6 ;  /* 0x000000001db77211 */ /* 0x080fe200030f0eff */
[----:B------:R-:W-:Y:S01]  /*eb60*/  STG.E.U16 [R6.64], R138 ;  /* 0x0000008a06007986 */ /* 0x000fe2000c101504 */
[----:B------:R-:W-:-:S02]  /*eb70*/  LEA.HI.X.SX32 R11, R33, R0, 0x1, P5 ;  /* 0x00000000210b7211 */ /* 0x000fc400028f0eff */
[----:B------:R-:W-:Y:S02]  /*eb80*/  LEA R45, R3, R21, 0x1 ;  /* 0x00000015032d7211 */ /* 0x000fe400078e08ff */
[----:B--2---:R-:W-:Y:S02]  /*eb90*/  LEA R12, P5, R23, R2, 0x1 ;  /* 0x00000002170c7211 */ /* 0x004fe400078a08ff */
[----:B------:R-:W-:Y:S02]  /*eba0*/  LEA R33, R3, R45, 0x1 ;  /* 0x0000002d03217211 */ /* 0x000fe400078e08ff */
[----:B------:R-:W-:Y:S02]  /*ebb0*/  LEA.HI.X.SX32 R13, R23, R0, 0x1, P5 ;  /* 0x00000000170d7211 */ /* 0x000fe400028f0eff */
[----:B-1----:R-:W-:Y:S01]  /*ebc0*/  PRMT R5, R136, 0x7632, R5 ;  /* 0x0000763288057816 */ /* 0x002fe20000000005 */
[----:B------:R-:W-:Y:S01]  /*ebd0*/  IMAD R47, R3, 0x2, R33 ;  /* 0x00000002032f7824 */ /* 0x000fe200078e0221 */
[----:B------:R-:W-:-:S02]  /*ebe0*/  LEA R4, P5, R25, R2, 0x1 ;  /* 0x0000000219047211 */ /* 0x000fc400078a08ff */
[----:B------:R-:W-:Y:S01]  /*ebf0*/  LEA R170, P6, R43, R2, 0x1 ;  /* 0x000000022baa7211 */ /* 0x000fe200078c08ff */
[----:B------:R1:W-:Y:S01]  /*ec00*/  STG.E.U16 [R10.64], R5 ;  /* 0x000000050a007986 */ /* 0x0003e2000c101504 */
[----:B------:R-:W-:Y:S02]  /*ec10*/  LEA R23, R3, R47, 0x1 ;  /* 0x0000002f03177211 */ /* 0x000fe400078e08ff */
[----:B------:R-:W-:Y:S01]  /*ec20*/  LEA.HI.X.SX32 R171, R43, R0, 0x1, P6 ;  /* 0x000000002bab7211 */ /* 0x000fe200030f0eff */
[----:B------:R2:W-:Y:S01]  /*ec30*/  STG.E.U16 [R12.64], R134 ;  /* 0x000000860c007986 */ /* 0x0005e2000c101504 */
[----:B------:R-:W-:Y:S02]  /*ec40*/  LEA R49, R3, R23, 0x1 ;  /* 0x0000001703317211 */ /* 0x000fe400078e08ff */
[----:B------:R-:W-:Y:S02]  /*ec50*/  LEA R172, P6, R21, R2, 0x1 ;  /* 0x0000000215ac7211 */ /* 0x000fe400078c08ff */
[----:B------:R-:W-:-:S02]  /*ec60*/  PRMT R216, R216, 0x7632, R216 ;  /* 0x00007632d8d87816 */ /* 0x000fc400000000d8 */
[-C--:B------:R-:W-:Y:S02]  /*ec70*/  LEA.HI.X.SX32 R173, R21, R0.reuse, 0x1, P6 ;  /* 0x0000000015ad7211 */ /* 0x080fe400030f0eff */
[----:B-1----:R-:W-:Y:S01]  /*ec80*/  LEA.HI.X.SX32 R5, R25, R0, 0x1, P5 ;  /* 0x0000000019057211 */ /* 0x002fe200028f0eff */
[----:B------:R-:W-:Y:S01]  /*ec90*/  IMAD R25, R3, 0x2, R49 ;  /* 0x0000000203197824 */ /* 0x000fe200078e0231 */
[-C--:B------:R-:W-:Y:S02]  /*eca0*/  LEA R6, P5, R35, R2.reuse, 0x1 ;  /* 0x0000000223067211 */ /* 0x080fe400078a08ff */
[----:B------:R-:W-:Y:S01]  /*ecb0*/  LEA R122, P6, R33, R2, 0x1 ;  /* 0x00000002217a7211 */ /* 0x000fe200078c08ff */
[----:B------:R1:W-:Y:S01]  /*ecc0*/  STG.E.U16 [R4.64], R132 ;  /* 0x0000008404007986 */ /* 0x0003e2000c101504 */
[----:B------:R-:W-:Y:S02]  /*ecd0*/  LEA R11, R3, R25, 0x1 ;  /* 0x00000019030b7211 */ /* 0x000fe400078e08ff */
[----:B------:R-:W-:-:S02]  /*ece0*/  LEA.HI.X.SX32 R7, R35, R0, 0x1, P5 ;  /* 0x0000000023077211 */ /* 0x000fc400028f0eff */
[----:B------:R-:W-:Y:S02]  /*ecf0*/  LEA R226, P5, R17, R2, 0x1 ;  /* 0x0000000211e27211 */ /* 0x000fe400078a08ff */
[----:B--2---:R-:W-:Y:S01]  /*ed00*/  LEA R13, R3, R11, 0x1 ;  /* 0x0000000b030d7211 */ /* 0x004fe200078e08ff */
[----:B------:R2:W-:Y:S01]  /*ed10*/  STG.E.U16 [R6.64], R130 ;  /* 0x0000008206007986 */ /* 0x0005e2000c101504 */
[----:B------:R-:W-:Y:S02]  /*ed20*/  LEA.HI.X.SX32 R227, R17, R0, 0x1, P5 ;  /* 0x0000000011e37211 */ /* 0x000fe400028f0eff */
[----:B------:R-:W-:Y:S01]  /*ed30*/  LEA R218, P5, R37, R2, 0x1 ;  /* 0x0000000225da7211 */ /* 0x000fe200078a08ff */
[----:B------:R-:W-:Y:S01]  /*ed40*/  IMAD R17, R3, 0x2, R13 ;  /* 0x0000000203117824 */ /* 0x000fe200078e020d */
[-C--:B------:R-:W-:Y:S01]  /*ed50*/  LEA.HI.X.SX32 R123, R33, R0.reuse, 0x1, P6 ;  /* 0x00000000217b7211 */ /* 0x080fe200030f0eff */
[----:B------:R-:W-:Y:S01]  /*ed60*/  STG.E.U16 [R226.64], R232 ;  /* 0x000000e8e2007986 */ /* 0x000fe2000c101504 */
[----:B------:R-:W-:-:S02]  /*ed70*/  LEA.HI.X.SX32 R219, R37, R0, 0x1, P5 ;  /* 0x0000000025db7211 */ /* 0x000fc400028f0eff */
[----:B------:R-:W-:Y:S01]  /*ed80*/  LEA R19, R3, R17, 0x1 ;  /* 0x0000001103137211 */ /* 0x000fe200078e08ff */
[----:B------:R-:W-:Y:S01]  /*ed90*/  STG.E.U16 [R222.64], R230 ;  /* 0x000000e6de007986 */ /* 0x000fe2000c101504 */
[----:B------:R-:W-:Y:S02]  /*eda0*/  LEA R210, P5, R39, R2, 0x1 ;  /* 0x0000000227d27211 */ /* 0x000fe400078a08ff */
[----:B-1----:R-:W-:Y:S01]  /*edb0*/  LEA R5, R3, R19, 0x1 ;  /* 0x0000001303057211 */ /* 0x002fe200078e08ff */
[----:B------:R-:W-:Y:S01]  /*edc0*/  STG.E.U16 [R218.64], R228 ;  /* 0x000000e4da007986 */ /* 0x000fe2000c101504 */
[----:B------:R-:W-:Y:S02]  /*edd0*/  LEA.HI.X.SX32 R211, R39, R0, 0x1, P5 ;  /* 0x0000000027d37211 */ /* 0x000fe400028f0eff */
[-C--:B------:R-:W-:Y:S01]  /*ede0*/  LEA R190, P5, R41, R2.reuse, 0x1 ;  /* 0x0000000229be7211 */ /* 0x080fe200078a08ff */
[----:B--2---:R-:W-:Y:S01]  /*edf0*/  IMAD R7, R3, 0x2, R5 ;  /* 0x0000000203077824 */ /* 0x004fe200078e0205 */
[----:B------:R-:W-:Y:S01]  /*ee00*/  LEA R114, P6, R23, R2, 0x1 ;  /* 0x0000000217727211 */ /* 0x000fe200078c08ff */
[----:B------:R-:W-:Y:S01]  /*ee10*/  STG.E.U16 [R214.64], R224 ;  /* 0x000000e0d6007986 */ /* 0x000fe2000c101504 */
[----:B------:R-:W-:-:S02]  /*ee20*/  LEA.HI.X.SX32 R191, R41, R0, 0x1, P5 ;  /* 0x0000000029bf7211 */ /* 0x000fc400028f0eff */
[----:B------:R-:W-:Y:S01]  /*ee30*/  LEA R9, R3, R7, 0x1 ;  /* 0x0000000703097211 */ /* 0x000fe200078e08ff */
[----:B------:R-:W-:Y:S01]  /*ee40*/  STG.E.U16 [R210.64], R220 ;  /* 0x000000dcd2007986 */ /* 0x000fe2000c101504 */
[----:B------:R-:W-:Y:S02]  /*ee50*/  LEA R178, P5, R15, R2, 0x1 ;  /* 0x000000020fb27211 */ /* 0x000fe400078a08ff */
[----:B------:R-:W-:Y:S01]  /*ee60*/  LEA R27, R3, R9, 0x1 ;  /* 0x00000009031b7211 */ /* 0x000fe200078e08ff */
[----:B------:R-:W-:Y:S01]  /*ee70*/  STG.E.U16 [R206.64], R216 ;  /* 0x000000d8ce007986 */ /* 0x000fe2000c101504 */
[----:B------:R-:W-:Y:S02]  /*ee80*/  LEA.HI.X.SX32 R179, R15, R0, 0x1, P5 ;  /* 0x000000000fb37211 */ /* 0x000fe400028f0eff */
[----:B------:R-:W-:Y:S01]  /*ee90*/  LEA R176, P5, R31, R2, 0x1 ;  /* 0x000000021fb07211 */ /* 0x000fe200078a08ff */
[----:B------:R-:W-:Y:S01]  /*eea0*/  IMAD R15, R3, 0x2, R27 ;  /* 0x00000002030f7824 */ /* 0x000fe200078e021b */
[----:B------:R-:W-:-:S02]  /*eeb0*/  LEA.HI.X.SX32 R115, R23, R0, 0x1, P6 ;  /* 0x0000000017737211 */ /* 0x000fc400030f0eff */
[----:B------:R-:W-:Y:S02]  /*eec0*/  LEA.HI.X.SX32 R177, R31, R0, 0x1, P5 ;  /* 0x000000001fb17211 */ /* 0x000fe400028f0eff */
[----:B------:R-:W-:Y:S02]  /*eed0*/  LEA R29, R3, R15, 0x1 ;  /* 0x0000000f031d7211 */ /* 0x000fe400078e08ff */
[----:B------:R-:W-:Y:S02]  /*eee0*/  LEA R126, P5, R45, R2, 0x1 ;  /* 0x000000022d7e7211 */ /* 0x000fe400078a08ff */
[----:B------:R-:W-:Y:S02]  /*eef0*/  LEA R21, R3, R29, 0x1 ;  /* 0x0000001d03157211 */ /* 0x000fe400078e08ff */
[----:B------:R-:W-:Y:S02]  /*ef00*/  LEA.HI.X.SX32 R127, R45, R0, 0x1, P5 ;  /* 0x000000002d7f7211 */ /* 0x000fe400028f0eff */
[-C--:B------:R-:W-:Y:S01]  /*ef10*/  LEA R118, P5, R47, R2.reuse, 0x1 ;  /* 0x000000022f767211 */ /* 0x080fe200078a08ff */
[----:B------:R-:W-:Y:S01]  /*ef20*/  IMAD R31, R3, 0x2, R21 ;  /* 0x00000002031f7824 */ /* 0x000fe200078e0215 */
[----:B------:R-:W-:-:S02]  /*ef30*/  LEA R106, P6, R25, R2, 0x1 ;  /* 0x00000002196a7211 */ /* 0x000fc400078c08ff */
[----:B------:R-:W-:Y:S02]  /*ef40*/  LEA.HI.X.SX32 R119, R47, R0, 0x1, P5 ;  /* 0x000000002f777211 */ /* 0x000fe400028f0eff */
[----:B------:R-:W-:Y:S02]  /*ef50*/  LEA R110, P5, R49, R2, 0x1 ;  /* 0x00000002316e7211 */ /* 0x000fe400078a08ff */
[----:B------:R-:W-:Y:S02]  /*ef60*/  LEA R23, R3, R31, 0x1 ;  /* 0x0000001f03177211 */ /* 0x000fe400078e08ff */
[----:B------:R-:W-:Y:S02]  /*ef70*/  LEA.HI.X.SX32 R111, R49, R0, 0x1, P5 ;  /* 0x00000000316f7211 */ /* 0x000fe400028f0eff */
[----:B------:R-:W-:Y:S02]  /*ef80*/  LEA R102, P5, R11, R2, 0x1 ;  /* 0x000000020b667211 */ /* 0x000fe400078a08ff */
[----:B------:R-:W-:-:S02]  /*ef90*/  LEA R33, R3, R23, 0x1 ;  /* 0x0000001703217211 */ /* 0x000fc400078e08ff */
[-C--:B------:R-:W-:Y:S02]  /*efa0*/  LEA.HI.X.SX32 R107, R25, R0.reuse, 0x1, P6 ;  /* 0x00000000196b7211 */ /* 0x080fe400030f0eff */
[----:B------:R-:W-:Y:S01]  /*efb0*/  LEA.HI.X.SX32 R103, R11, R0, 0x1, P5 ;  /* 0x000000000b677211 */ /* 0x000fe200028f0eff */
[----:B------:R-:W-:Y:S01]  /*efc0*/  IMAD R11, R3, 0x2, R33 ;  /* 0x00000002030b7824 */ /* 0x000fe200078e0221 */
[-C--:B------:R-:W-:Y:S02]  /*efd0*/  LEA R98, P6, R13, R2.reuse, 0x1 ;  /* 0x000000020d627211 */ /* 0x080fe400078c08ff */
[----:B------:R-:W-:Y:S02]  /*efe0*/  LEA R94, P5, R17, R2, 0x1 ;  /* 0x00000002115e7211 */ /* 0x000fe400078a08ff */
[----:B------:R-:W-:Y:S02]  /*eff0*/  LEA.HI.X.SX32 R99, R13, R0, 0x1, P6 ;  /* 0x000000000d637211 */ /* 0x000fe400030f0eff */
[----:B------:R-:W-:-:S02]  /*f000*/  LEA R13, R3, R11, 0x1 ;  /* 0x0000000b030d7211 */ /* 0x000fc400078e08ff */
[----:B------:R-:W-:Y:S02]  /*f010*/  LEA.HI.X.SX32 R95, R17, R0, 0x1, P5 ;  /* 0x00000000115f7211 */ /* 0x000fe400028f0eff */
[-C--:B------:R-:W-:Y:S02]  /*f020*/  LEA R90, P6, R19, R2.reuse, 0x1 ;  /* 0x00000002135a7211 */ /* 0x080fe400078c08ff */
[----:B------:R-:W-:Y:S02]  /*f030*/  LEA R86, P5, R5, R2, 0x1 ;  /* 0x0000000205567211 */ /* 0x000fe400078a08ff */
[----:B------:R-:W-:Y:S02]  /*f040*/  LEA R17, R3, R13, 0x1 ;  /* 0x0000000d03117211 */ /* 0x000fe400078e08ff */
[-C--:B------:R-:W-:Y:S02]  /*f050*/  LEA.HI.X.SX32 R91, R19, R0.reuse, 0x1, P6 ;  /* 0x00000000135b7211 */ /* 0x080fe400030f0eff */
[----:B------:R-:W-:Y:S01]  /*f060*/  LEA.HI.X.SX32 R87, R5, R0, 0x1, P5 ;  /* 0x0000000005577211 */ /* 0x000fe200028f0eff */
[----:B------:R-:W-:Y:S01]  /*f070*/  IMAD R5, R3, 0x2, R17 ;  /* 0x0000000203057824 */ /* 0x000fe200078e0211 */
[----:B------:R-:W-:-:S02]  /*f080*/  LEA R82, P6, R7, R2, 0x1 ;  /* 0x0000000207527211 */ /* 0x000fc400078c08ff */
[----:B------:R-:W-:Y:S02]  /*f090*/  LEA R78, P5, R9, R2, 0x1 ;  /* 0x00000002094e7211 */ /* 0x000fe400078a08ff */
[----:B------:R-:W-:Y:S02]  /*f0a0*/  LEA.HI.X.SX32 R83, R7, R0, 0x1, P6 ;  /* 0x0000000007537211 */ /* 0x000fe400030f0eff */
[----:B------:R-:W-:Y:S02]  /*f0b0*/  LEA R7, R3, R5, 0x1 ;  /* 0x0000000503077211 */ /* 0x000fe400078e08ff */
[----:B------:R-:W-:Y:S02]  /*f0c0*/  LEA R74, P6, R27, R2, 0x1 ;  /* 0x000000021b4a7211 */ /* 0x000fe400078c08ff */
[----:B------:R-:W-:Y:S02]  /*f0d0*/  LEA.HI.X.SX32 R79, R9, R0, 0x1, P5 ;  /* 0x00000000094f7211 */ /* 0x000fe400028f0eff */
[----:B------:R-:W-:-:S02]  /*f0e0*/  LEA R70, P5, R15, R2, 0x1 ;  /* 0x000000020f467211 */ /* 0x000fc400078a08ff */
[----:B------:R-:W-:Y:S02]  /*f0f0*/  LEA R9, R3, R7, 0x1 ;  /* 0x0000000703097211 */ /* 0x000fe400078e08ff */
[----:B------:R-:W-:Y:S02]  /*f100*/  LEA.HI.X.SX32 R75, R27, R0, 0x1, P6 ;  /* 0x000000001b4b7211 */ /* 0x000fe400030f0eff */
[----:B------:R-:W-:Y:S02]  /*f110*/  LEA R66, P6, R29, R2, 0x1 ;  /* 0x000000021d427211 */ /* 0x000fe400078c08ff */
[----:B------:R-:W-:Y:S01]  /*f120*/  LEA.HI.X.SX32 R71, R15, R0, 0x1, P5 ;  /* 0x000000000f477211 */ /* 0x000fe200028f0eff */
[----:B------:R-:W-:Y:S01]  /*f130*/  IMAD R15, R3, 0x2, R9 ;  /* 0x00000002030f7824 */ /* 0x000fe200078e0209 */
[----:B------:R-:W-:Y:S02]  /*f140*/  LEA R62, P5, R21, R2, 0x1 ;  /* 0x00000002153e7211 */ /* 0x000fe400078a08ff */
[----:B------:R-:W-:-:S02]  /*f150*/  LEA.HI.X.SX32 R67, R29, R0, 0x1, P6 ;  /* 0x000000001d437211 */ /* 0x000fc400030f0eff */
[----:B------:R-:W-:Y:S02]  /*f160*/  LEA R58, P6, R31, R2, 0x1 ;  /* 0x000000021f3a7211 */ /* 0x000fe400078c08ff */
[----:B------:R-:W-:Y:S02]  /*f170*/  LEA R19, R3, R15, 0x1 ;  /* 0x0000000f03137211 */ /* 0x000fe400078e08ff */
[----:B------:R-:W-:Y:S02]  /*f180*/  LEA.HI.X.SX32 R63, R21, R0, 0x1, P5 ;  /* 0x00000000153f7211 */ /* 0x000fe400028f0eff */
[----:B------:R-:W-:Y:S02]  /*f190*/  LEA R54, P5, R23, R2, 0x1 ;  /* 0x0000000217367211 */ /* 0x000fe400078a08ff */
[----:B------:R-:W-:Y:S02]  /*f1a0*/  LEA.HI.X.SX32 R59, R31, R0, 0x1, P6 ;  /* 0x000000001f3b7211 */ /* 0x000fe400030f0eff */
[----:B------:R-:W-:-:S02]  /*f1b0*/  LEA R50, P6, R33, R2, 0x1 ;  /* 0x0000000221327211 */ /* 0x000fc400078c08ff */
[----:B------:R-:W-:Y:S02]  /*f1c0*/  LEA R21, R3, R19, 0x1 ;  /* 0x0000001303157211 */ /* 0x000fe400078e08ff */
[----:B------:R-:W-:Y:S02]  /*f1d0*/  LEA.HI.X.SX32 R55, R23, R0, 0x1, P5 ;  /* 0x0000000017377211 */ /* 0x000fe400028f0eff */
[----:B------:R-:W-:Y:S01]  /*f1e0*/  LEA R46, P5, R11, R2, 0x1 ;  /* 0x000000020b2e7211 */ /* 0x000fe200078a08ff */
[----:B------:R-:W-:Y:S01]  /*f1f0*/  IMAD R25, R3, 0x2, R21 ;  /* 0x0000000203197824 */ /* 0x000fe200078e0215 */
[----:B------:R-:W-:Y:S02]  /*f200*/  LEA.HI.X.SX32 R51, R33, R0, 0x1, P6 ;  /* 0x0000000021337211 */ /* 0x000fe400030f0eff */
[----:B------:R-:W-:Y:S02]  /*f210*/  LEA R42, P6, R13, R2, 0x1 ;  /* 0x000000020d2a7211 */ /* 0x000fe400078c08ff */
[----:B------:R-:W-:-:S02]  /*f220*/  LEA.HI.X.SX32 R47, R11, R0, 0x1, P5 ;  /* 0x000000000b2f7211 */ /* 0x000fc400028f0eff */
[----:B------:R-:W-:Y:S02]  /*f230*/  LEA R38, P5, R17, R2, 0x1 ;  /* 0x0000000211267211 */ /* 0x000fe400078a08ff */
[-C--:B------:R-:W-:Y:S02]  /*f240*/  LEA.HI.X.SX32 R43, R13, R0.reuse, 0x1, P6 ;  /* 0x000000000d2b7211 */ /* 0x080fe400030f0eff */
[----:B------:R-:W-:Y:S02]  /*f250*/  LEA R13, R3, R25, 0x1 ;  /* 0x00000019030d7211 */ /* 0x000fe400078e08ff */
[----:B------:R-:W-:Y:S02]  /*f260*/  LEA.HI.X.SX32 R39, R17, R0, 0x1, P5 ;  /* 0x0000000011277211 */ /* 0x000fe400028f0eff */
[----:B------:R-:W-:Y:S02]  /*f270*/  LEA R34, P6, R5, R2, 0x1 ;  /* 0x0000000205227211 */ /* 0x000fe400078c08ff */
[----:B------:R-:W-:-:S02]  /*f280*/  LEA R17, R3, R13, 0x1 ;  /* 0x0000000d03117211 */ /* 0x000fc400078e08ff */
[----:B------:R-:W-:Y:S02]  /*f290*/  LEA R30, P5, R7, R2, 0x1 ;  /* 0x00000002071e7211 */ /* 0x000fe400078a08ff */
[----:B------:R-:W-:Y:S01]  /*f2a0*/  LEA.HI.X.SX32 R35, R5, R0, 0x1, P6 ;  /* 0x0000000005237211 */ /* 0x000fe200030f0eff */
[----:B------:R-:W-:Y:S01]  /*f2b0*/  IMAD R29, R3, 0x2, R17 ;  /* 0x00000002031d7824 */ /* 0x000fe200078e0211 */
[----:B------:R-:W-:Y:S02]  /*f2c0*/  LEA R26, P6, R9, R2, 0x1 ;  /* 0x00000002091a7211 */ /* 0x000fe400078c08ff */
[----:B------:R-:W-:Y:S02]  /*f2d0*/  LEA.HI.X.SX32 R31, R7, R0, 0x1, P5 ;  /* 0x00000000071f7211 */ /* 0x000fe400028f0eff */
[----:B------:R-:W-:Y:S02]  /*f2e0*/  LEA R22, P5, R15, R2, 0x1 ;  /* 0x000000020f167211 */ /* 0x000fe400078a08ff */
[----:B------:R-:W-:-:S02]  /*f2f0*/  LEA.HI.X.SX32 R27, R9, R0, 0x1, P6 ;  /* 0x00000000091b7211 */ /* 0x000fc400030f0eff */
[----:B------:R-:W-:Y:S02]  /*f300*/  LEA R9, R3, R29, 0x1 ;  /* 0x0000001d03097211 */ /* 0x000fe400078e08ff */
[----:B------:R-:W-:Y:S02]  /*f310*/  LEA R18, P6, R19, R2, 0x1 ;  /* 0x0000000213127211 */ /* 0x000fe400078c08ff */
[----:B------:R-:W-:Y:S02]  /*f320*/  LEA.HI.X.SX32 R23, R15, R0, 0x1, P5 ;  /* 0x000000000f177211 */ /* 0x000fe400028f0eff */
[----:B------:R-:W-:Y:S02]  /*f330*/  LEA R14, P5, R21, R2, 0x1 ;  /* 0x00000002150e7211 */ /* 0x000fe400078a08ff */
[----:B------:R-:W-:Y:S02]  /*f340*/  LEA R33, R3, R9, 0x1 ;  /* 0x0000000903217211 */ /* 0x000fe400078e08ff */
[----:B------:R-:W-:-:S02]  /*f350*/  LEA.HI.X.SX32 R19, R19, R0, 0x1, P6 ;  /* 0x0000000013137211 */ /* 0x000fc400030f0eff */
        /* <DEDUP_REMOVED lines=14> */
[-C--:B------:R-:W-:Y:S01]  /*f440*/  LEA.HI.X.SX32 R125, R9, R0.reuse, 0x1, P6 ;  /* 0x00000000097d7211 */ /* 0x080fe200030f0eff */
[----:B------:R-:W-:Y:S01]  /*f450*/  IMAD R9, R3, 0x2, R17 ;  /* 0x0000000203097824 */ /* 0x000fe200078e0211 */
[----:B------:R-:W-:Y:S02]  /*f460*/  LEA.HI.X.SX32 R121, R33, R0, 0x1, P5 ;  /* 0x0000000021797211 */ /* 0x000fe400028f0eff */
[-C--:B------:R-:W-:Y:S02]  /*f470*/  LEA R116, P6, R21, R2.reuse, 0x1 ;  /* 0x0000000215747211 */ /* 0x080fe400078c08ff */
[----:B------:R-:W-:Y:S02]  /*f480*/  LEA R112, P5, R13, R2, 0x1 ;  /* 0x000000020d707211 */ /* 0x000fe400078a08ff */
[----:B------:R-:W-:-:S02]  /*f490*/  LEA R25, R3, R9, 0x1 ;  /* 0x0000000903197211 */ /* 0x000fc400078e08ff */
[-C--:B------:R-:W-:Y:S02]  /*f4a0*/  LEA.HI.X.SX32 R117, R21, R0.reuse, 0x1, P6 ;  /* 0x0000000015757211 */ /* 0x080fe400030f0eff */
[----:B------:R-:W-:Y:S02]  /*f4b0*/  LEA.HI.X.SX32 R113, R13, R0, 0x1, P5 ;  /* 0x000000000d717211 */ /* 0x000fe400028f0eff */
[----:B------:R-:W-:Y:S02]  /*f4c0*/  LEA R108, P6, R17, R2, 0x1 ;  /* 0x00000002116c7211 */ /* 0x000fe400078c08ff */
[----:B------:R-:W-:Y:S02]  /*f4d0*/  LEA R13, R3, R25, 0x1 ;  /* 0x00000019030d7211 */ /* 0x000fe400078e08ff */
[----:B------:R-:W-:Y:S02]  /*f4e0*/  LEA.HI.X.SX32 R109, R17, R0, 0x1, P6 ;  /* 0x00000000116d7211 */ /* 0x000fe400030f0eff */
[-C--:B------:R-:W-:Y:S01]  /*f4f0*/  LEA R104, P5, R9, R2.reuse, 0x1 ;  /* 0x0000000209687211 */ /* 0x080fe200078a08ff */
[----:B------:R-:W-:Y:S01]  /*f500*/  IMAD R17, R3, 0x2, R13 ;  /* 0x0000000203117824 */ /* 0x000fe200078e020d */
[----:B------:R-:W-:-:S02]  /*f510*/  LEA R100, P6, R25, R2, 0x1 ;  /* 0x0000000219647211 */ /* 0x000fc400078c08ff */
[----:B------:R-:W-:Y:S02]  /*f520*/  IADD3 R132, R234, -0x3f3504f3, RZ ;  /* 0xc0cafb0dea847810 */ /* 0x000fe40007ffe0ff */
[----:B------:R-:W-:Y:S02]  /*f530*/  LEA R21, R3, R17, 0x1 ;  /* 0x0000001103157211 */ /* 0x000fe400078e08ff */
[-C--:B------:R-:W-:Y:S02]  /*f540*/  LEA.HI.X.SX32 R105, R9, R0.reuse, 0x1, P5 ;  /* 0x0000000009697211 */ /* 0x080fe400028f0eff */
[----:B------:R-:W-:Y:S01]  /*f550*/  LEA.HI.X.SX32 R101, R25, R0, 0x1, P6 ;  /* 0x0000000019657211 */ /* 0x000fe200030f0eff */
[----:B------:R-:W-:Y:S01]  /*f560*/  IMAD R25, R3, 0x2, R21 ;  /* 0x0000000203197824 */ /* 0x000fe200078e0215 */
[----:B------:R-:W-:Y:S02]  /*f570*/  LEA R96, P5, R13, R2, 0x1 ;  /* 0x000000020d607211 */ /* 0x000fe400078a08ff */
[----:B------:R-:W-:-:S02]  /*f580*/  LOP3.LUT R132, R132, 0xff800000, RZ, 0xc0, !PT ;  /* 0xff80000084847812 */ /* 0x000fc400078ec0ff */
[----:B------:R-:W-:Y:S02]  /*f590*/  LEA R92, P6, R17, R2, 0x1 ;  /* 0x00000002115c7211 */ /* 0x000fe400078c08ff */
[----:B------:R-:W-:Y:S02]  /*f5a0*/  LEA.HI.X.SX32 R97, R13, R0, 0x1, P5 ;  /* 0x000000000d617211 */ /* 0x000fe400028f0eff */
[----:B------:R-:W-:Y:S02]  /*f5b0*/  LEA R13, R3, R25, 0x1 ;  /* 0x00000019030d7211 */ /* 0x000fe400078e08ff */
[----:B------:R-:W-:Y:S02]  /*f5c0*/  IADD3 R9, R234, -R132, RZ ;  /* 0x80000084ea097210 */ /* 0x000fe40007ffe0ff */
[----:B------:R-:W-:Y:S01]  /*f5d0*/  LEA.HI.X.SX32 R93, R17, R0, 0x1, P6 ;  /* 0x00000000115d7211 */ /* 0x000fe200030f0eff */
[----:B------:R-:W1:Y:S01]  /*f5e0*/  I2F R132, R132 ;  /* 0x0000008400847306 */ /* 0x000e620000201400 */
[----:B------:R-:W-:Y:S01]  /*f5f0*/  LEA R88, P5, R21, R2, 0x1 ;  /* 0x0000000215587211 */ /* 0x000fe200078a08ff */
[----:B------:R-:W-:Y:S01]  /*f600*/  FADD R9, R9, -1 ;  /* 0xbf80000009097421 */ /* 0x000fe20000000000 */
[----:B------:R-:W-:-:S02]  /*f610*/  LEA R17, R3, R13, 0x1 ;  /* 0x0000000d03117211 */ /* 0x000fc400078e08ff */
[----:B------:R-:W-:Y:S01]  /*f620*/  LEA.HI.X.SX32 R89, R21, R0, 0x1, P5 ;  /* 0x0000000015597211 */ /* 0x000fe200028f0eff */
[----:B------:R-:W-:Y:S01]  /*f630*/  FFMA.FTZ R8, R9, R8, -0.16845393180847167969 ;  /* 0xbe2c7f3009087423 */ /* 0x000fe20000010008 */
[-C--:B------:R-:W-:Y:S01]  /*f640*/  LEA R84, P6, R25, R2.reuse, 0x1 ;  /* 0x0000000219547211 */ /* 0x080fe200078c08ff */
[----:B------:R-:W-:Y:S01]  /*f650*/  IMAD R21, R3, 0x2, R17 ;  /* 0x0000000203157824 */ /* 0x000fe200078e0211 */
[----:B------:R-:W-:Y:S01]  /*f660*/  LEA R80, P5, R13, R2, 0x1 ;  /* 0x000000020d507211 */ /* 0x000fe200078a08ff */
[----:B------:R-:W-:Y:S01]  /*f670*/  FFMA.FTZ R8, R9, R8, 0.1716887056827545166 ;  /* 0x3e2fcf2a09087423 */ /* 0x000fe20000010008 */
[----:B------:R-:W-:Y:S02]  /*f680*/  LEA.HI.X.SX32 R85, R25, R0, 0x1, P6 ;  /* 0x0000000019557211 */ /* 0x000fe400030f0eff */
[----:B------:R-:W-:Y:S01]  /*f690*/  LEA R25, R3, R21, 0x1 ;  /* 0x0000001503197211 */ /* 0x000fe200078e08ff */
[----:B------:R-:W-:Y:S01]  /*f6a0*/  FFMA.FTZ R8, R9, R8, -0.17900948226451873779 ;  /* 0xbe374e4309087423 */ /* 0x000fe20000010008 */
[----:B------:R-:W-:-:S02]  /*f6b0*/  LEA.HI.X.SX32 R81, R13, R0, 0x1, P5 ;  /* 0x000000000d517211 */ /* 0x000fc400028f0eff */
[----:B------:R-:W-:Y:S01]  /*f6c0*/  LEA R76, P6, R17, R2, 0x1 ;  /* 0x00000002114c7211 */ /* 0x000fe200078c08ff */
[----:B------:R-:W-:Y:S01]  /*f6d0*/  FFMA.FTZ R8, R9, R8, 0.20512372255325317383 ;  /* 0x3e520bf409087423 */ /* 0x000fe20000010008 */
[----:B------:R-:W-:Y:S02]  /*f6e0*/  LEA R13, R3, R25, 0x1 ;  /* 0x00000019030d7211 */ /* 0x000fe400078e08ff */
[----:B------:R-:W-:Y:S01]  /*f6f0*/  LEA.HI.X.SX32 R77, R17, R0, 0x1, P6 ;  /* 0x00000000114d7211 */ /* 0x000fe200030f0eff */
[----:B------:R-:W-:Y:S01]  /*f700*/  FFMA.FTZ R8, R9, R8, -0.24046532809734344482 ;  /* 0xbe763c8b09087423 */ /* 0x000fe20000010008 */
[-C--:B------:R-:W-:Y:S01]  /*f710*/  LEA R72, P5, R21, R2.reuse, 0x1 ;  /* 0x0000000215487211 */ /* 0x080fe200078a08ff */
[----:B------:R-:W-:Y:S01]  /*f720*/  IMAD R17, R3, 0x2, R13 ;  /* 0x0000000203117824 */ /* 0x000fe200078e020d */
[----:B------:R-:W-:Y:S01]  /*f730*/  LEA R68, P6, R25, R2, 0x1 ;  /* 0x0000000219447211 */ /* 0x000fe200078c08ff */
[----:B------:R-:W-:Y:S01]  /*f740*/  FFMA.FTZ R8, R9, R8, 0.28857114911079406738 ;  /* 0x3e93bf9909087423 */ /* 0x000fe20000010008 */
[----:B------:R-:W-:-:S02]  /*f750*/  LEA.HI.X.SX32 R73, R21, R0, 0x1, P5 ;  /* 0x0000000015497211 */ /* 0x000fc400028f0eff */
[----:B------:R-:W-:Y:S01]  /*f760*/  LEA R21, R3, R17, 0x1 ;  /* 0x0000001103157211 */ /* 0x000fe200078e08ff */
[----:B------:R-:W-:Y:S01]  /*f770*/  FFMA.FTZ R8, R9, R8, -0.36067417263984680176 ;  /* 0xbeb8aa4909087423 */ /* 0x000fe20000010008 */
[----:B------:R-:W-:Y:S02]  /*f780*/  LEA.HI.X.SX32 R69, R25, R0, 0x1, P6 ;  /* 0x0000000019457211 */ /* 0x000fe400030f0eff */
[----:B------:R-:W-:Y:S01]  /*f790*/  LEA R64, P5, R13, R2, 0x1 ;  /* 0x000000020d407211 */ /* 0x000fe200078a08ff */
[----:B------:R-:W-:Y:S01]  /*f7a0*/  FFMA.FTZ R8, R9, R8, 0.48089820146560668945 ;  /* 0x3ef6384a09087423 */ /* 0x000fe20000010008 */
[----:B------:R-:W-:Y:S02]  /*f7b0*/  LEA R25, R3, R21, 0x1 ;  /* 0x0000001503197211 */ /* 0x000fe400078e08ff */
[----:B------:R-:W-:Y:S01]  /*f7c0*/  LEA.HI.X.SX32 R65, R13, R0, 0x1, P5 ;  /* 0x000000000d417211 */ /* 0x000fe200028f0eff */
[----:B------:R-:W-:Y:S01]  /*f7d0*/  FFMA.FTZ R8, R9, R8, -0.72134751081466674805 ;  /* 0xbf38aa3b09087423 */ /* 0x000fe20000010008 */
[-C--:B------:R-:W-:Y:S01]  /*f7e0*/  LEA R60, P6, R17, R2.reuse, 0x1 ;  /* 0x00000002113c7211 */ /* 0x080fe200078c08ff */
[----:B------:R-:W-:Y:S01]  /*f7f0*/  IMAD R13, R3, 0x2, R25 ;  /* 0x00000002030d7824 */ /* 0x000fe200078e0219 */
[----:B------:R-:W-:Y:S01]  /*f800*/  LEA R56, P5, R21, R2, 0x1 ;  /* 0x0000000215387211 */ /* 0x000fe200078a08ff */
[----:B------:R-:W-:Y:S01]  /*f810*/  FMUL R8, R9, R8 ;  /* 0x0000000809087220 */ /* 0x000fe20000400000 */
[----:B------:R-:W-:-:S02]  /*f820*/  LEA.HI.X.SX32 R61, R17, R0, 0x1, P6 ;  /* 0x00000000113d7211 */ /* 0x000fc400030f0eff */
[----:B------:R-:W-:Y:S01]  /*f830*/  LEA R17, R3, R13, 0x1 ;  /* 0x0000000d03117211 */ /* 0x000fe200078e08ff */
[----:B------:R-:W-:Y:S01]  /*f840*/  FMUL R8, R9, R8 ;  /* 0x0000000809087220 */ /* 0x000fe20000400000 */
[----:B------:R-:W-:Y:S02]  /*f850*/  PRMT R212, R212, 0x7632, R212 ;  /* 0x00007632d4d47816 */ /* 0x000fe400000000d4 */
[----:B------:R-:W-:Y:S01]  /*f860*/  LEA.HI.X.SX32 R57, R21, R0, 0x1, P5 ;  /* 0x0000000015397211 */ /* 0x000fe200028f0eff */
[----:B------:R-:W-:Y:S01]  /*f870*/  FFMA.FTZ R130, R9, 1.4426950216293334961, R8 ;  /* 0x3fb8aa3b09827823 */ /* 0x000fe20000010008 */
[----:B------:R-:W-:Y:S01]  /*f880*/  PRMT R208, R208, 0x7632, R208 ;  /* 0x00007632d0d07816 */ /* 0x000fe200000000d0 */
[----:B------:R-:W-:Y:S01]  /*f890*/  STG.E.U16 [R190.64], R212 ;  /* 0x000000d4be007986 */ /* 0x000fe2000c101504 */
[----:B------:R-:W-:Y:S02]  /*f8a0*/  LEA R52, P6, R25, R2, 0x1 ;  /* 0x0000000219347211 */ /* 0x000fe400078c08ff */
[----:B------:R-:W-:Y:S01]  /*f8b0*/  LEA R21, R3, R17, 0x1 ;  /* 0x0000001103157211 */ /* 0x000fe200078e08ff */
[----:B------:R-:W-:Y:S01]  /*f8c0*/  STG.E.U16 [R182.64], R208 ;  /* 0x000000d0b6007986 */ /* 0x000fe2000c101504 */
[----:B------:R-:W-:-:S02]  /*f8d0*/  PRMT R204, R204, 0x7632, R204 ;  /* 0x00007632cccc7816 */ /* 0x000fc400000000cc */
[----:B------:R-:W-:Y:S02]  /*f8e0*/  PRMT R188, R188, 0x7632, R188 ;  /* 0x00007632bcbc7816 */ /* 0x000fe400000000bc */
[----:B------:R-:W-:Y:S01]  /*f8f0*/  PRMT R180, R180, 0x7632, R180 ;  /* 0x00007632b4b47816 */ /* 0x000fe200000000b4 */
[----:B------:R-:W-:Y:S01]  /*f900*/  STG.E.U16 [R178.64], R204 ;  /* 0x000000ccb2007986 */ /* 0x000fe2000c101504 */
[----:B------:R-:W-:Y:S02]  /*f910*/  PRMT R174, R174, 0x7632, R174 ;  /* 0x00007632aeae7816 */ /* 0x000fe400000000ae */
[----:B------:R-:W-:Y:S01]  /*f920*/  LEA.HI.X.SX32 R53, R25, R0, 0x1, P6 ;  /* 0x0000000019357211 */ /* 0x000fe200030f0eff */
[----:B------:R-:W-:Y:S01]  /*f930*/  IMAD R25, R3, 0x2, R21 ;  /* 0x0000000203197824 */ /* 0x000fe200078e0215 */
[----:B------:R-:W-:Y:S01]  /*f940*/  STG.E.U16 [R170.64], R188 ;  /* 0x000000bcaa007986 */ /* 0x000fe2000c101504 */
[-C--:B------:R-:W-:Y:S02]  /*f950*/  LEA R48, P5, R13, R2.reuse, 0x1 ;  /* 0x000000020d307211 */ /* 0x080fe400078a08ff */
[----:B------:R-:W-:Y:S01]  /*f960*/  LEA R44, P6, R17, R2, 0x1 ;  /* 0x00000002112c7211 */ /* 0x000fe200078c08ff */
[----:B------:R-:W-:Y:S01]  /*f970*/  STG.E.U16 [R176.64], R180 ;  /* 0x000000b4b0007986 */ /* 0x000fe2000c101504 */
[----:B------:R-:W-:-:S02]  /*f980*/  LEA R9, R3, R25, 0x1 ;  /* 0x0000001903097211 */ /* 0x000fc400078e08ff */
[-C--:B------:R-:W-:Y:S01]  /*f990*/  LEA.HI.X.SX32 R49, R13, R0.reuse, 0x1, P5 ;  /* 0x000000000d317211 */ /* 0x080fe200028f0eff */
[----:B------:R-:W-:Y:S01]  /*f9a0*/  STG.E.U16 [R172.64], R174 ;  /* 0x000000aeac007986 */ /* 0x000fe2000c101504 */
[----:B------:R-:W-:Y:S02]  /*f9b0*/  LEA R13, R3, R9, 0x1 ;  /* 0x00000009030d7211 */ /* 0x000fe400078e08ff */
[----:B------:R-:W-:Y:S01]  /*f9c0*/  LEA.HI.X.SX32 R45, R17, R0, 0x1, P6 ;  /* 0x00000000112d7211 */ /* 0x000fe200030f0eff */
[----:B------:R2:W-:Y:S01]  /*f9d0*/  STG.E.U16 [R126.64], R169 ;  /* 0x000000a97e007986 */ /* 0x0005e2000c101504 */
[-C--:B------:R-:W-:Y:S01]  /*f9e0*/  LEA R36, P6, R25, R2.reuse, 0x1 ;  /* 0x0000000219247211 */ /* 0x080fe200078c08ff */
[----:B------:R-:W-:Y:S01]  /*f9f0*/  IMAD R17, R3, 0x2, R13 ;  /* 0x0000000203117824 */ /* 0x000fe200078e020d */
[----:B------:R-:W-:Y:S01]  /*fa00*/  LEA R40, P5, R21, R2, 0x1 ;  /* 0x0000000215287211 */ /* 0x000fe200078a08ff */
[----:B------:R3:W-:Y:S01]  /*fa10*/  STG.E.U16 [R122.64], R167 ;  /* 0x000000a77a007986 */ /* 0x0007e2000c101504 */
[----:B------:R-:W-:-:S02]  /*fa20*/  LEA.HI.X.SX32 R37, R25, R0, 0x1, P6 ;  /* 0x0000000019257211 */ /* 0x000fc400030f0eff */
[----:B------:R-:W-:Y:S01]  /*fa30*/  LEA.HI.X.SX32 R41, R21, R0, 0x1, P5 ;  /* 0x0000000015297211 */ /* 0x000fe200028f0eff */
[----:B------:R4:W-:Y:S01]  /*fa40*/  STG.E.U16 [R118.64], R165 ;  /* 0x000000a576007986 */ /* 0x0009e2000c101504 */
[----:B------:R-:W-:Y:S02]  /*fa50*/  LEA R28, P6, R13, R2, 0x1 ;  /* 0x000000020d1c7211 */ /* 0x000fe400078c08ff */
[----:B------:R-:W-:Y:S01]  /*fa60*/  LEA R21, R3, R17, 0x1 ;  /* 0x0000001103157211 */ /* 0x000fe200078e08ff */
[----:B------:R5:W-:Y:S01]  /*fa70*/  STG.E.U16 [R114.64], R163 ;  /* 0x000000a372007986 */ /* 0x000be2000c101504 */
[----:B------:R-:W-:Y:S02]  /*fa80*/  LEA.HI.X.SX32 R29, R13, R0, 0x1, P6 ;  /* 0x000000000d1d7211 */ /* 0x000fe400030f0eff */
[----:B------:R-:W-:Y:S01]  /*fa90*/  LEA R32, P5, R9, R2, 0x1 ;  /* 0x0000000209207211 */ /* 0x000fe200078a08ff */
[----:B------:R0:W-:Y:S01]  /*faa0*/  STG.E.U16 [R110.64], R161 ;  /* 0x000000a16e007986 */ /* 0x0001e2000c101504 */
[----:B------:R-:W-:-:S02]  /*fab0*/  LEA R13, R3, R21, 0x1 ;  /* 0x00000015030d7211 */ /* 0x000fc400078e08ff */
[----:B------:R-:W-:Y:S01]  /*fac0*/  LEA.HI.X.SX32 R33, R9, R0, 0x1, P5 ;  /* 0x0000000009217211 */ /* 0x000fe200028f0eff */
[----:B------:R0:W-:Y:S01]  /*fad0*/  STG.E.U16 [R106.64], R159 ;  /* 0x0000009f6a007986 */ /* 0x0001e2000c101504 */
[-C--:B------:R-:W-:Y:S01]  /*fae0*/  LEA R24, P5, R17, R2.reuse, 0x1 ;  /* 0x0000000211187211 */ /* 0x080fe200078a08ff */
[----:B------:R-:W-:Y:S01]  /*faf0*/  IMAD R8, R3, 0x2, R13 ;  /* 0x0000000203087824 */ /* 0x000fe200078e020d */
[----:B------:R-:W-:Y:S01]  /*fb00*/  LEA R20, P6, R21, R2, 0x1 ;  /* 0x0000000215147211 */ /* 0x000fe200078c08ff */
[----:B------:R0:W-:Y:S01]  /*fb10*/  STG.E.U16 [R102.64], R157 ;  /* 0x0000009d66007986 */ /* 0x0001e2000c101504 */
[----:B------:R-:W-:Y:S02]  /*fb20*/  PRMT R144, R169, 0x7632, R144 ;  /* 0x00007632a9907816 */ /* 0x000fe40000000090 */
[----:B------:R-:W-:Y:S01]  /*fb30*/  LEA.HI.X.SX32 R25, R17, R0, 0x1, P5 ;  /* 0x0000000011197211 */ /* 0x000fe200028f0eff */
[----:B------:R0:W-:Y:S01]  /*fb40*/  STG.E.U16 [R98.64], R155 ;  /* 0x0000009b62007986 */ /* 0x0001e2000c101504 */
[----:B--2---:R-:W-:-:S02]  /*fb50*/  PRMT R127, R167, 0x7632, R127 ;  /* 0x00007632a77f7816 */ /* 0x004fc4000000007f */
[----:B------:R-:W-:Y:S01]  /*fb60*/  LEA.HI.X.SX32 R21, R21, R0, 0x1, P6 ;  /* 0x0000000015157211 */ /* 0x000fe200030f0eff */
[----:B------:R2:W-:Y:S01]  /*fb70*/  STG.E.U16 [R94.64], R153 ;  /* 0x000000995e007986 */ /* 0x0005e2000c101504 */
[----:B------:R-:W-:Y:S02]  /*fb80*/  LEA R9, R3, R8, 0x1 ;  /* 0x0000000803097211 */ /* 0x000fe400078e08ff */
[-C--:B------:R-:W-:Y:S01]  /*fb90*/  LEA R16, P5, R13, R2.reuse, 0x1 ;  /* 0x000000020d107211 */ /* 0x080fe200078a08ff */
[----:B------:R1:W-:Y:S01]  /*fba0*/  STG.E.U16 [R90.64], R151 ;  /* 0x000000975a007986 */ /* 0x0003e2000c101504 */
[----:B---3--:R-:W-:Y:S02]  /*fbb0*/  PRMT R123, R165, 0x7632, R123 ;  /* 0x00007632a57b7816 */ /* 0x008fe4000000007b */
[----:B------:R-:W-:Y:S01]  /*fbc0*/  LEA R12, P6, R8, R2, 0x1 ;  /* 0x00000002080c7211 */ /* 0x000fe200078c08ff */
[----:B------:R3:W-:Y:S01]  /*fbd0*/  STG.E.U16 [R86.64], R149 ;  /* 0x0000009556007986 */ /* 0x0007e2000c101504 */
[----:B----4-:R-:W-:-:S02]  /*fbe0*/  PRMT R119, R163, 0x7632, R119 ;  /* 0x00007632a3777816 */ /* 0x010fc40000000077 */
[----:B-----5:R-:W-:Y:S01]  /*fbf0*/  PRMT R115, R161, 0x7632, R115 ;  /* 0x00007632a1737816 */ /* 0x020fe20000000073 */
[----:B------:R4:W-:Y:S01]  /*fc00*/  STG.E.U16 [R82.64], R147 ;  /* 0x0000009352007986 */ /* 0x0009e2000c101504 */
[----:B0-----:R-:W-:Y:S02]  /*fc10*/  PRMT R111, R159, 0x7632, R111 ;  /* 0x000076329f6f7816 */ /* 0x001fe4000000006f */
[----:B------:R-:W-:Y:S01]  /*fc20*/  LEA R3, R3, R9, 0x1 ;  /* 0x0000000903037211 */ /* 0x000fe200078e08ff */
[----:B------:R0:W-:Y:S01]  /*fc30*/  STG.E.U16 [R78.64], R145 ;  /* 0x000000914e007986 */ /* 0x0001e2000c101504 */
[-C--:B------:R-:W-:Y:S02]  /*fc40*/  LEA.HI.X.SX32 R17, R13, R0.reuse, 0x1, P5 ;  /* 0x000000000d117211 */ /* 0x080fe400028f0eff */
[----:B------:R-:W-:Y:S01]  /*fc50*/  PRMT R107, R157, 0x7632, R107 ;  /* 0x000076329d6b7816 */ /* 0x000fe2000000006b */
[----:B------:R5:W-:Y:S01]  /*fc60*/  STG.E.U16 [R74.64], R143 ;  /* 0x0000008f4a007986 */ /* 0x000be2000c101504 */
[----:B------:R-:W-:-:S02]  /*fc70*/  LEA.HI.X.SX32 R13, R8, R0, 0x1, P6 ;  /* 0x00000000080d7211 */ /* 0x000fc400030f0eff */
[----:B------:R-:W-:Y:S01]  /*fc80*/  PRMT R103, R155, 0x7632, R103 ;  /* 0x000076329b677816 */ /* 0x000fe20000000067 */
[----:B------:R0:W-:Y:S01]  /*fc90*/  STG.E.U16 [R70.64], R141 ;  /* 0x0000008d46007986 */ /* 0x0001e2000c101504 */
[-C--:B------:R-:W-:Y:S02]  /*fca0*/  LEA R8, P5, R9, R2.reuse, 0x1 ;  /* 0x0000000209087211 */ /* 0x080fe400078a08ff */
[----:B------:R-:W-:Y:S01]  /*fcb0*/  PRMT R99, R153, 0x7632, R99 ;  /* 0x0000763299637816 */ /* 0x000fe20000000063 */
[----:B------:R0:W-:Y:S01]  /*fcc0*/  STG.E.U16 [R66.64], R139 ;  /* 0x0000008b42007986 */ /* 0x0001e2000c101504 */
[----:B--2---:R-:W-:Y:S02]  /*fcd0*/  PRMT R95, R151, 0x7632, R95 ;  /* 0x00007632975f7816 */ /* 0x004fe4000000005f */
[----:B------:R-:W-:Y:S01]  /*fce0*/  LEA R2, P6, R3, R2, 0x1 ;  /* 0x0000000203027211 */ /* 0x000fe200078c08ff */
[----:B------:R2:W-:Y:S01]  /*fcf0*/  STG.E.U16 [R62.64], R137 ;  /* 0x000000893e007986 */ /* 0x0005e2000c101504 */
[----:B-1----:R-:W-:-:S02]  /*fd00*/  PRMT R91, R149, 0x7632, R91 ;  /* 0x00007632955b7816 */ /* 0x002fc4000000005b */
[----:B---3--:R-:W-:Y:S01]  /*fd10*/  PRMT R87, R147, 0x7632, R87 ;  /* 0x0000763293577816 */ /* 0x008fe20000000057 */
[----:B------:R1:W-:Y:S01]  /*fd20*/  STG.E.U16 [R58.64], R135 ;  /* 0x000000873a007986 */ /* 0x0003e2000c101504 */
[-C--:B------:R-:W-:Y:S02]  /*fd30*/  LEA.HI.X.SX32 R9, R9, R0.reuse, 0x1, P5 ;  /* 0x0000000009097211 */ /* 0x080fe400028f0eff */
[----:B----4-:R-:W-:Y:S01]  /*fd40*/  PRMT R83, R145, 0x7632, R83 ;  /* 0x0000763291537816 */ /* 0x010fe20000000053 */
[----:B------:R3:W-:Y:S01]  /*fd50*/  STG.E.U16 [R54.64], R133 ;  /* 0x0000008536007986 */ /* 0x0007e2000c101504 */
[----:B------:R-:W-:Y:S02]  /*fd60*/  ISETP.GE.U32.AND P5, PT, R250, 0x7f800000, PT ;  /* 0x7f800000fa00780c */ /* 0x000fe40003fa6070 */
[----:B0-----:R-:W-:Y:S01]  /*fd70*/  PRMT R79, R143, 0x7632, R79 ;  /* 0x000076328f4f7816 */ /* 0x001fe2000000004f */
[----:B------:R0:W-:Y:S01]  /*fd80*/  STG.E.U16 [R50.64], R131 ;  /* 0x0000008332007986 */ /* 0x0001e2000c101504 */
[----:B------:R-:W-:Y:S01]  /*fd90*/  LEA.HI.X.SX32 R3, R3, R0, 0x1, P6 ;  /* 0x0000000003037211 */ /* 0x000fe200030f0eff */
[----:B------:R-:W-:Y:S01]  /*fda0*/  IMAD.SHL.U32 R0, R168, 0x10, RZ ;  /* 0x00000010a8007824 */ /* 0x000fe200078e00ff */
[----:B-----5:R-:W-:Y:S01]  /*fdb0*/  PRMT R75, R141, 0x7632, R75 ;  /* 0x000076328d4b7816 */ /* 0x020fe2000000004b */
[----:B------:R4:W-:Y:S01]  /*fdc0*/  STG.E.U16 [R46.64], R233 ;  /* 0x000000e92e007986 */ /* 0x0009e2000c101504 */
[----:B------:R-:W-:-:S02]  /*fdd0*/  SHF.R.U32.HI R134, RZ, 0x1, R168 ;  /* 0x00000001ff867819 */ /* 0x000fc400000116a8 */
[----:B------:R-:W-:Y:S01]  /*fde0*/  PRMT R71, R139, 0x7632, R71 ;  /* 0x000076328b477816 */ /* 0x000fe20000000047 */
[----:B------:R5:W-:Y:S01]  /*fdf0*/  STG.E.U16 [R42.64], R231 ;  /* 0x000000e72a007986 */ /* 0x000be2000c101504 */
[----:B------:R-:W-:Y:S02]  /*fe00*/  SHF.L.U32 R168, R168, 0x2, RZ ;  /* 0x00000002a8a87819 */ /* 0x000fe400000006ff */
[----:B------:R-:W-:Y:S01]  /*fe10*/  PRMT R67, R137, 0x7632, R67 ;  /* 0x0000763289437816 */ /* 0x000fe20000000043 */
[----:B------:R0:W-:Y:S01]  /*fe20*/  STG.E.U16 [R38.64], R229 ;  /* 0x000000e526007986 */ /* 0x0001e2000c101504 */
[----:B--2---:R-:W-:Y:S02]  /*fe30*/  PRMT R63, R135, 0x7632, R63 ;  /* 0x00007632873f7816 */ /* 0x004fe4000000003f */
[----:B------:R-:W-:Y:S01]  /*fe40*/  ISETP.GE.U32.AND P6, PT, R234, 0x7f800000, PT ;  /* 0x7f800000ea00780c */ /* 0x000fe20003fc6070 */
[----:B------:R2:W-:Y:S01]  /*fe50*/  STG.E.U16 [R34.64], R225 ;  /* 0x000000e122007986 */ /* 0x0005e2000c101504 */
[----:B-1----:R-:W-:-:S02]  /*fe60*/  PRMT R59, R133, 0x7632, R59 ;  /* 0x00007632853b7816 */ /* 0x002fc4000000003b */
[----:B------:R-:W-:Y:S01]  /*fe70*/  LOP3.LUT R136, R134, 0xc, RZ, 0xc0, !PT ;  /* 0x0000000c86887812 */ /* 0x000fe200078ec0ff */
[----:B------:R1:W-:Y:S01]  /*fe80*/  STG.E.U16 [R30.64], R221 ;  /* 0x000000dd1e007986 */ /* 0x0003e2000c101504 */
[----:B---3--:R-:W-:Y:S02]  /*fe90*/  PRMT R55, R131, 0x7632, R55 ;  /* 0x0000763283377816 */ /* 0x008fe40000000037 */
[----:B------:R-:W-:Y:S01]  /*fea0*/  LOP3.LUT R0, R0, 0x70, RZ, 0xc0, !PT ;  /* 0x0000007000007812 */ /* 0x000fe200078ec0ff */
[----:B------:R3:W-:Y:S01]  /*feb0*/  STG.E.U16 [R26.64], R217 ;  /* 0x000000d91a007986 */ /* 0x0007e2000c101504 */
[----:B------:R-:W-:Y:S02]  /*fec0*/  LOP3.LUT R134, R168, 0x180, RZ, 0xc0, !PT ;  /* 0x00000180a8867812 */ /* 0x000fe400078ec0ff */
[----:B0-----:R-:W-:Y:S01]  /*fed0*/  PRMT R51, R233, 0x7632, R51 ;  /* 0x00007632e9337816 */ /* 0x001fe20000000033 */
[----:B------:R0:W-:Y:S01]  /*fee0*/  STG.E.U16 [R22.64], R213 ;  /* 0x000000d516007986 */ /* 0x0001e2000c101504 */
[----:B----4-:R-:W-:-:S02]  /*fef0*/  PRMT R47, R231, 0x7632, R47 ;  /* 0x00007632e72f7816 */ /* 0x010fc4000000002f */
[----:B-----5:R-:W-:Y:S01]  /*ff00*/  PRMT R43, R229, 0x7632, R43 ;  /* 0x00007632e52b7816 */ /* 0x020fe2000000002b */
[----:B------:R4:W-:Y:S01]  /*ff10*/  STG.E.U16 [R18.64], R209 ;  /* 0x000000d112007986 */ /* 0x0009e2000c101504 */
[----:B------:R-:W-:Y:S02]  /*ff20*/  PRMT R39, R225, 0x7632, R39 ;  /* 0x00007632e1277816 */ /* 0x000fe40000000027 */
[----:B------:R-:W-:Y:S01]  /*ff30*/  IADD3 R0, R136, R0, R134 ;  /* 0x0000000088007210 */ /* 0x000fe20007ffe086 */
[----:B------:R5:W-:Y:S01]  /*ff40*/  STG.E.U16 [R14.64], R205 ;  /* 0x000000cd0e007986 */ /* 0x000be2000c101504 */
[----:B--2---:R-:W-:Y:S01]  /*ff50*/  PRMT R35, R221, 0x7632, R35 ;  /* 0x00007632dd237816 */ /* 0x004fe20000000023 */
[----:B------:R-:W-:Y:S01]  /*ff60*/  FADD R134, R150, R148 ;  /* 0x0000009496867221 */ /* 0x000fe20000000000 */
[----:B------:R-:W-:Y:S01]  /*ff70*/  FSEL R136, RZ, -23, P1 ;  /* 0xc1b80000ff887808 */ /* 0x000fe20000800000 */
[----:B------:R2:W-:Y:S01]  /*ff80*/  STG.E.U16 [R10.64], R189 ;  /* 0x000000bd0a007986 */ /* 0x0005e2000c101504 */
[----:B-1----:R-:W-:-:S02]  /*ff90*/  PRMT R31, R217, 0x7632, R31 ;  /* 0x00007632d91f7816 */ /* 0x002fc4000000001f */
[----:B------:R-:W-:Y:S01]  /*ffa0*/  @P5 MOV R138, 0x7f800000 ;  /* 0x7f800000008a5802 */ /* 0x000fe20000000f00 */
[----:B------:R1:W-:Y:S01]  /*ffb0*/  STG.E.U16 [R6.64], R181 ;  /* 0x000000b506007986 */ /* 0x0003e2000c101504 */
[----:B---3--:R-:W-:Y:S01]  /*ffc0*/  PRMT R27, R213, 0x7632, R27 ;  /* 0x00007632d51b7816 */ /* 0x008fe2000000001b */
[----:B------:R-:W-:Y:S01]  /*ffd0*/  FFMA.FTZ R136, R132, 1.1920928955078125e-07, R136 ;  /* 0x3400000084887823 */ /* 0x000fe20000010088 */
[----:B0-----:R-:W-:Y:S01]  /*ffe0*/  PRMT R23, R209, 0x7632, R23 ;  /* 0x00007632d1177816 */ /* 0x001fe20000000017 */
[----:B------:R0:W-:Y:S01]  /*fff0*/  STG.E.U16 [R4.64], R175 ;  /* 0x000000af04007986 */ /* 0x0001e2000c101504 */
[----:B----4-:R-:W-:Y:S01]  /*10000*/  PRMT R19, R205, 0x7632, R19 ;  /* 0x00007632cd137816 */ /* 0x010fe20000000013 */
[----:B------:R-:W-:Y:S01]  /*10010*/  @P5 FFMA.FTZ R134, R250, R138, +INF ;  /* 0x7f800000fa865423 */ /* 0x000fe2000001008a */
[----:B-----5:R-:W-:Y:S01]  /*10020*/  PRMT R15, R189, 0x7632, R15 ;  /* 0x00007632bd0f7816 */ /* 0x020fe2000000000f */
[----:B------:R-:W-:Y:S01]  /*10030*/  STG.E.U16 [R128.64], R144 ;  /* 0x0000009080007986 */ /* 0x000fe2000c101504 */
[----:B------:R-:W-:Y:S01]  /*10040*/  FSETP.NEU.AND P1, PT, R237, RZ, PT ;  /* 0x000000ffed00720b */ /* 0x000fe20003f2d000 */
[----:B------:R-:W-:Y:S01]  /*10050*/  @P6 IMAD.MOV.U32 R237, RZ, RZ, 0x7f800000 ;  /* 0x7f800000ffed6424 */ /* 0x000fe200078e00ff */
[----:B--2---:R-:W-:Y:S01]  /*10060*/  PRMT R11, R181, 0x7632, R11 ;  /* 0x00007632b50b7816 */ /* 0x004fe2000000000b */
[----:B------:R-:W-:Y:S01]  /*10070*/  STG.E.U16 [R124.64], R127 ;  /* 0x0000007f7c007986 */ /* 0x000fe2000c101504 */
[----:B-1----:R-:W-:Y:S01]  /*10080*/  PRMT R7, R175, 0x7632, R7 ;  /* 0x00007632af077816 */ /* 0x002fe20000000007 */
[----:B------:R-:W-:Y:S01]  /*10090*/  FADD R130, R136, R130 ;  /* 0x0000008288827221 */ /* 0x000fe20000000000 */
[----:B------:R-:W-:Y:S01]  /*100a0*/  FSETP.NEU.AND P5, PT, R238, RZ, PT ;  /* 0x000000ffee00720b */ /* 0x000fe20003fad000 */
[----:B------:R-:W-:Y:S01]  /*100b0*/  STG.E.U16 [R120.64], R123 ;  /* 0x0000007b78007986 */ /* 0x000fe2000c101504 */
[----:B------:R-:W-:Y:S01]  /*100c0*/  FSEL R132, R251, -INF , P4 ;  /* 0xff800000fb847808 */ /* 0x000fe20002000000 */
[----:B------:R-:W-:Y:S01]  /*100d0*/  @P6 FFMA.FTZ R130, R234, R237, +INF ;  /* 0x7f800000ea826423 */ /* 0x000fe200000100ed */
[----:B------:R-:W-:Y:S01]  /*100e0*/  FSETP.NEU.AND P4, PT, R239, RZ, PT ;  /* 0x000000ffef00720b */ /* 0x000fe20003f8d000 */
[----:B------:R-:W-:Y:S01]  /*100f0*/  STG.E.U16 [R116.64], R119 ;  /* 0x0000007774007986 */ /* 0x000fe2000c101504 */
[----:B------:R-:W-:Y:S01]  /*10100*/  FSEL R237, R252, -INF , P1 ;  /* 0xff800000fced7808 */ /* 0x000fe20000800000 */
[----:B------:R-:W-:Y:S01]  /*10110*/  FFMA R10, R248, 0.69314718246459960938, R185 ;  /* 0x3f317218f80a7823 */ /* 0x000fe200000000b9 */
[----:B------:R-:W-:Y:S01]  /*10120*/  FSEL R136, R152, -INF , P5 ;  /* 0xff80000098887808 */ /* 0x000fe20002800000 */
[----:B------:R-:W-:Y:S01]  /*10130*/  STG.E.U16 [R112.64], R115 ;  /* 0x0000007370007986 */ /* 0x000fe2000c101504 */
[----:B------:R-:W-:Y:S01]  /*10140*/  FSETP.NEU.AND P1, PT, R240, RZ, PT ;  /* 0x000000fff000720b */ /* 0x000fe20003f2d000 */
[----:B------:R-:W-:Y:S01]  /*10150*/  FFMA R137, R237, 0.69314718246459960938, R194 ;  /* 0x3f317218ed897823 */ /* 0x000fe200000000c2 */
[----:B------:R-:W-:Y:S01]  /*10160*/  FSETP.NEU.AND P5, PT, R241, RZ, PT ;  /* 0x000000fff100720b */ /* 0x000fe20003fad000 */
[----:B------:R-:W-:Y:S01]  /*10170*/  STG.E.U16 [R108.64], R111 ;  /* 0x0000006f6c007986 */ /* 0x000fe2000c101504 */
[----:B------:R-:W-:Y:S01]  /*10180*/  FSEL R239, R154, -INF , P4 ;  /* 0xff8000009aef7808 */ /* 0x000fe20002000000 */
[----:B------:R-:W-:Y:S01]  /*10190*/  FFMA R136, R136, 0.69314718246459960938, R195 ;  /* 0x3f31721888887823 */ /* 0x000fe200000000c3 */
[----:B------:R-:W-:Y:S01]  /*101a0*/  FSETP.NEU.AND P4, PT, R242, RZ, PT ;  /* 0x000000fff200720b */ /* 0x000fe20003f8d000 */
[----:B------:R-:W-:Y:S01]  /*101b0*/  STG.E.U16 [R104.64], R107 ;  /* 0x0000006b68007986 */ /* 0x000fe2000c101504 */
[----:B------:R-:W-:Y:S01]  /*101c0*/  FSEL R138, R156, -INF , P1 ;  /* 0xff8000009c8a7808 */ /* 0x000fe20000800000 */
[----:B------:R-:W-:Y:S01]  /*101d0*/  FFMA R143, R239, 0.69314718246459960938, R196 ;  /* 0x3f317218ef8f7823 */ /* 0x000fe200000000c4 */
[----:B------:R-:W-:Y:S01]  /*101e0*/  FSEL R241, R158, -INF , P5 ;  /* 0xff8000009ef17808 */ /* 0x000fe20002800000 */
[----:B------:R-:W-:Y:S01]  /*101f0*/  STG.E.U16 [R100.64], R103 ;  /* 0x0000006764007986 */ /* 0x000fe2000c101504 */
[----:B------:R-:W-:-:S02]  /*10200*/  FSETP.NEU.AND P6, PT, R243, RZ, PT ;  /* 0x000000fff300720b */ /* 0x000fc40003fcd000 */
[----:B------:R-:W-:Y:S01]  /*10210*/  FSETP.NEU.AND P1, PT, R244, RZ, PT ;  /* 0x000000fff400720b */ /* 0x000fe20003f2d000 */
[----:B------:R-:W-:Y:S01]  /*10220*/  STG.E.U16 [R96.64], R99 ;  /* 0x0000006360007986 */ /* 0x000fe2000c101504 */
[----:B------:R-:W-:Y:S01]  /*10230*/  FSETP.NEU.AND P5, PT, R249, RZ, PT ;  /* 0x000000fff900720b */ /* 0x000fe20003fad000 */
[----:B------:R-:W-:Y:S01]  /*10240*/  FFMA R141, R241, 0.69314718246459960938, R198 ;  /* 0x3f317218f18d7823 */ /* 0x000fe200000000c6 */
[----:B------:R-:W-:Y:S01]  /*10250*/  FSEL R140, R160, -INF , P4 ;  /* 0xff800000a08c7808 */ /* 0x000fe20002000000 */
[----:B------:R-:W-:Y:S01]  /*10260*/  STG.E.U16 [R92.64], R95 ;  /* 0x0000005f5c007986 */ /* 0x000fe2000c101504 */
[----:B------:R-:W-:Y:S02]  /*10270*/  FSETP.NEU.AND P4, PT, R235, RZ, PT ;  /* 0x000000ffeb00720b */ /* 0x000fe40003f8d000 */
[----:B------:R-:W-:Y:S01]  /*10280*/  FSEL R243, R162, -INF , P6 ;  /* 0xff800000a2f37808 */ /* 0x000fe20003000000 */
        /* <DEDUP_REMOVED lines=9> */
[----:B------:R-:W-:Y:S01]  /*10320*/  FSETP.NEU.AND P5, PT, R234, RZ, PT ;  /* 0x000000ffea00720b */ /* 0x000fe20003fad000 */
[----:B------:R-:W-:Y:S01]  /*10330*/  FFMA R142, R138, 0.69314718246459960938, R197 ;  /* 0x3f3172188a8e7823 */ /* 0x000fe200000000c5 */
[----:B------:R-:W-:Y:S01]  /*10340*/  FSEL R134, R134, -INF , P6 ;  /* 0xff80000086867808 */ /* 0x000fe20003000000 */
[----:B------:R-:W-:Y:S01]  /*10350*/  STG.E.U16 [R76.64], R79 ;  /* 0x0000004f4c007986 */ /* 0x000fe2000c101504 */
[----:B------:R-:W-:Y:S01]  /*10360*/  FSEL R247, R247, -INF , P1 ;  /* 0xff800000f7f77808 */ /* 0x000fe20000800000 */
[----:B------:R-:W-:Y:S01]  /*10370*/  FFMA R138, R132, 0.69314718246459960938, R193 ;  /* 0x3f317218848a7823 */ /* 0x000fe200000000c1 */
[----:B0-----:R-:W-:Y:S01]  /*10380*/  FSEL R5, R130, -INF , P5 ;  /* 0xff80000082057808 */ /* 0x001fe20002800000 */
[----:B------:R-:W-:Y:S02]  /*10390*/  STG.E.U16 [R72.64], R75 ;  /* 0x0000004b48007986 */ /* 0x000fe4000c101504 */
[----:B------:R-:W-:-:S02]  /*103a0*/  FFMA R139, R247, 0.69314718246459960938, R192 ;  /* 0x3f317218f78b7823 */ /* 0x000fc400000000c0 */
[----:B------:R-:W-:Y:S04]  /*103b0*/  STG.E.U16 [R68.64], R71 ;  /* 0x0000004744007986 */ /* 0x000fe8000c101504 */
[----:B------:R-:W-:Y:S04]  /*103c0*/  STG.E.U16 [R64.64], R67 ;  /* 0x0000004340007986 */ /* 0x000fe8000c101504 */
[----:B------:R-:W-:Y:S04]  /*103d0*/  STG.E.U16 [R60.64], R63 ;  /* 0x0000003f3c007986 */ /* 0x000fe8000c101504 */
[----:B------:R-:W-:Y:S04]  /*103e0*/  STG.E.U16 [R56.64], R59 ;  /* 0x0000003b38007986 */ /* 0x000fe8000c101504 */
[----:B------:R-:W-:Y:S04]  /*103f0*/  STG.E.U16 [R52.64], R55 ;  /* 0x0000003734007986 */ /* 0x000fe8000c101504 */
[----:B------:R-:W-:Y:S04]  /*10400*/  STG.E.U16 [R48.64], R51 ;  /* 0x0000003330007986 */ /* 0x000fe8000c101504 */
[----:B------:R0:W-:Y:S04]  /*10410*/  STG.E.U16 [R44.64], R47 ;  /* 0x0000002f2c007986 */ /* 0x0001e8000c101504 */
[----:B------:R-:W-:Y:S04]  /*10420*/  STG.E.U16 [R40.64], R43 ;  /* 0x0000002b28007986 */ /* 0x000fe8000c101504 */
[----:B------:R-:W-:Y:S04]  /*10430*/  STG.E.U16 [R36.64], R39 ;  /* 0x0000002724007986 */ /* 0x000fe8000c101504 */
[----:B------:R-:W-:Y:S01]  /*10440*/  STG.E.U16 [R32.64], R35 ;  /* 0x0000002320007986 */ /* 0x000fe2000c101504 */
[----:B0-----:R-:W-:-:S02]  /*10450*/  FFMA R44, R134, 0.69314718246459960938, R203 ;  /* 0x3f317218862c7823 */ /* 0x001fc400000000cb */
[----:B------:R-:W-:Y:S01]  /*10460*/  FFMA R45, R235, 0.69314718246459960938, R202 ;  /* 0x3f317218eb2d7823 */ /* 0x000fe200000000ca */
[----:B------:R-:W-:Y:S01]  /*10470*/  STG.E.U16 [R28.64], R31 ;  /* 0x0000001f1c007986 */ /* 0x000fe2000c101504 */
[----:B------:R-:W-:-:S03]  /*10480*/  FFMA R47, R243, 0.69314718246459960938, R200 ;  /* 0x3f317218f32f7823 */ /* 0x000fc600000000c8 */
[----:B------:R-:W-:Y:S04]  /*10490*/  STG.E.U16 [R24.64], R27 ;  /* 0x0000001b18007986 */ /* 0x000fe8000c101504 */
[----:B------:R-:W-:Y:S04]  /*104a0*/  STG.E.U16 [R20.64], R23 ;  /* 0x0000001714007986 */ /* 0x000fe8000c101504 */
[----:B------:R-:W-:Y:S04]  /*104b0*/  STG.E.U16 [R16.64], R19 ;  /* 0x0000001310007986 */ /* 0x000fe8000c101504 */
[----:B------:R-:W-:Y:S04]  /*104c0*/  STG.E.U16 [R12.64], R15 ;  /* 0x0000000f0c007986 */ /* 0x000fe8000c101504 */
[----:B------:R0:W-:Y:S04]  /*104d0*/  STG.E.U16 [R8.64], R11 ;  /* 0x0000000b08007986 */ /* 0x0001e8000c101504 */
[----:B------:R1:W-:Y:S01]  /*104e0*/  STG.E.U16 [R2.64], R7 ;  /* 0x0000000702007986 */ /* 0x0003e2000c101504 */
[----:B0-----:R-:W-:Y:S01]  /*104f0*/  FFMA R11, R5, 0.69314718246459960938, R184 ;  /* 0x3f317218050b7823 */ /* 0x001fe200000000b8 */
[----:B-1----:R-:W-:-:S02]  /*10500*/  FSEL R2, R245, -INF , P4 ;  /* 0xff800000f5027808 */ /* 0x002fc40002000000 */
[----:B------:R-:W-:-:S03]  /*10510*/  FSEL R3, R246, -INF , P3 ;  /* 0xff800000f6037808 */ /* 0x000fc60001800000 */
[----:B------:R-:W-:Y:S01]  /*10520*/  FFMA R8, R2, 0.69314718246459960938, R187 ;  /* 0x3f31721802087823 */ /* 0x000fe200000000bb */
[----:B------:R-:W-:Y:S01]  /*10530*/  LOP3.LUT R2, R168, 0x70, RZ, 0xc0, !PT ;  /* 0x00000070a8027812 */ /* 0x000fe200078ec0ff */
[----:B------:R-:W-:Y:S01]  /*10540*/  BAR.SYNC.DEFER_BLOCKING 0x0 ;  /* 0x0000000000007b1d */ /* 0x000fe20000010000 */
[----:B------:R-:W-:-:S05]  /*10550*/  FFMA R9, R3, 0.69314718246459960938, R186 ;  /* 0x3f31721803097823 */ /* 0x000fca00000000ba */
[----:B------:R0:W-:Y:S04]  /*10560*/  STS.128 [R2], R44 ;  /* 0x0000002c02007388 */ /* 0x0001e80000000c00 */
[----:B------:R0:W-:Y:S04]  /*10570*/  STS.128 [R2+0x80], R140 ;  /* 0x0000808c02007388 */ /* 0x0001e80000000c00 */
[----:B------:R0:W-:Y:S04]  /*10580*/  STS.128 [R2+0x100], R136 ;  /* 0x0001008802007388 */ /* 0x0001e80000000c00 */
[----:B------:R0:W-:Y:S04]  /*10590*/  STS.128 [R2+0x180], R8 ;  /* 0x0001800802007388 */ /* 0x0001e80000000c00 */
[----:B------:R-:W-:Y:S06]  /*105a0*/  BAR.SYNC.DEFER_BLOCKING 0x0 ;  /* 0x0000000000007b1d */ /* 0x000fec0000010000 */
[----:B------:R-:W-:Y:S05]  /*105b0*/  @P0 EXIT ;  /* 0x000000000000094d */ /* 0x000fea0003800000 */
[----:B0-----:R-:W2:Y:S04]  /*105c0*/  LDL.LU R168, [R1+0x1f8] ;  /* 0x0001f80001a87983 */ /* 0x001ea80000300800 */
[----:B------:R-:W0:Y:S04]  /*105d0*/  S2R R166, SR_CTAID.Y ;  /* 0x0000000000a67919 */ /* 0x000e280000002600 */
[----:B------:R-:W1:Y:S01]  /*105e0*/  LDS R7, [R0] ;  /* 0x0000000000077984 */ /* 0x000e620000000800 */
[----:B0-----:R-:W-:-:S05]  /*105f0*/  IMAD R2, R166, c[0x0][0x1cc], RZ ;  /* 0x00007300a6027a24 */ /* 0x001fca00078e02ff */
[C---:B------:R-:W-:Y:S01]  /*10600*/  SHF.L.U32 R3, R2.reuse, 0x2, RZ ;  /* 0x0000000202037819 */ /* 0x040fe200000006ff */
[----:B------:R-:W-:Y:S01]  /*10610*/  IMAD.HI R4, R2, 0x4, RZ ;  /* 0x0000000402047827 */ /* 0x000fe200078e02ff */
[----:B--2---:R-:W-:-:S03]  /*10620*/  SHF.L.U32 R6, R168, 0x2, RZ ;  /* 0x00000002a8067819 */ /* 0x004fc600000006ff */
[----:B------:R-:W-:Y:S01]  /*10630*/  IMAD.HI R5, R168, 0x4, RZ ;  /* 0x00000004a8057827 */ /* 0x000fe200078e02ff */
[----:B------:R-:W-:-:S04]  /*10640*/  IADD3 R2, P0, P1, R6, c[0x0][0x180], R3 ;  /* 0x0000600006027a10 */ /* 0x000fc8000791e003 */
[----:B------:R-:W-:-:S05]  /*10650*/  IADD3.X R3, R5, c[0x0][0x184], R4, P0, P1 ;  /* 0x0000610005037a10 */ /* 0x000fca00007e2404 */
[----:B-1----:R-:W-:Y:S01]  /*10660*/  STG.E [R2.64], R7 ;  /* 0x0000000702007986 */ /* 0x002fe2000c101904 */
[----:B------:R-:W-:Y:S05]  /*10670*/  EXIT ;  /* 0x000000000000794d */ /* 0x000fea0003800000 */
.L_x_2:
[----:B------:R-:W-:-:S00]  /*10680*/  BRA `(.L_x_2) ;  /* 0xfffffff000007947 */ /* 0x000fc0000383ffff */
[----:B------:R-:W-:-:S00]  /*10690*/  NOP ;  /* 0x0000000000007918 */ /* 0x000fc00000000000 */
        /* <DEDUP_REMOVED lines=14> */
.L_x_3:


//--------------------- .nv.global.init           --------------------------
	.section	.nv.global.init,"aw",@progbits
.nv.global.init:
	.type		_$_str,@object
	.size		_$_str,(.L_0 - _$_str)
_$_str:
        /*0000*/ 	.byte	0x5f, 0x5f, 0x43, 0x55, 0x44, 0x41, 0x5f, 0x46, 0x54, 0x5a, 0x00
.L_0:


//--------------------- .nv.shared.attn_fwd       --------------------------
	.section	.nv.shared.attn_fwd,"aw",@nobits
	.sectionflags	@""
	.align	16
